//
// Generated by NVIDIA NVVM Compiler
//
// Compiler Build ID: CL-36424714
// Cuda compilation tools, release 13.0, V13.0.88
// Based on NVVM 20.0.0
//

.version 9.0
.target sm_100
.address_size 64

	// .globl	_Z12battle_roundPiS_S_S_S_ii
// _ZZ12battle_roundPiS_S_S_S_iiE16closest_distance has been demoted
// _ZZN3cub18CUB_300001_SM_10006detail6reduce28DeviceReduceSingleTileKernelINS2_10policy_hubIijN4cuda3std3__44plusIiEEE10Policy1000EN6thrust24THRUST_300001_SM_1000_NS10device_ptrIiEEPijS9_iiNS7_10__identityEEEvT0_T1_T2_T3_T4_T6_E12temp_storage has been demoted
// _ZZN3cub18CUB_300001_SM_10006detail6reduce18DeviceReduceKernelINS2_10policy_hubIijN4cuda3std3__44plusIiEEE10Policy1000EN6thrust24THRUST_300001_SM_1000_NS10device_ptrIiEEjS9_iNS7_10__identityEEEvT0_PT3_T1_NS0_13GridEvenShareISK_EET2_T4_E12temp_storage has been demoted
// _ZZN3cub18CUB_300001_SM_10006detail6reduce28DeviceReduceSingleTileKernelINS2_10policy_hubIijN4cuda3std3__44plusIiEEE10Policy1000EPiSC_iS9_iiNS7_10__identityEEEvT0_T1_T2_T3_T4_T6_E12temp_storage has been demoted
// _ZZN3cub18CUB_300001_SM_10006detail6reduce28DeviceReduceSingleTileKernelINS2_10policy_hubIiyN4cuda3std3__44plusIiEEE10Policy1000EN6thrust24THRUST_300001_SM_1000_NS10device_ptrIiEEPiyS9_iiNS7_10__identityEEEvT0_T1_T2_T3_T4_T6_E12temp_storage has been demoted
// _ZZN3cub18CUB_300001_SM_10006detail6reduce18DeviceReduceKernelINS2_10policy_hubIiyN4cuda3std3__44plusIiEEE10Policy1000EN6thrust24THRUST_300001_SM_1000_NS10device_ptrIiEEyS9_iNS7_10__identityEEEvT0_PT3_T1_NS0_13GridEvenShareISK_EET2_T4_E12temp_storage has been demoted
// _ZZN3cub18CUB_300001_SM_10006detail6reduce28DeviceReduceSingleTileKernelINS2_10policy_hubIiyN4cuda3std3__44plusIiEEE10Policy1000EPiSC_iS9_iiNS7_10__identityEEEvT0_T1_T2_T3_T4_T6_E12temp_storage has been demoted
.global .align 1 .b8 _ZN34_INTERNAL_353a65b3_4_k_cu_2e7f1f254cuda3std3__45__cpo5beginE[1];
.global .align 1 .b8 _ZN34_INTERNAL_353a65b3_4_k_cu_2e7f1f254cuda3std3__45__cpo3endE[1];
.global .align 1 .b8 _ZN34_INTERNAL_353a65b3_4_k_cu_2e7f1f254cuda3std3__45__cpo6cbeginE[1];
.global .align 1 .b8 _ZN34_INTERNAL_353a65b3_4_k_cu_2e7f1f254cuda3std3__45__cpo4cendE[1];
.global .align 1 .b8 _ZN34_INTERNAL_353a65b3_4_k_cu_2e7f1f254cuda3std3__45__cpo6rbeginE[1];
.global .align 1 .b8 _ZN34_INTERNAL_353a65b3_4_k_cu_2e7f1f254cuda3std3__45__cpo4rendE[1];
.global .align 1 .b8 _ZN34_INTERNAL_353a65b3_4_k_cu_2e7f1f254cuda3std3__45__cpo7crbeginE[1];
.global .align 1 .b8 _ZN34_INTERNAL_353a65b3_4_k_cu_2e7f1f254cuda3std3__45__cpo5crendE[1];
.global .align 1 .b8 _ZN34_INTERNAL_353a65b3_4_k_cu_2e7f1f254cuda3std3__436_GLOBAL__N__353a65b3_4_k_cu_2e7f1f256ignoreE[1];
.global .align 1 .b8 _ZN34_INTERNAL_353a65b3_4_k_cu_2e7f1f254cuda3std3__419piecewise_constructE[1];
.global .align 1 .b8 _ZN34_INTERNAL_353a65b3_4_k_cu_2e7f1f254cuda3std3__48in_placeE[1];
.global .align 1 .b8 _ZN34_INTERNAL_353a65b3_4_k_cu_2e7f1f254cuda3std3__420unreachable_sentinelE[1];
.global .align 1 .b8 _ZN34_INTERNAL_353a65b3_4_k_cu_2e7f1f254cuda3std3__47nulloptE[1];
.global .align 1 .b8 _ZN34_INTERNAL_353a65b3_4_k_cu_2e7f1f254cuda3std3__48unexpectE[1];
.global .align 1 .b8 _ZN34_INTERNAL_353a65b3_4_k_cu_2e7f1f254cuda3std6ranges3__45__cpo4swapE[1];
.global .align 1 .b8 _ZN34_INTERNAL_353a65b3_4_k_cu_2e7f1f254cuda3std6ranges3__45__cpo9iter_moveE[1];
.global .align 1 .b8 _ZN34_INTERNAL_353a65b3_4_k_cu_2e7f1f254cuda3std6ranges3__45__cpo5beginE[1];
.global .align 1 .b8 _ZN34_INTERNAL_353a65b3_4_k_cu_2e7f1f254cuda3std6ranges3__45__cpo3endE[1];
.global .align 1 .b8 _ZN34_INTERNAL_353a65b3_4_k_cu_2e7f1f254cuda3std6ranges3__45__cpo6cbeginE[1];
.global .align 1 .b8 _ZN34_INTERNAL_353a65b3_4_k_cu_2e7f1f254cuda3std6ranges3__45__cpo4cendE[1];
.global .align 1 .b8 _ZN34_INTERNAL_353a65b3_4_k_cu_2e7f1f254cuda3std6ranges3__45__cpo7advanceE[1];
.global .align 1 .b8 _ZN34_INTERNAL_353a65b3_4_k_cu_2e7f1f254cuda3std6ranges3__45__cpo9iter_swapE[1];
.global .align 1 .b8 _ZN34_INTERNAL_353a65b3_4_k_cu_2e7f1f254cuda3std6ranges3__45__cpo4nextE[1];
.global .align 1 .b8 _ZN34_INTERNAL_353a65b3_4_k_cu_2e7f1f254cuda3std6ranges3__45__cpo4prevE[1];
.global .align 1 .b8 _ZN34_INTERNAL_353a65b3_4_k_cu_2e7f1f254cuda3std6ranges3__45__cpo4dataE[1];
.global .align 1 .b8 _ZN34_INTERNAL_353a65b3_4_k_cu_2e7f1f254cuda3std6ranges3__45__cpo5cdataE[1];
.global .align 1 .b8 _ZN34_INTERNAL_353a65b3_4_k_cu_2e7f1f254cuda3std6ranges3__45__cpo4sizeE[1];
.global .align 1 .b8 _ZN34_INTERNAL_353a65b3_4_k_cu_2e7f1f254cuda3std6ranges3__45__cpo5ssizeE[1];
.global .align 1 .b8 _ZN34_INTERNAL_353a65b3_4_k_cu_2e7f1f254cuda3std6ranges3__45__cpo8distanceE[1];
.global .align 1 .b8 _ZN34_INTERNAL_353a65b3_4_k_cu_2e7f1f256thrust24THRUST_300001_SM_1000_NS8cuda_cub3parE[1];
.global .align 1 .b8 _ZN34_INTERNAL_353a65b3_4_k_cu_2e7f1f256thrust24THRUST_300001_SM_1000_NS8cuda_cub10par_nosyncE[1];
.global .align 1 .b8 _ZN34_INTERNAL_353a65b3_4_k_cu_2e7f1f256thrust24THRUST_300001_SM_1000_NS6system6detail10sequential3seqE[1];
.global .align 1 .b8 _ZN34_INTERNAL_353a65b3_4_k_cu_2e7f1f256thrust24THRUST_300001_SM_1000_NS12placeholders2_1E[1];
.global .align 1 .b8 _ZN34_INTERNAL_353a65b3_4_k_cu_2e7f1f256thrust24THRUST_300001_SM_1000_NS12placeholders2_2E[1];
.global .align 1 .b8 _ZN34_INTERNAL_353a65b3_4_k_cu_2e7f1f256thrust24THRUST_300001_SM_1000_NS12placeholders2_3E[1];
.global .align 1 .b8 _ZN34_INTERNAL_353a65b3_4_k_cu_2e7f1f256thrust24THRUST_300001_SM_1000_NS12placeholders2_4E[1];
.global .align 1 .b8 _ZN34_INTERNAL_353a65b3_4_k_cu_2e7f1f256thrust24THRUST_300001_SM_1000_NS12placeholders2_5E[1];
.global .align 1 .b8 _ZN34_INTERNAL_353a65b3_4_k_cu_2e7f1f256thrust24THRUST_300001_SM_1000_NS12placeholders2_6E[1];
.global .align 1 .b8 _ZN34_INTERNAL_353a65b3_4_k_cu_2e7f1f256thrust24THRUST_300001_SM_1000_NS12placeholders2_7E[1];
.global .align 1 .b8 _ZN34_INTERNAL_353a65b3_4_k_cu_2e7f1f256thrust24THRUST_300001_SM_1000_NS12placeholders2_8E[1];
.global .align 1 .b8 _ZN34_INTERNAL_353a65b3_4_k_cu_2e7f1f256thrust24THRUST_300001_SM_1000_NS12placeholders2_9E[1];
.global .align 1 .b8 _ZN34_INTERNAL_353a65b3_4_k_cu_2e7f1f256thrust24THRUST_300001_SM_1000_NS12placeholders3_10E[1];
.global .align 1 .b8 _ZN34_INTERNAL_353a65b3_4_k_cu_2e7f1f256thrust24THRUST_300001_SM_1000_NS3seqE[1];

.visible .entry _Z12battle_roundPiS_S_S_S_ii(
	.param .u64 .ptr .align 1 _Z12battle_roundPiS_S_S_S_ii_param_0,
	.param .u64 .ptr .align 1 _Z12battle_roundPiS_S_S_S_ii_param_1,
	.param .u64 .ptr .align 1 _Z12battle_roundPiS_S_S_S_ii_param_2,
	.param .u64 .ptr .align 1 _Z12battle_roundPiS_S_S_S_ii_param_3,
	.param .u64 .ptr .align 1 _Z12battle_roundPiS_S_S_S_ii_param_4,
	.param .u32 _Z12battle_roundPiS_S_S_S_ii_param_5,
	.param .u32 _Z12battle_roundPiS_S_S_S_ii_param_6
)
{
	.reg .pred 	%p<21>;
	.reg .b32 	%r<25>;
	.reg .b64 	%rd<40>;
	// demoted variable
	.shared .align 8 .u64 _ZZ12battle_roundPiS_S_S_S_iiE16closest_distance;
	ld.param.u64 	%rd4, [_Z12battle_roundPiS_S_S_S_ii_param_0];
	ld.param.u64 	%rd5, [_Z12battle_roundPiS_S_S_S_ii_param_1];
	ld.param.u64 	%rd8, [_Z12battle_roundPiS_S_S_S_ii_param_2];
	ld.param.u64 	%rd6, [_Z12battle_roundPiS_S_S_S_ii_param_3];
	ld.param.u64 	%rd7, [_Z12battle_roundPiS_S_S_S_ii_param_4];
	ld.param.u32 	%r8, [_Z12battle_roundPiS_S_S_S_ii_param_5];
	ld.param.u32 	%r9, [_Z12battle_roundPiS_S_S_S_ii_param_6];
	cvta.to.global.u64 	%rd1, %rd8;
	rem.s32 	%r10, %r8, %r9;
	setp.eq.s32 	%p3, %r10, 0;
	@%p3 bra 	$L__BB0_11;
	mov.u32 	%r1, %tid.x;
	setp.ne.s32 	%p4, %r1, 0;
	@%p4 bra 	$L__BB0_3;
	mov.b64 	%rd9, -1;
	st.shared.u64 	[_ZZ12battle_roundPiS_S_S_S_iiE16closest_distance], %rd9;
$L__BB0_3:
	bar.sync 	0;
	mov.u32 	%r2, %ctaid.x;
	add.s32 	%r11, %r8, %r2;
	rem.s32 	%r3, %r11, %r9;
	mul.wide.u32 	%rd10, %r2, 4;
	add.s64 	%rd11, %rd1, %rd10;
	ld.global.u32 	%r12, [%rd11];
	setp.eq.s32 	%p6, %r12, 0;
	mov.pred 	%p20, 0;
	@%p6 bra 	$L__BB0_5;
	mul.wide.u32 	%rd12, %r1, 4;
	add.s64 	%rd13, %rd1, %rd12;
	ld.global.u32 	%r13, [%rd13];
	setp.ne.s32 	%p20, %r13, 0;
$L__BB0_5:
	setp.eq.s32 	%p7, %r2, %r1;
	not.pred 	%p8, %p20;
	or.pred  	%p9, %p7, %p8;
	@%p9 bra 	$L__BB0_11;
	cvta.to.global.u64 	%rd14, %rd5;
	cvta.to.global.u64 	%rd15, %rd4;
	mul.wide.s32 	%rd16, %r3, 4;
	add.s64 	%rd17, %rd15, %rd16;
	ld.global.u32 	%r14, [%rd17];
	add.s64 	%rd19, %rd15, %rd10;
	ld.global.u32 	%r15, [%rd19];
	sub.s32 	%r4, %r14, %r15;
	add.s64 	%rd20, %rd14, %rd16;
	ld.global.u32 	%r16, [%rd20];
	add.s64 	%rd21, %rd14, %rd10;
	ld.global.u32 	%r17, [%rd21];
	sub.s32 	%r5, %r16, %r17;
	mul.wide.u32 	%rd22, %r1, 4;
	add.s64 	%rd23, %rd15, %rd22;
	ld.global.u32 	%r18, [%rd23];
	sub.s32 	%r6, %r18, %r15;
	add.s64 	%rd24, %rd14, %rd22;
	ld.global.u32 	%r19, [%rd24];
	sub.s32 	%r7, %r19, %r17;
	or.b32  	%r20, %r6, %r4;
	setp.eq.s32 	%p10, %r20, 0;
	mul.wide.s32 	%rd25, %r7, %r5;
	setp.gt.s64 	%p11, %rd25, 0;
	and.pred  	%p12, %p10, %p11;
	@%p12 bra 	$L__BB0_9;
	or.b32  	%r21, %r7, %r5;
	setp.eq.s32 	%p13, %r21, 0;
	mul.wide.s32 	%rd3, %r6, %r4;
	setp.gt.s64 	%p14, %rd3, 0;
	and.pred  	%p15, %p13, %p14;
	@%p15 bra 	$L__BB0_9;
	mul.wide.s32 	%rd26, %r6, %r5;
	mul.wide.s32 	%rd27, %r7, %r4;
	setp.ne.s64 	%p16, %rd26, %rd27;
	min.s64 	%rd28, %rd3, %rd25;
	setp.lt.s64 	%p17, %rd28, 1;
	or.pred  	%p18, %p17, %p16;
	@%p18 bra 	$L__BB0_11;
$L__BB0_9:
	mul.wide.s32 	%rd29, %r6, %r6;
	mul.wide.s32 	%rd30, %r7, %r7;
	add.s64 	%rd31, %rd30, %rd29;
	atom.shared.min.u64 	%rd32, [_ZZ12battle_roundPiS_S_S_S_iiE16closest_distance], %rd31;
	bar.sync 	0;
	ld.shared.u64 	%rd33, [_ZZ12battle_roundPiS_S_S_S_iiE16closest_distance];
	setp.ne.s64 	%p19, %rd31, %rd33;
	@%p19 bra 	$L__BB0_11;
	cvta.to.global.u64 	%rd34, %rd6;
	add.s64 	%rd36, %rd34, %rd10;
	ld.global.u32 	%r22, [%rd36];
	add.s32 	%r23, %r22, 1;
	st.global.u32 	[%rd36], %r23;
	cvta.to.global.u64 	%rd37, %rd7;
	add.s64 	%rd39, %rd37, %rd22;
	atom.global.add.u32 	%r24, [%rd39], -1;
$L__BB0_11:
	ret;

}
	// .globl	_Z11is_end_gamePiS_
.visible .entry _Z11is_end_gamePiS_(
	.param .u64 .ptr .align 1 _Z11is_end_gamePiS__param_0,
	.param .u64 .ptr .align 1 _Z11is_end_gamePiS__param_1
)
{
	.reg .pred 	%p<2>;
	.reg .b32 	%r<4>;
	.reg .b64 	%rd<9>;

	ld.param.u64 	%rd2, [_Z11is_end_gamePiS__param_0];
	ld.param.u64 	%rd1, [_Z11is_end_gamePiS__param_1];
	cvta.to.global.u64 	%rd3, %rd2;
	mov.u32 	%r1, %tid.x;
	mul.wide.u32 	%rd4, %r1, 4;
	add.s64 	%rd5, %rd3, %rd4;
	ld.global.u32 	%r2, [%rd5];
	setp.gt.s32 	%p1, %r2, 0;
	@%p1 bra 	$L__BB1_2;
	cvta.to.global.u64 	%rd6, %rd1;
	add.s64 	%rd8, %rd6, %rd4;
	mov.b32 	%r3, 0;
	st.global.u32 	[%rd8], %r3;
$L__BB1_2:
	ret;

}
	// .globl	_Z15intialize_arrayPiii
.visible .entry _Z15intialize_arrayPiii(
	.param .u64 .ptr .align 1 _Z15intialize_arrayPiii_param_0,
	.param .u32 _Z15intialize_arrayPiii_param_1,
	.param .u32 _Z15intialize_arrayPiii_param_2
)
{
	.reg .b32 	%r<3>;
	.reg .b64 	%rd<5>;

	ld.param.u64 	%rd1, [_Z15intialize_arrayPiii_param_0];
	ld.param.u32 	%r1, [_Z15intialize_arrayPiii_param_1];
	cvta.to.global.u64 	%rd2, %rd1;
	mov.u32 	%r2, %tid.x;
	mul.wide.u32 	%rd3, %r2, 4;
	add.s64 	%rd4, %rd2, %rd3;
	st.global.u32 	[%rd4], %r1;
	ret;

}
	// .globl	_ZN3cub18CUB_300001_SM_10006detail11EmptyKernelIvEEvv
.visible .entry _ZN3cub18CUB_300001_SM_10006detail11EmptyKernelIvEEvv()
{


	ret;

}
	// .globl	_ZN3cub18CUB_300001_SM_10006detail6reduce28DeviceReduceSingleTileKernelINS2_10policy_hubIijN4cuda3std3__44plusIiEEE10Policy1000EN6thrust24THRUST_300001_SM_1000_NS10device_ptrIiEEPijS9_iiNS7_10__identityEEEvT0_T1_T2_T3_T4_T6_
.visible .entry _ZN3cub18CUB_300001_SM_10006detail6reduce28DeviceReduceSingleTileKernelINS2_10policy_hubIijN4cuda3std3__44plusIiEEE10Policy1000EN6thrust24THRUST_300001_SM_1000_NS10device_ptrIiEEPijS9_iiNS7_10__identityEEEvT0_T1_T2_T3_T4_T6_(
	.param .align 8 .b8 _ZN3cub18CUB_300001_SM_10006detail6reduce28DeviceReduceSingleTileKernelINS2_10policy_hubIijN4cuda3std3__44plusIiEEE10Policy1000EN6thrust24THRUST_300001_SM_1000_NS10device_ptrIiEEPijS9_iiNS7_10__identityEEEvT0_T1_T2_T3_T4_T6__param_0[8],
	.param .u64 .ptr .align 1 _ZN3cub18CUB_300001_SM_10006detail6reduce28DeviceReduceSingleTileKernelINS2_10policy_hubIijN4cuda3std3__44plusIiEEE10Policy1000EN6thrust24THRUST_300001_SM_1000_NS10device_ptrIiEEPijS9_iiNS7_10__identityEEEvT0_T1_T2_T3_T4_T6__param_1,
	.param .u32 _ZN3cub18CUB_300001_SM_10006detail6reduce28DeviceReduceSingleTileKernelINS2_10policy_hubIijN4cuda3std3__44plusIiEEE10Policy1000EN6thrust24THRUST_300001_SM_1000_NS10device_ptrIiEEPijS9_iiNS7_10__identityEEEvT0_T1_T2_T3_T4_T6__param_2,
	.param .align 1 .b8 _ZN3cub18CUB_300001_SM_10006detail6reduce28DeviceReduceSingleTileKernelINS2_10policy_hubIijN4cuda3std3__44plusIiEEE10Policy1000EN6thrust24THRUST_300001_SM_1000_NS10device_ptrIiEEPijS9_iiNS7_10__identityEEEvT0_T1_T2_T3_T4_T6__param_3[1],
	.param .u32 _ZN3cub18CUB_300001_SM_10006detail6reduce28DeviceReduceSingleTileKernelINS2_10policy_hubIijN4cuda3std3__44plusIiEEE10Policy1000EN6thrust24THRUST_300001_SM_1000_NS10device_ptrIiEEPijS9_iiNS7_10__identityEEEvT0_T1_T2_T3_T4_T6__param_4,
	.param .align 1 .b8 _ZN3cub18CUB_300001_SM_10006detail6reduce28DeviceReduceSingleTileKernelINS2_10policy_hubIijN4cuda3std3__44plusIiEEE10Policy1000EN6thrust24THRUST_300001_SM_1000_NS10device_ptrIiEEPijS9_iiNS7_10__identityEEEvT0_T1_T2_T3_T4_T6__param_5[1]
)
.maxntid 256
.minnctapersm 1
{
	.reg .pred 	%p<59>;
	.reg .b32 	%r<511>;
	.reg .b64 	%rd<84>;
	// demoted variable
	.shared .align 4 .b8 _ZZN3cub18CUB_300001_SM_10006detail6reduce28DeviceReduceSingleTileKernelINS2_10policy_hubIijN4cuda3std3__44plusIiEEE10Policy1000EN6thrust24THRUST_300001_SM_1000_NS10device_ptrIiEEPijS9_iiNS7_10__identityEEEvT0_T1_T2_T3_T4_T6_E12temp_storage[44];
	ld.param.u64 	%rd9, [_ZN3cub18CUB_300001_SM_10006detail6reduce28DeviceReduceSingleTileKernelINS2_10policy_hubIijN4cuda3std3__44plusIiEEE10Policy1000EN6thrust24THRUST_300001_SM_1000_NS10device_ptrIiEEPijS9_iiNS7_10__identityEEEvT0_T1_T2_T3_T4_T6__param_0];
	ld.param.u64 	%rd10, [_ZN3cub18CUB_300001_SM_10006detail6reduce28DeviceReduceSingleTileKernelINS2_10policy_hubIijN4cuda3std3__44plusIiEEE10Policy1000EN6thrust24THRUST_300001_SM_1000_NS10device_ptrIiEEPijS9_iiNS7_10__identityEEEvT0_T1_T2_T3_T4_T6__param_1];
	ld.param.u32 	%r90, [_ZN3cub18CUB_300001_SM_10006detail6reduce28DeviceReduceSingleTileKernelINS2_10policy_hubIijN4cuda3std3__44plusIiEEE10Policy1000EN6thrust24THRUST_300001_SM_1000_NS10device_ptrIiEEPijS9_iiNS7_10__identityEEEvT0_T1_T2_T3_T4_T6__param_2];
	ld.param.u32 	%r91, [_ZN3cub18CUB_300001_SM_10006detail6reduce28DeviceReduceSingleTileKernelINS2_10policy_hubIijN4cuda3std3__44plusIiEEE10Policy1000EN6thrust24THRUST_300001_SM_1000_NS10device_ptrIiEEPijS9_iiNS7_10__identityEEEvT0_T1_T2_T3_T4_T6__param_4];
	cvta.to.global.u64 	%rd1, %rd10;
	setp.ne.s32 	%p1, %r90, 0;
	@%p1 bra 	$L__BB4_3;
	mov.u32 	%r471, %tid.x;
	setp.ne.s32 	%p58, %r471, 0;
	@%p58 bra 	$L__BB4_52;
	st.global.u32 	[%rd1], %r91;
	bra.uni 	$L__BB4_52;
$L__BB4_3:
	cvta.to.global.u64 	%rd2, %rd9;
	setp.gt.u32 	%p2, %r90, 4095;
	@%p2 bra 	$L__BB4_28;
	mov.u32 	%r1, %tid.x;
	setp.ge.u32 	%p24, %r1, %r90;
	mov.b32 	%r488, 0;
	mov.u32 	%r478, %r1;
	@%p24 bra 	$L__BB4_6;
	mul.wide.u32 	%rd73, %r1, 4;
	add.s64 	%rd74, %rd2, %rd73;
	ld.global.u32 	%r488, [%rd74];
	add.s32 	%r478, %r1, 256;
$L__BB4_6:
	setp.ge.u32 	%p25, %r478, %r90;
	@%p25 bra 	$L__BB4_19;
	not.b32 	%r298, %r478;
	add.s32 	%r299, %r90, %r298;
	shr.u32 	%r300, %r299, 8;
	add.s32 	%r6, %r300, 1;
	and.b32  	%r7, %r6, 15;
	setp.lt.u32 	%p26, %r299, 3840;
	@%p26 bra 	$L__BB4_10;
	and.b32  	%r301, %r6, 33554416;
	neg.s32 	%r474, %r301;
	mul.wide.u32 	%rd75, %r478, 4;
	add.s64 	%rd76, %rd75, %rd2;
	add.s64 	%rd82, %rd76, 8192;
$L__BB4_9:
	.pragma "nounroll";
	ld.global.u32 	%r302, [%rd82+-8192];
	add.s32 	%r303, %r302, %r488;
	ld.global.u32 	%r304, [%rd82+-7168];
	add.s32 	%r305, %r304, %r303;
	ld.global.u32 	%r306, [%rd82+-6144];
	add.s32 	%r307, %r306, %r305;
	ld.global.u32 	%r308, [%rd82+-5120];
	add.s32 	%r309, %r308, %r307;
	ld.global.u32 	%r310, [%rd82+-4096];
	add.s32 	%r311, %r310, %r309;
	ld.global.u32 	%r312, [%rd82+-3072];
	add.s32 	%r313, %r312, %r311;
	ld.global.u32 	%r314, [%rd82+-2048];
	add.s32 	%r315, %r314, %r313;
	ld.global.u32 	%r316, [%rd82+-1024];
	add.s32 	%r317, %r316, %r315;
	ld.global.u32 	%r318, [%rd82];
	add.s32 	%r319, %r318, %r317;
	ld.global.u32 	%r320, [%rd82+1024];
	add.s32 	%r321, %r320, %r319;
	ld.global.u32 	%r322, [%rd82+2048];
	add.s32 	%r323, %r322, %r321;
	ld.global.u32 	%r324, [%rd82+3072];
	add.s32 	%r325, %r324, %r323;
	ld.global.u32 	%r326, [%rd82+4096];
	add.s32 	%r327, %r326, %r325;
	ld.global.u32 	%r328, [%rd82+5120];
	add.s32 	%r329, %r328, %r327;
	ld.global.u32 	%r330, [%rd82+6144];
	add.s32 	%r331, %r330, %r329;
	ld.global.u32 	%r332, [%rd82+7168];
	add.s32 	%r488, %r332, %r331;
	add.s32 	%r478, %r478, 4096;
	add.s32 	%r474, %r474, 16;
	add.s64 	%rd82, %rd82, 16384;
	setp.ne.s32 	%p27, %r474, 0;
	@%p27 bra 	$L__BB4_9;
$L__BB4_10:
	setp.eq.s32 	%p28, %r7, 0;
	@%p28 bra 	$L__BB4_19;
	and.b32  	%r18, %r6, 7;
	setp.lt.u32 	%p29, %r7, 8;
	@%p29 bra 	$L__BB4_13;
	mul.wide.u32 	%rd77, %r478, 4;
	add.s64 	%rd78, %rd2, %rd77;
	ld.global.u32 	%r334, [%rd78];
	add.s32 	%r335, %r334, %r488;
	ld.global.u32 	%r336, [%rd78+1024];
	add.s32 	%r337, %r336, %r335;
	ld.global.u32 	%r338, [%rd78+2048];
	add.s32 	%r339, %r338, %r337;
	ld.global.u32 	%r340, [%rd78+3072];
	add.s32 	%r341, %r340, %r339;
	ld.global.u32 	%r342, [%rd78+4096];
	add.s32 	%r343, %r342, %r341;
	ld.global.u32 	%r344, [%rd78+5120];
	add.s32 	%r345, %r344, %r343;
	ld.global.u32 	%r346, [%rd78+6144];
	add.s32 	%r347, %r346, %r345;
	ld.global.u32 	%r348, [%rd78+7168];
	add.s32 	%r488, %r348, %r347;
	add.s32 	%r478, %r478, 2048;
$L__BB4_13:
	setp.eq.s32 	%p30, %r18, 0;
	@%p30 bra 	$L__BB4_19;
	and.b32  	%r24, %r6, 3;
	setp.lt.u32 	%p31, %r18, 4;
	@%p31 bra 	$L__BB4_16;
	mul.wide.u32 	%rd79, %r478, 4;
	add.s64 	%rd80, %rd2, %rd79;
	ld.global.u32 	%r350, [%rd80];
	add.s32 	%r351, %r350, %r488;
	ld.global.u32 	%r352, [%rd80+1024];
	add.s32 	%r353, %r352, %r351;
	ld.global.u32 	%r354, [%rd80+2048];
	add.s32 	%r355, %r354, %r353;
	ld.global.u32 	%r356, [%rd80+3072];
	add.s32 	%r488, %r356, %r355;
	add.s32 	%r478, %r478, 1024;
$L__BB4_16:
	setp.eq.s32 	%p32, %r24, 0;
	@%p32 bra 	$L__BB4_19;
	mul.wide.u32 	%rd81, %r478, 4;
	add.s64 	%rd83, %rd2, %rd81;
	neg.s32 	%r486, %r24;
$L__BB4_18:
	.pragma "nounroll";
	ld.global.u32 	%r357, [%rd83];
	add.s32 	%r488, %r357, %r488;
	add.s64 	%rd83, %rd83, 1024;
	add.s32 	%r486, %r486, 1;
	setp.ne.s32 	%p33, %r486, 0;
	@%p33 bra 	$L__BB4_18;
$L__BB4_19:
	setp.lt.u32 	%p34, %r90, 256;
	@%p34 bra 	$L__BB4_24;
	// begin inline asm
	mov.u32 %r421, %laneid;
	// end inline asm
	mov.b32 	%r424, 1;
	mov.b32 	%r445, 31;
	mov.b32 	%r446, -1;
	// begin inline asm
	shfl.sync.down.b32 %r422, %r488, %r424, %r445, %r446;
	// end inline asm
	setp.gt.s32 	%p50, %r421, 30;
	selp.b32 	%r447, 0, %r422, %p50;
	add.s32 	%r428, %r447, %r488;
	mov.b32 	%r429, 2;
	// begin inline asm
	shfl.sync.down.b32 %r427, %r428, %r429, %r445, %r446;
	// end inline asm
	setp.gt.s32 	%p51, %r421, 29;
	selp.b32 	%r448, 0, %r427, %p51;
	add.s32 	%r433, %r428, %r448;
	mov.b32 	%r434, 4;
	// begin inline asm
	shfl.sync.down.b32 %r432, %r433, %r434, %r445, %r446;
	// end inline asm
	setp.gt.s32 	%p52, %r421, 27;
	selp.b32 	%r449, 0, %r432, %p52;
	add.s32 	%r438, %r433, %r449;
	mov.b32 	%r439, 8;
	// begin inline asm
	shfl.sync.down.b32 %r437, %r438, %r439, %r445, %r446;
	// end inline asm
	setp.gt.s32 	%p53, %r421, 23;
	selp.b32 	%r450, 0, %r437, %p53;
	add.s32 	%r443, %r438, %r450;
	mov.b32 	%r444, 16;
	// begin inline asm
	shfl.sync.down.b32 %r442, %r443, %r444, %r445, %r446;
	// end inline asm
	setp.gt.s32 	%p54, %r421, 15;
	selp.b32 	%r451, 0, %r442, %p54;
	add.s32 	%r510, %r443, %r451;
	setp.ne.s32 	%p55, %r421, 0;
	@%p55 bra 	$L__BB4_22;
	shr.u32 	%r452, %r1, 3;
	and.b32  	%r453, %r452, 124;
	mov.u32 	%r454, _ZZN3cub18CUB_300001_SM_10006detail6reduce28DeviceReduceSingleTileKernelINS2_10policy_hubIijN4cuda3std3__44plusIiEEE10Policy1000EN6thrust24THRUST_300001_SM_1000_NS10device_ptrIiEEPijS9_iiNS7_10__identityEEEvT0_T1_T2_T3_T4_T6_E12temp_storage;
	add.s32 	%r455, %r454, %r453;
	st.shared.u32 	[%r455+8], %r510;
$L__BB4_22:
	bar.sync 	0;
	setp.ne.s32 	%p56, %r1, 0;
	@%p56 bra 	$L__BB4_50;
	ld.shared.u32 	%r456, [_ZZN3cub18CUB_300001_SM_10006detail6reduce28DeviceReduceSingleTileKernelINS2_10policy_hubIijN4cuda3std3__44plusIiEEE10Policy1000EN6thrust24THRUST_300001_SM_1000_NS10device_ptrIiEEPijS9_iiNS7_10__identityEEEvT0_T1_T2_T3_T4_T6_E12temp_storage+12];
	add.s32 	%r457, %r456, %r510;
	ld.shared.u32 	%r458, [_ZZN3cub18CUB_300001_SM_10006detail6reduce28DeviceReduceSingleTileKernelINS2_10policy_hubIijN4cuda3std3__44plusIiEEE10Policy1000EN6thrust24THRUST_300001_SM_1000_NS10device_ptrIiEEPijS9_iiNS7_10__identityEEEvT0_T1_T2_T3_T4_T6_E12temp_storage+16];
	add.s32 	%r459, %r457, %r458;
	ld.shared.u32 	%r460, [_ZZN3cub18CUB_300001_SM_10006detail6reduce28DeviceReduceSingleTileKernelINS2_10policy_hubIijN4cuda3std3__44plusIiEEE10Policy1000EN6thrust24THRUST_300001_SM_1000_NS10device_ptrIiEEPijS9_iiNS7_10__identityEEEvT0_T1_T2_T3_T4_T6_E12temp_storage+20];
	add.s32 	%r461, %r459, %r460;
	ld.shared.u32 	%r462, [_ZZN3cub18CUB_300001_SM_10006detail6reduce28DeviceReduceSingleTileKernelINS2_10policy_hubIijN4cuda3std3__44plusIiEEE10Policy1000EN6thrust24THRUST_300001_SM_1000_NS10device_ptrIiEEPijS9_iiNS7_10__identityEEEvT0_T1_T2_T3_T4_T6_E12temp_storage+24];
	add.s32 	%r463, %r461, %r462;
	ld.shared.u32 	%r464, [_ZZN3cub18CUB_300001_SM_10006detail6reduce28DeviceReduceSingleTileKernelINS2_10policy_hubIijN4cuda3std3__44plusIiEEE10Policy1000EN6thrust24THRUST_300001_SM_1000_NS10device_ptrIiEEPijS9_iiNS7_10__identityEEEvT0_T1_T2_T3_T4_T6_E12temp_storage+28];
	add.s32 	%r465, %r463, %r464;
	ld.shared.u32 	%r466, [_ZZN3cub18CUB_300001_SM_10006detail6reduce28DeviceReduceSingleTileKernelINS2_10policy_hubIijN4cuda3std3__44plusIiEEE10Policy1000EN6thrust24THRUST_300001_SM_1000_NS10device_ptrIiEEPijS9_iiNS7_10__identityEEEvT0_T1_T2_T3_T4_T6_E12temp_storage+32];
	add.s32 	%r467, %r465, %r466;
	ld.shared.u32 	%r468, [_ZZN3cub18CUB_300001_SM_10006detail6reduce28DeviceReduceSingleTileKernelINS2_10policy_hubIijN4cuda3std3__44plusIiEEE10Policy1000EN6thrust24THRUST_300001_SM_1000_NS10device_ptrIiEEPijS9_iiNS7_10__identityEEEvT0_T1_T2_T3_T4_T6_E12temp_storage+36];
	add.s32 	%r510, %r467, %r468;
	bra.uni 	$L__BB4_50;
$L__BB4_24:
	// begin inline asm
	mov.u32 %r358, %laneid;
	// end inline asm
	and.b32  	%r384, %r1, 992;
	add.s32 	%r385, %r384, 32;
	setp.gt.u32 	%p35, %r385, %r90;
	not.b32 	%r386, %r384;
	add.s32 	%r387, %r90, %r386;
	selp.b32 	%r382, %r387, 31, %p35;
	mov.b32 	%r361, 1;
	mov.b32 	%r383, -1;
	// begin inline asm
	shfl.sync.down.b32 %r359, %r488, %r361, %r382, %r383;
	// end inline asm
	setp.lt.s32 	%p36, %r358, %r382;
	selp.b32 	%r388, %r359, 0, %p36;
	add.s32 	%r365, %r388, %r488;
	mov.b32 	%r366, 2;
	// begin inline asm
	shfl.sync.down.b32 %r364, %r365, %r366, %r382, %r383;
	// end inline asm
	add.s32 	%r389, %r358, 2;
	setp.gt.s32 	%p37, %r389, %r382;
	selp.b32 	%r390, 0, %r364, %p37;
	add.s32 	%r370, %r365, %r390;
	mov.b32 	%r371, 4;
	// begin inline asm
	shfl.sync.down.b32 %r369, %r370, %r371, %r382, %r383;
	// end inline asm
	add.s32 	%r391, %r358, 4;
	setp.gt.s32 	%p38, %r391, %r382;
	selp.b32 	%r392, 0, %r369, %p38;
	add.s32 	%r375, %r370, %r392;
	mov.b32 	%r376, 8;
	// begin inline asm
	shfl.sync.down.b32 %r374, %r375, %r376, %r382, %r383;
	// end inline asm
	add.s32 	%r393, %r358, 8;
	setp.gt.s32 	%p39, %r393, %r382;
	selp.b32 	%r394, 0, %r374, %p39;
	add.s32 	%r380, %r375, %r394;
	mov.b32 	%r381, 16;
	// begin inline asm
	shfl.sync.down.b32 %r379, %r380, %r381, %r382, %r383;
	// end inline asm
	add.s32 	%r395, %r358, 16;
	setp.gt.s32 	%p40, %r395, %r382;
	selp.b32 	%r396, 0, %r379, %p40;
	add.s32 	%r510, %r380, %r396;
	setp.ne.s32 	%p41, %r358, 0;
	@%p41 bra 	$L__BB4_26;
	shr.u32 	%r397, %r1, 3;
	and.b32  	%r398, %r397, 124;
	mov.u32 	%r399, _ZZN3cub18CUB_300001_SM_10006detail6reduce28DeviceReduceSingleTileKernelINS2_10policy_hubIijN4cuda3std3__44plusIiEEE10Policy1000EN6thrust24THRUST_300001_SM_1000_NS10device_ptrIiEEPijS9_iiNS7_10__identityEEEvT0_T1_T2_T3_T4_T6_E12temp_storage;
	add.s32 	%r400, %r399, %r398;
	st.shared.u32 	[%r400+8], %r510;
$L__BB4_26:
	bar.sync 	0;
	setp.ne.s32 	%p42, %r1, 0;
	@%p42 bra 	$L__BB4_50;
	setp.gt.u32 	%p43, %r90, 32;
	ld.shared.u32 	%r401, [_ZZN3cub18CUB_300001_SM_10006detail6reduce28DeviceReduceSingleTileKernelINS2_10policy_hubIijN4cuda3std3__44plusIiEEE10Policy1000EN6thrust24THRUST_300001_SM_1000_NS10device_ptrIiEEPijS9_iiNS7_10__identityEEEvT0_T1_T2_T3_T4_T6_E12temp_storage+12];
	selp.b32 	%r402, %r401, 0, %p43;
	add.s32 	%r403, %r402, %r510;
	setp.gt.u32 	%p44, %r90, 64;
	ld.shared.u32 	%r404, [_ZZN3cub18CUB_300001_SM_10006detail6reduce28DeviceReduceSingleTileKernelINS2_10policy_hubIijN4cuda3std3__44plusIiEEE10Policy1000EN6thrust24THRUST_300001_SM_1000_NS10device_ptrIiEEPijS9_iiNS7_10__identityEEEvT0_T1_T2_T3_T4_T6_E12temp_storage+16];
	selp.b32 	%r405, %r404, 0, %p44;
	add.s32 	%r406, %r403, %r405;
	setp.gt.u32 	%p45, %r90, 96;
	ld.shared.u32 	%r407, [_ZZN3cub18CUB_300001_SM_10006detail6reduce28DeviceReduceSingleTileKernelINS2_10policy_hubIijN4cuda3std3__44plusIiEEE10Policy1000EN6thrust24THRUST_300001_SM_1000_NS10device_ptrIiEEPijS9_iiNS7_10__identityEEEvT0_T1_T2_T3_T4_T6_E12temp_storage+20];
	selp.b32 	%r408, %r407, 0, %p45;
	add.s32 	%r409, %r406, %r408;
	setp.gt.u32 	%p46, %r90, 128;
	ld.shared.u32 	%r410, [_ZZN3cub18CUB_300001_SM_10006detail6reduce28DeviceReduceSingleTileKernelINS2_10policy_hubIijN4cuda3std3__44plusIiEEE10Policy1000EN6thrust24THRUST_300001_SM_1000_NS10device_ptrIiEEPijS9_iiNS7_10__identityEEEvT0_T1_T2_T3_T4_T6_E12temp_storage+24];
	selp.b32 	%r411, %r410, 0, %p46;
	add.s32 	%r412, %r409, %r411;
	setp.gt.u32 	%p47, %r90, 160;
	ld.shared.u32 	%r413, [_ZZN3cub18CUB_300001_SM_10006detail6reduce28DeviceReduceSingleTileKernelINS2_10policy_hubIijN4cuda3std3__44plusIiEEE10Policy1000EN6thrust24THRUST_300001_SM_1000_NS10device_ptrIiEEPijS9_iiNS7_10__identityEEEvT0_T1_T2_T3_T4_T6_E12temp_storage+28];
	selp.b32 	%r414, %r413, 0, %p47;
	add.s32 	%r415, %r412, %r414;
	setp.gt.u32 	%p48, %r90, 192;
	ld.shared.u32 	%r416, [_ZZN3cub18CUB_300001_SM_10006detail6reduce28DeviceReduceSingleTileKernelINS2_10policy_hubIijN4cuda3std3__44plusIiEEE10Policy1000EN6thrust24THRUST_300001_SM_1000_NS10device_ptrIiEEPijS9_iiNS7_10__identityEEEvT0_T1_T2_T3_T4_T6_E12temp_storage+32];
	selp.b32 	%r417, %r416, 0, %p48;
	add.s32 	%r418, %r415, %r417;
	setp.gt.u32 	%p49, %r90, 224;
	ld.shared.u32 	%r419, [_ZZN3cub18CUB_300001_SM_10006detail6reduce28DeviceReduceSingleTileKernelINS2_10policy_hubIijN4cuda3std3__44plusIiEEE10Policy1000EN6thrust24THRUST_300001_SM_1000_NS10device_ptrIiEEPijS9_iiNS7_10__identityEEEvT0_T1_T2_T3_T4_T6_E12temp_storage+36];
	selp.b32 	%r420, %r419, 0, %p49;
	add.s32 	%r510, %r418, %r420;
	bra.uni 	$L__BB4_50;
$L__BB4_28:
	mov.u32 	%r40, %tid.x;
	mul.wide.u32 	%rd11, %r40, 4;
	add.s64 	%rd12, %rd2, %rd11;
	ld.global.u32 	%r93, [%rd12];
	ld.global.u32 	%r94, [%rd12+1024];
	ld.global.u32 	%r95, [%rd12+2048];
	ld.global.u32 	%r96, [%rd12+3072];
	ld.global.u32 	%r97, [%rd12+4096];
	ld.global.u32 	%r98, [%rd12+5120];
	ld.global.u32 	%r99, [%rd12+6144];
	ld.global.u32 	%r100, [%rd12+7168];
	ld.global.u32 	%r101, [%rd12+8192];
	ld.global.u32 	%r102, [%rd12+9216];
	ld.global.u32 	%r103, [%rd12+10240];
	ld.global.u32 	%r104, [%rd12+11264];
	ld.global.u32 	%r105, [%rd12+12288];
	ld.global.u32 	%r106, [%rd12+13312];
	ld.global.u32 	%r107, [%rd12+14336];
	ld.global.u32 	%r108, [%rd12+15360];
	add.s32 	%r109, %r94, %r93;
	add.s32 	%r110, %r95, %r109;
	add.s32 	%r111, %r96, %r110;
	add.s32 	%r112, %r97, %r111;
	add.s32 	%r113, %r98, %r112;
	add.s32 	%r114, %r99, %r113;
	add.s32 	%r115, %r100, %r114;
	add.s32 	%r116, %r101, %r115;
	add.s32 	%r117, %r102, %r116;
	add.s32 	%r118, %r103, %r117;
	add.s32 	%r119, %r104, %r118;
	add.s32 	%r120, %r105, %r119;
	add.s32 	%r121, %r106, %r120;
	add.s32 	%r122, %r107, %r121;
	add.s32 	%r509, %r108, %r122;
	add.s32 	%r42, %r90, -4096;
	setp.lt.u32 	%p3, %r42, 4096;
	mov.b32 	%r492, 4096;
	@%p3 bra 	$L__BB4_32;
	mov.b32 	%r492, 4096;
$L__BB4_30:
	add.s32 	%r124, %r40, %r492;
	mul.wide.u32 	%rd13, %r124, 4;
	add.s64 	%rd14, %rd2, %rd13;
	ld.global.u32 	%r125, [%rd14];
	ld.global.u32 	%r126, [%rd14+1024];
	ld.global.u32 	%r127, [%rd14+2048];
	ld.global.u32 	%r128, [%rd14+3072];
	ld.global.u32 	%r129, [%rd14+4096];
	ld.global.u32 	%r130, [%rd14+5120];
	ld.global.u32 	%r131, [%rd14+6144];
	ld.global.u32 	%r132, [%rd14+7168];
	ld.global.u32 	%r133, [%rd14+8192];
	ld.global.u32 	%r134, [%rd14+9216];
	ld.global.u32 	%r135, [%rd14+10240];
	ld.global.u32 	%r136, [%rd14+11264];
	ld.global.u32 	%r137, [%rd14+12288];
	ld.global.u32 	%r138, [%rd14+13312];
	ld.global.u32 	%r139, [%rd14+14336];
	ld.global.u32 	%r140, [%rd14+15360];
	add.s32 	%r141, %r125, %r509;
	add.s32 	%r142, %r126, %r141;
	add.s32 	%r143, %r127, %r142;
	add.s32 	%r144, %r128, %r143;
	add.s32 	%r145, %r129, %r144;
	add.s32 	%r146, %r130, %r145;
	add.s32 	%r147, %r131, %r146;
	add.s32 	%r148, %r132, %r147;
	add.s32 	%r149, %r133, %r148;
	add.s32 	%r150, %r134, %r149;
	add.s32 	%r151, %r135, %r150;
	add.s32 	%r152, %r136, %r151;
	add.s32 	%r153, %r137, %r152;
	add.s32 	%r154, %r138, %r153;
	add.s32 	%r155, %r139, %r154;
	add.s32 	%r509, %r140, %r155;
	sub.s32 	%r156, %r90, %r492;
	setp.lt.u32 	%p4, %r156, 4096;
	@%p4 bra 	$L__BB4_46;
	add.s32 	%r492, %r492, 4096;
	setp.le.u32 	%p5, %r492, %r42;
	@%p5 bra 	$L__BB4_30;
$L__BB4_32:
	setp.le.u32 	%p6, %r90, %r492;
	sub.s32 	%r157, %r90, %r492;
	setp.ge.s32 	%p7, %r40, %r157;
	or.pred  	%p8, %p6, %p7;
	@%p8 bra 	$L__BB4_46;
	not.b32 	%r160, %r40;
	add.s32 	%r161, %r90, %r160;
	sub.s32 	%r162, %r161, %r492;
	shr.u32 	%r163, %r162, 8;
	add.s32 	%r49, %r163, 1;
	and.b32  	%r50, %r49, 15;
	setp.lt.u32 	%p9, %r162, 3840;
	mov.u32 	%r501, %r40;
	@%p9 bra 	$L__BB4_37;
	or.b32  	%r495, %r40, 2048;
	add.s32 	%r494, %r40, %r492;
	and.b32  	%r164, %r49, 33554416;
	neg.s32 	%r493, %r164;
$L__BB4_35:
	.pragma "nounroll";
	mul.wide.u32 	%rd15, %r494, 4;
	add.s64 	%rd16, %rd2, %rd15;
	ld.global.u32 	%r165, [%rd16];
	add.s32 	%r166, %r165, %r509;
	add.s32 	%r167, %r494, 256;
	mul.wide.u32 	%rd17, %r167, 4;
	add.s64 	%rd18, %rd2, %rd17;
	ld.global.u32 	%r168, [%rd18];
	add.s32 	%r169, %r168, %r166;
	add.s32 	%r170, %r494, 512;
	mul.wide.u32 	%rd19, %r170, 4;
	add.s64 	%rd20, %rd2, %rd19;
	ld.global.u32 	%r171, [%rd20];
	add.s32 	%r172, %r171, %r169;
	add.s32 	%r173, %r494, 768;
	mul.wide.u32 	%rd21, %r173, 4;
	add.s64 	%rd22, %rd2, %rd21;
	ld.global.u32 	%r174, [%rd22];
	add.s32 	%r175, %r174, %r172;
	add.s32 	%r176, %r494, 1024;
	mul.wide.u32 	%rd23, %r176, 4;
	add.s64 	%rd24, %rd2, %rd23;
	ld.global.u32 	%r177, [%rd24];
	add.s32 	%r178, %r177, %r175;
	add.s32 	%r179, %r494, 1280;
	mul.wide.u32 	%rd25, %r179, 4;
	add.s64 	%rd26, %rd2, %rd25;
	ld.global.u32 	%r180, [%rd26];
	add.s32 	%r181, %r180, %r178;
	add.s32 	%r182, %r494, 1536;
	mul.wide.u32 	%rd27, %r182, 4;
	add.s64 	%rd28, %rd2, %rd27;
	ld.global.u32 	%r183, [%rd28];
	add.s32 	%r184, %r183, %r181;
	add.s32 	%r185, %r494, 1792;
	mul.wide.u32 	%rd29, %r185, 4;
	add.s64 	%rd30, %rd2, %rd29;
	ld.global.u32 	%r186, [%rd30];
	add.s32 	%r187, %r186, %r184;
	add.s32 	%r188, %r494, 2048;
	mul.wide.u32 	%rd31, %r188, 4;
	add.s64 	%rd32, %rd2, %rd31;
	ld.global.u32 	%r189, [%rd32];
	add.s32 	%r190, %r189, %r187;
	add.s32 	%r191, %r494, 2304;
	mul.wide.u32 	%rd33, %r191, 4;
	add.s64 	%rd34, %rd2, %rd33;
	ld.global.u32 	%r192, [%rd34];
	add.s32 	%r193, %r192, %r190;
	add.s32 	%r194, %r494, 2560;
	mul.wide.u32 	%rd35, %r194, 4;
	add.s64 	%rd36, %rd2, %rd35;
	ld.global.u32 	%r195, [%rd36];
	add.s32 	%r196, %r195, %r193;
	add.s32 	%r197, %r494, 2816;
	mul.wide.u32 	%rd37, %r197, 4;
	add.s64 	%rd38, %rd2, %rd37;
	ld.global.u32 	%r198, [%rd38];
	add.s32 	%r199, %r198, %r196;
	add.s32 	%r200, %r494, 3072;
	mul.wide.u32 	%rd39, %r200, 4;
	add.s64 	%rd40, %rd2, %rd39;
	ld.global.u32 	%r201, [%rd40];
	add.s32 	%r202, %r201, %r199;
	add.s32 	%r203, %r494, 3328;
	mul.wide.u32 	%rd41, %r203, 4;
	add.s64 	%rd42, %rd2, %rd41;
	ld.global.u32 	%r204, [%rd42];
	add.s32 	%r205, %r204, %r202;
	add.s32 	%r206, %r494, 3584;
	mul.wide.u32 	%rd43, %r206, 4;
	add.s64 	%rd44, %rd2, %rd43;
	ld.global.u32 	%r207, [%rd44];
	add.s32 	%r208, %r207, %r205;
	add.s32 	%r209, %r494, 3840;
	mul.wide.u32 	%rd45, %r209, 4;
	add.s64 	%rd46, %rd2, %rd45;
	ld.global.u32 	%r210, [%rd46];
	add.s32 	%r509, %r210, %r208;
	add.s32 	%r495, %r495, 4096;
	add.s32 	%r494, %r494, 4096;
	add.s32 	%r493, %r493, 16;
	setp.ne.s32 	%p10, %r493, 0;
	@%p10 bra 	$L__BB4_35;
	add.s32 	%r501, %r495, -2048;
$L__BB4_37:
	setp.eq.s32 	%p11, %r50, 0;
	@%p11 bra 	$L__BB4_46;
	and.b32  	%r66, %r49, 7;
	setp.lt.u32 	%p12, %r50, 8;
	@%p12 bra 	$L__BB4_40;
	add.s32 	%r212, %r501, %r492;
	mul.wide.u32 	%rd47, %r212, 4;
	add.s64 	%rd48, %rd2, %rd47;
	ld.global.u32 	%r213, [%rd48];
	add.s32 	%r214, %r213, %r509;
	add.s32 	%r215, %r212, 256;
	mul.wide.u32 	%rd49, %r215, 4;
	add.s64 	%rd50, %rd2, %rd49;
	ld.global.u32 	%r216, [%rd50];
	add.s32 	%r217, %r216, %r214;
	add.s32 	%r218, %r212, 512;
	mul.wide.u32 	%rd51, %r218, 4;
	add.s64 	%rd52, %rd2, %rd51;
	ld.global.u32 	%r219, [%rd52];
	add.s32 	%r220, %r219, %r217;
	add.s32 	%r221, %r212, 768;
	mul.wide.u32 	%rd53, %r221, 4;
	add.s64 	%rd54, %rd2, %rd53;
	ld.global.u32 	%r222, [%rd54];
	add.s32 	%r223, %r222, %r220;
	add.s32 	%r224, %r212, 1024;
	mul.wide.u32 	%rd55, %r224, 4;
	add.s64 	%rd56, %rd2, %rd55;
	ld.global.u32 	%r225, [%rd56];
	add.s32 	%r226, %r225, %r223;
	add.s32 	%r227, %r212, 1280;
	mul.wide.u32 	%rd57, %r227, 4;
	add.s64 	%rd58, %rd2, %rd57;
	ld.global.u32 	%r228, [%rd58];
	add.s32 	%r229, %r228, %r226;
	add.s32 	%r230, %r212, 1536;
	mul.wide.u32 	%rd59, %r230, 4;
	add.s64 	%rd60, %rd2, %rd59;
	ld.global.u32 	%r231, [%rd60];
	add.s32 	%r232, %r231, %r229;
	add.s32 	%r233, %r212, 1792;
	mul.wide.u32 	%rd61, %r233, 4;
	add.s64 	%rd62, %rd2, %rd61;
	ld.global.u32 	%r234, [%rd62];
	add.s32 	%r509, %r234, %r232;
	add.s32 	%r501, %r501, 2048;
$L__BB4_40:
	setp.eq.s32 	%p13, %r66, 0;
	@%p13 bra 	$L__BB4_46;
	and.b32  	%r72, %r49, 3;
	setp.lt.u32 	%p14, %r66, 4;
	@%p14 bra 	$L__BB4_43;
	add.s32 	%r236, %r501, %r492;
	mul.wide.u32 	%rd63, %r236, 4;
	add.s64 	%rd64, %rd2, %rd63;
	ld.global.u32 	%r237, [%rd64];
	add.s32 	%r238, %r237, %r509;
	add.s32 	%r239, %r236, 256;
	mul.wide.u32 	%rd65, %r239, 4;
	add.s64 	%rd66, %rd2, %rd65;
	ld.global.u32 	%r240, [%rd66];
	add.s32 	%r241, %r240, %r238;
	add.s32 	%r242, %r236, 512;
	mul.wide.u32 	%rd67, %r242, 4;
	add.s64 	%rd68, %rd2, %rd67;
	ld.global.u32 	%r243, [%rd68];
	add.s32 	%r244, %r243, %r241;
	add.s32 	%r245, %r236, 768;
	mul.wide.u32 	%rd69, %r245, 4;
	add.s64 	%rd70, %rd2, %rd69;
	ld.global.u32 	%r246, [%rd70];
	add.s32 	%r509, %r246, %r244;
	add.s32 	%r501, %r501, 1024;
$L__BB4_43:
	setp.eq.s32 	%p15, %r72, 0;
	@%p15 bra 	$L__BB4_46;
	add.s32 	%r507, %r501, %r492;
	neg.s32 	%r506, %r72;
$L__BB4_45:
	.pragma "nounroll";
	mul.wide.u32 	%rd71, %r507, 4;
	add.s64 	%rd72, %rd2, %rd71;
	ld.global.u32 	%r247, [%rd72];
	add.s32 	%r509, %r247, %r509;
	add.s32 	%r507, %r507, 256;
	add.s32 	%r506, %r506, 1;
	setp.ne.s32 	%p16, %r506, 0;
	@%p16 bra 	$L__BB4_45;
$L__BB4_46:
	// begin inline asm
	mov.u32 %r248, %laneid;
	// end inline asm
	mov.b32 	%r251, 1;
	mov.b32 	%r272, 31;
	mov.b32 	%r273, -1;
	// begin inline asm
	shfl.sync.down.b32 %r249, %r509, %r251, %r272, %r273;
	// end inline asm
	setp.gt.s32 	%p17, %r248, 30;
	selp.b32 	%r274, 0, %r249, %p17;
	add.s32 	%r255, %r274, %r509;
	mov.b32 	%r256, 2;
	// begin inline asm
	shfl.sync.down.b32 %r254, %r255, %r256, %r272, %r273;
	// end inline asm
	setp.gt.s32 	%p18, %r248, 29;
	selp.b32 	%r275, 0, %r254, %p18;
	add.s32 	%r260, %r255, %r275;
	mov.b32 	%r261, 4;
	// begin inline asm
	shfl.sync.down.b32 %r259, %r260, %r261, %r272, %r273;
	// end inline asm
	setp.gt.s32 	%p19, %r248, 27;
	selp.b32 	%r276, 0, %r259, %p19;
	add.s32 	%r265, %r260, %r276;
	mov.b32 	%r266, 8;
	// begin inline asm
	shfl.sync.down.b32 %r264, %r265, %r266, %r272, %r273;
	// end inline asm
	setp.gt.s32 	%p20, %r248, 23;
	selp.b32 	%r277, 0, %r264, %p20;
	add.s32 	%r270, %r265, %r277;
	mov.b32 	%r271, 16;
	// begin inline asm
	shfl.sync.down.b32 %r269, %r270, %r271, %r272, %r273;
	// end inline asm
	setp.gt.s32 	%p21, %r248, 15;
	selp.b32 	%r278, 0, %r269, %p21;
	add.s32 	%r510, %r270, %r278;
	setp.ne.s32 	%p22, %r248, 0;
	@%p22 bra 	$L__BB4_48;
	shr.u32 	%r279, %r40, 3;
	and.b32  	%r280, %r279, 124;
	mov.u32 	%r281, _ZZN3cub18CUB_300001_SM_10006detail6reduce28DeviceReduceSingleTileKernelINS2_10policy_hubIijN4cuda3std3__44plusIiEEE10Policy1000EN6thrust24THRUST_300001_SM_1000_NS10device_ptrIiEEPijS9_iiNS7_10__identityEEEvT0_T1_T2_T3_T4_T6_E12temp_storage;
	add.s32 	%r282, %r281, %r280;
	st.shared.u32 	[%r282+8], %r510;
$L__BB4_48:
	bar.sync 	0;
	setp.ne.s32 	%p23, %r40, 0;
	@%p23 bra 	$L__BB4_50;
	ld.shared.u32 	%r283, [_ZZN3cub18CUB_300001_SM_10006detail6reduce28DeviceReduceSingleTileKernelINS2_10policy_hubIijN4cuda3std3__44plusIiEEE10Policy1000EN6thrust24THRUST_300001_SM_1000_NS10device_ptrIiEEPijS9_iiNS7_10__identityEEEvT0_T1_T2_T3_T4_T6_E12temp_storage+12];
	add.s32 	%r284, %r283, %r510;
	ld.shared.u32 	%r285, [_ZZN3cub18CUB_300001_SM_10006detail6reduce28DeviceReduceSingleTileKernelINS2_10policy_hubIijN4cuda3std3__44plusIiEEE10Policy1000EN6thrust24THRUST_300001_SM_1000_NS10device_ptrIiEEPijS9_iiNS7_10__identityEEEvT0_T1_T2_T3_T4_T6_E12temp_storage+16];
	add.s32 	%r286, %r284, %r285;
	ld.shared.u32 	%r287, [_ZZN3cub18CUB_300001_SM_10006detail6reduce28DeviceReduceSingleTileKernelINS2_10policy_hubIijN4cuda3std3__44plusIiEEE10Policy1000EN6thrust24THRUST_300001_SM_1000_NS10device_ptrIiEEPijS9_iiNS7_10__identityEEEvT0_T1_T2_T3_T4_T6_E12temp_storage+20];
	add.s32 	%r288, %r286, %r287;
	ld.shared.u32 	%r289, [_ZZN3cub18CUB_300001_SM_10006detail6reduce28DeviceReduceSingleTileKernelINS2_10policy_hubIijN4cuda3std3__44plusIiEEE10Policy1000EN6thrust24THRUST_300001_SM_1000_NS10device_ptrIiEEPijS9_iiNS7_10__identityEEEvT0_T1_T2_T3_T4_T6_E12temp_storage+24];
	add.s32 	%r290, %r288, %r289;
	ld.shared.u32 	%r291, [_ZZN3cub18CUB_300001_SM_10006detail6reduce28DeviceReduceSingleTileKernelINS2_10policy_hubIijN4cuda3std3__44plusIiEEE10Policy1000EN6thrust24THRUST_300001_SM_1000_NS10device_ptrIiEEPijS9_iiNS7_10__identityEEEvT0_T1_T2_T3_T4_T6_E12temp_storage+28];
	add.s32 	%r292, %r290, %r291;
	ld.shared.u32 	%r293, [_ZZN3cub18CUB_300001_SM_10006detail6reduce28DeviceReduceSingleTileKernelINS2_10policy_hubIijN4cuda3std3__44plusIiEEE10Policy1000EN6thrust24THRUST_300001_SM_1000_NS10device_ptrIiEEPijS9_iiNS7_10__identityEEEvT0_T1_T2_T3_T4_T6_E12temp_storage+32];
	add.s32 	%r294, %r292, %r293;
	ld.shared.u32 	%r295, [_ZZN3cub18CUB_300001_SM_10006detail6reduce28DeviceReduceSingleTileKernelINS2_10policy_hubIijN4cuda3std3__44plusIiEEE10Policy1000EN6thrust24THRUST_300001_SM_1000_NS10device_ptrIiEEPijS9_iiNS7_10__identityEEEvT0_T1_T2_T3_T4_T6_E12temp_storage+36];
	add.s32 	%r510, %r294, %r295;
$L__BB4_50:
	mov.u32 	%r469, %tid.x;
	setp.ne.s32 	%p57, %r469, 0;
	@%p57 bra 	$L__BB4_52;
	add.s32 	%r470, %r510, %r91;
	st.global.u32 	[%rd1], %r470;
$L__BB4_52:
	ret;

}
	// .globl	_ZN3cub18CUB_300001_SM_10006detail6reduce18DeviceReduceKernelINS2_10policy_hubIijN4cuda3std3__44plusIiEEE10Policy1000EN6thrust24THRUST_300001_SM_1000_NS10device_ptrIiEEjS9_iNS7_10__identityEEEvT0_PT3_T1_NS0_13GridEvenShareISK_EET2_T4_
.visible .entry _ZN3cub18CUB_300001_SM_10006detail6reduce18DeviceReduceKernelINS2_10policy_hubIijN4cuda3std3__44plusIiEEE10Policy1000EN6thrust24THRUST_300001_SM_1000_NS10device_ptrIiEEjS9_iNS7_10__identityEEEvT0_PT3_T1_NS0_13GridEvenShareISK_EET2_T4_(
	.param .align 8 .b8 _ZN3cub18CUB_300001_SM_10006detail6reduce18DeviceReduceKernelINS2_10policy_hubIijN4cuda3std3__44plusIiEEE10Policy1000EN6thrust24THRUST_300001_SM_1000_NS10device_ptrIiEEjS9_iNS7_10__identityEEEvT0_PT3_T1_NS0_13GridEvenShareISK_EET2_T4__param_0[8],
	.param .u64 .ptr .align 1 _ZN3cub18CUB_300001_SM_10006detail6reduce18DeviceReduceKernelINS2_10policy_hubIijN4cuda3std3__44plusIiEEE10Policy1000EN6thrust24THRUST_300001_SM_1000_NS10device_ptrIiEEjS9_iNS7_10__identityEEEvT0_PT3_T1_NS0_13GridEvenShareISK_EET2_T4__param_1,
	.param .u32 _ZN3cub18CUB_300001_SM_10006detail6reduce18DeviceReduceKernelINS2_10policy_hubIijN4cuda3std3__44plusIiEEE10Policy1000EN6thrust24THRUST_300001_SM_1000_NS10device_ptrIiEEjS9_iNS7_10__identityEEEvT0_PT3_T1_NS0_13GridEvenShareISK_EET2_T4__param_2,
	.param .align 4 .b8 _ZN3cub18CUB_300001_SM_10006detail6reduce18DeviceReduceKernelINS2_10policy_hubIijN4cuda3std3__44plusIiEEE10Policy1000EN6thrust24THRUST_300001_SM_1000_NS10device_ptrIiEEjS9_iNS7_10__identityEEEvT0_PT3_T1_NS0_13GridEvenShareISK_EET2_T4__param_3[40],
	.param .align 1 .b8 _ZN3cub18CUB_300001_SM_10006detail6reduce18DeviceReduceKernelINS2_10policy_hubIijN4cuda3std3__44plusIiEEE10Policy1000EN6thrust24THRUST_300001_SM_1000_NS10device_ptrIiEEjS9_iNS7_10__identityEEEvT0_PT3_T1_NS0_13GridEvenShareISK_EET2_T4__param_4[1],
	.param .align 1 .b8 _ZN3cub18CUB_300001_SM_10006detail6reduce18DeviceReduceKernelINS2_10policy_hubIijN4cuda3std3__44plusIiEEE10Policy1000EN6thrust24THRUST_300001_SM_1000_NS10device_ptrIiEEjS9_iNS7_10__identityEEEvT0_PT3_T1_NS0_13GridEvenShareISK_EET2_T4__param_5[1]
)
.maxntid 256
{
	.reg .pred 	%p<57>;
	.reg .b16 	%rs<4>;
	.reg .b32 	%r<575>;
	.reg .b64 	%rd<130>;
	// demoted variable
	.shared .align 4 .b8 _ZZN3cub18CUB_300001_SM_10006detail6reduce18DeviceReduceKernelINS2_10policy_hubIijN4cuda3std3__44plusIiEEE10Policy1000EN6thrust24THRUST_300001_SM_1000_NS10device_ptrIiEEjS9_iNS7_10__identityEEEvT0_PT3_T1_NS0_13GridEvenShareISK_EET2_T4_E12temp_storage[44];
	ld.param.u32 	%r1, [_ZN3cub18CUB_300001_SM_10006detail6reduce18DeviceReduceKernelINS2_10policy_hubIijN4cuda3std3__44plusIiEEE10Policy1000EN6thrust24THRUST_300001_SM_1000_NS10device_ptrIiEEjS9_iNS7_10__identityEEEvT0_PT3_T1_NS0_13GridEvenShareISK_EET2_T4__param_3+20];
	ld.param.u32 	%r2, [_ZN3cub18CUB_300001_SM_10006detail6reduce18DeviceReduceKernelINS2_10policy_hubIijN4cuda3std3__44plusIiEEE10Policy1000EN6thrust24THRUST_300001_SM_1000_NS10device_ptrIiEEjS9_iNS7_10__identityEEEvT0_PT3_T1_NS0_13GridEvenShareISK_EET2_T4__param_3+24];
	ld.param.u64 	%rd3, [_ZN3cub18CUB_300001_SM_10006detail6reduce18DeviceReduceKernelINS2_10policy_hubIijN4cuda3std3__44plusIiEEE10Policy1000EN6thrust24THRUST_300001_SM_1000_NS10device_ptrIiEEjS9_iNS7_10__identityEEEvT0_PT3_T1_NS0_13GridEvenShareISK_EET2_T4__param_0];
	cvta.to.global.u64 	%rd1, %rd3;
	mov.u32 	%r3, %ctaid.x;
	shl.b32 	%r4, %r2, 12;
	shl.b32 	%r556, %r3, 12;
	sub.s32 	%r6, %r1, %r556;
	setp.gt.u32 	%p1, %r6, 4095;
	@%p1 bra 	$L__BB5_26;
	mov.u32 	%r7, %tid.x;
	setp.ge.u32 	%p23, %r7, %r6;
	mov.b32 	%r550, 0;
	mov.u32 	%r539, %r7;
	@%p23 bra 	$L__BB5_3;
	add.s32 	%r330, %r556, %r7;
	mul.wide.u32 	%rd66, %r330, 4;
	add.s64 	%rd67, %rd1, %rd66;
	ld.global.u32 	%r550, [%rd67];
	add.s32 	%r539, %r7, 256;
$L__BB5_3:
	setp.ge.u32 	%p24, %r539, %r6;
	@%p24 bra 	$L__BB5_17;
	not.b32 	%r332, %r539;
	add.s32 	%r333, %r1, %r332;
	sub.s32 	%r334, %r333, %r556;
	shr.u32 	%r335, %r334, 8;
	add.s32 	%r12, %r335, 1;
	and.b32  	%r13, %r12, 15;
	setp.lt.u32 	%p25, %r334, 3840;
	@%p25 bra 	$L__BB5_8;
	or.b32  	%r536, %r539, 2048;
	add.s32 	%r535, %r539, %r556;
	and.b32  	%r336, %r12, 33554416;
	neg.s32 	%r534, %r336;
$L__BB5_6:
	.pragma "nounroll";
	mul.wide.u32 	%rd68, %r535, 4;
	add.s64 	%rd69, %rd1, %rd68;
	ld.global.u32 	%r337, [%rd69];
	add.s32 	%r338, %r337, %r550;
	add.s32 	%r339, %r535, 256;
	mul.wide.u32 	%rd70, %r339, 4;
	add.s64 	%rd71, %rd1, %rd70;
	ld.global.u32 	%r340, [%rd71];
	add.s32 	%r341, %r340, %r338;
	add.s32 	%r342, %r535, 512;
	mul.wide.u32 	%rd72, %r342, 4;
	add.s64 	%rd73, %rd1, %rd72;
	ld.global.u32 	%r343, [%rd73];
	add.s32 	%r344, %r343, %r341;
	add.s32 	%r345, %r535, 768;
	mul.wide.u32 	%rd74, %r345, 4;
	add.s64 	%rd75, %rd1, %rd74;
	ld.global.u32 	%r346, [%rd75];
	add.s32 	%r347, %r346, %r344;
	add.s32 	%r348, %r535, 1024;
	mul.wide.u32 	%rd76, %r348, 4;
	add.s64 	%rd77, %rd1, %rd76;
	ld.global.u32 	%r349, [%rd77];
	add.s32 	%r350, %r349, %r347;
	add.s32 	%r351, %r535, 1280;
	mul.wide.u32 	%rd78, %r351, 4;
	add.s64 	%rd79, %rd1, %rd78;
	ld.global.u32 	%r352, [%rd79];
	add.s32 	%r353, %r352, %r350;
	add.s32 	%r354, %r535, 1536;
	mul.wide.u32 	%rd80, %r354, 4;
	add.s64 	%rd81, %rd1, %rd80;
	ld.global.u32 	%r355, [%rd81];
	add.s32 	%r356, %r355, %r353;
	add.s32 	%r357, %r535, 1792;
	mul.wide.u32 	%rd82, %r357, 4;
	add.s64 	%rd83, %rd1, %rd82;
	ld.global.u32 	%r358, [%rd83];
	add.s32 	%r359, %r358, %r356;
	add.s32 	%r360, %r535, 2048;
	mul.wide.u32 	%rd84, %r360, 4;
	add.s64 	%rd85, %rd1, %rd84;
	ld.global.u32 	%r361, [%rd85];
	add.s32 	%r362, %r361, %r359;
	add.s32 	%r363, %r535, 2304;
	mul.wide.u32 	%rd86, %r363, 4;
	add.s64 	%rd87, %rd1, %rd86;
	ld.global.u32 	%r364, [%rd87];
	add.s32 	%r365, %r364, %r362;
	add.s32 	%r366, %r535, 2560;
	mul.wide.u32 	%rd88, %r366, 4;
	add.s64 	%rd89, %rd1, %rd88;
	ld.global.u32 	%r367, [%rd89];
	add.s32 	%r368, %r367, %r365;
	add.s32 	%r369, %r535, 2816;
	mul.wide.u32 	%rd90, %r369, 4;
	add.s64 	%rd91, %rd1, %rd90;
	ld.global.u32 	%r370, [%rd91];
	add.s32 	%r371, %r370, %r368;
	add.s32 	%r372, %r535, 3072;
	mul.wide.u32 	%rd92, %r372, 4;
	add.s64 	%rd93, %rd1, %rd92;
	ld.global.u32 	%r373, [%rd93];
	add.s32 	%r374, %r373, %r371;
	add.s32 	%r375, %r535, 3328;
	mul.wide.u32 	%rd94, %r375, 4;
	add.s64 	%rd95, %rd1, %rd94;
	ld.global.u32 	%r376, [%rd95];
	add.s32 	%r377, %r376, %r374;
	add.s32 	%r378, %r535, 3584;
	mul.wide.u32 	%rd96, %r378, 4;
	add.s64 	%rd97, %rd1, %rd96;
	ld.global.u32 	%r379, [%rd97];
	add.s32 	%r380, %r379, %r377;
	add.s32 	%r381, %r535, 3840;
	mul.wide.u32 	%rd98, %r381, 4;
	add.s64 	%rd99, %rd1, %rd98;
	ld.global.u32 	%r382, [%rd99];
	add.s32 	%r550, %r382, %r380;
	add.s32 	%r536, %r536, 4096;
	add.s32 	%r535, %r535, 4096;
	add.s32 	%r534, %r534, 16;
	setp.ne.s32 	%p26, %r534, 0;
	@%p26 bra 	$L__BB5_6;
	add.s32 	%r539, %r536, -2048;
$L__BB5_8:
	setp.eq.s32 	%p27, %r13, 0;
	@%p27 bra 	$L__BB5_17;
	and.b32  	%r29, %r12, 7;
	setp.lt.u32 	%p28, %r13, 8;
	@%p28 bra 	$L__BB5_11;
	add.s32 	%r384, %r556, %r539;
	mul.wide.u32 	%rd100, %r384, 4;
	add.s64 	%rd101, %rd1, %rd100;
	ld.global.u32 	%r385, [%rd101];
	add.s32 	%r386, %r385, %r550;
	add.s32 	%r387, %r384, 256;
	mul.wide.u32 	%rd102, %r387, 4;
	add.s64 	%rd103, %rd1, %rd102;
	ld.global.u32 	%r388, [%rd103];
	add.s32 	%r389, %r388, %r386;
	add.s32 	%r390, %r384, 512;
	mul.wide.u32 	%rd104, %r390, 4;
	add.s64 	%rd105, %rd1, %rd104;
	ld.global.u32 	%r391, [%rd105];
	add.s32 	%r392, %r391, %r389;
	add.s32 	%r393, %r384, 768;
	mul.wide.u32 	%rd106, %r393, 4;
	add.s64 	%rd107, %rd1, %rd106;
	ld.global.u32 	%r394, [%rd107];
	add.s32 	%r395, %r394, %r392;
	add.s32 	%r396, %r384, 1024;
	mul.wide.u32 	%rd108, %r396, 4;
	add.s64 	%rd109, %rd1, %rd108;
	ld.global.u32 	%r397, [%rd109];
	add.s32 	%r398, %r397, %r395;
	add.s32 	%r399, %r384, 1280;
	mul.wide.u32 	%rd110, %r399, 4;
	add.s64 	%rd111, %rd1, %rd110;
	ld.global.u32 	%r400, [%rd111];
	add.s32 	%r401, %r400, %r398;
	add.s32 	%r402, %r384, 1536;
	mul.wide.u32 	%rd112, %r402, 4;
	add.s64 	%rd113, %rd1, %rd112;
	ld.global.u32 	%r403, [%rd113];
	add.s32 	%r404, %r403, %r401;
	add.s32 	%r405, %r384, 1792;
	mul.wide.u32 	%rd114, %r405, 4;
	add.s64 	%rd115, %rd1, %rd114;
	ld.global.u32 	%r406, [%rd115];
	add.s32 	%r550, %r406, %r404;
	add.s32 	%r539, %r539, 2048;
$L__BB5_11:
	setp.eq.s32 	%p29, %r29, 0;
	@%p29 bra 	$L__BB5_17;
	and.b32  	%r35, %r12, 3;
	setp.lt.u32 	%p30, %r29, 4;
	@%p30 bra 	$L__BB5_14;
	add.s32 	%r408, %r556, %r539;
	mul.wide.u32 	%rd116, %r408, 4;
	add.s64 	%rd117, %rd1, %rd116;
	ld.global.u32 	%r409, [%rd117];
	add.s32 	%r410, %r409, %r550;
	add.s32 	%r411, %r408, 256;
	mul.wide.u32 	%rd118, %r411, 4;
	add.s64 	%rd119, %rd1, %rd118;
	ld.global.u32 	%r412, [%rd119];
	add.s32 	%r413, %r412, %r410;
	add.s32 	%r414, %r408, 512;
	mul.wide.u32 	%rd120, %r414, 4;
	add.s64 	%rd121, %rd1, %rd120;
	ld.global.u32 	%r415, [%rd121];
	add.s32 	%r416, %r415, %r413;
	add.s32 	%r417, %r408, 768;
	mul.wide.u32 	%rd122, %r417, 4;
	add.s64 	%rd123, %rd1, %rd122;
	ld.global.u32 	%r418, [%rd123];
	add.s32 	%r550, %r418, %r416;
	add.s32 	%r539, %r539, 1024;
$L__BB5_14:
	setp.eq.s32 	%p31, %r35, 0;
	@%p31 bra 	$L__BB5_17;
	add.s32 	%r548, %r539, %r556;
	neg.s32 	%r547, %r35;
$L__BB5_16:
	.pragma "nounroll";
	mul.wide.u32 	%rd124, %r548, 4;
	add.s64 	%rd125, %rd1, %rd124;
	ld.global.u32 	%r419, [%rd125];
	add.s32 	%r550, %r419, %r550;
	add.s32 	%r548, %r548, 256;
	add.s32 	%r547, %r547, 1;
	setp.ne.s32 	%p32, %r547, 0;
	@%p32 bra 	$L__BB5_16;
$L__BB5_17:
	setp.lt.u32 	%p33, %r6, 256;
	@%p33 bra 	$L__BB5_22;
	// begin inline asm
	mov.u32 %r483, %laneid;
	// end inline asm
	mov.b32 	%r486, 1;
	mov.b32 	%r507, 31;
	mov.b32 	%r508, -1;
	// begin inline asm
	shfl.sync.down.b32 %r484, %r550, %r486, %r507, %r508;
	// end inline asm
	setp.gt.s32 	%p49, %r483, 30;
	selp.b32 	%r509, 0, %r484, %p49;
	add.s32 	%r490, %r509, %r550;
	mov.b32 	%r491, 2;
	// begin inline asm
	shfl.sync.down.b32 %r489, %r490, %r491, %r507, %r508;
	// end inline asm
	setp.gt.s32 	%p50, %r483, 29;
	selp.b32 	%r510, 0, %r489, %p50;
	add.s32 	%r495, %r490, %r510;
	mov.b32 	%r496, 4;
	// begin inline asm
	shfl.sync.down.b32 %r494, %r495, %r496, %r507, %r508;
	// end inline asm
	setp.gt.s32 	%p51, %r483, 27;
	selp.b32 	%r511, 0, %r494, %p51;
	add.s32 	%r500, %r495, %r511;
	mov.b32 	%r501, 8;
	// begin inline asm
	shfl.sync.down.b32 %r499, %r500, %r501, %r507, %r508;
	// end inline asm
	setp.gt.s32 	%p52, %r483, 23;
	selp.b32 	%r512, 0, %r499, %p52;
	add.s32 	%r505, %r500, %r512;
	mov.b32 	%r506, 16;
	// begin inline asm
	shfl.sync.down.b32 %r504, %r505, %r506, %r507, %r508;
	// end inline asm
	setp.gt.s32 	%p53, %r483, 15;
	selp.b32 	%r513, 0, %r504, %p53;
	add.s32 	%r574, %r505, %r513;
	setp.ne.s32 	%p54, %r483, 0;
	@%p54 bra 	$L__BB5_20;
	shr.u32 	%r514, %r7, 3;
	and.b32  	%r515, %r514, 124;
	mov.u32 	%r516, _ZZN3cub18CUB_300001_SM_10006detail6reduce18DeviceReduceKernelINS2_10policy_hubIijN4cuda3std3__44plusIiEEE10Policy1000EN6thrust24THRUST_300001_SM_1000_NS10device_ptrIiEEjS9_iNS7_10__identityEEEvT0_PT3_T1_NS0_13GridEvenShareISK_EET2_T4_E12temp_storage;
	add.s32 	%r517, %r516, %r515;
	st.shared.u32 	[%r517+8], %r574;
$L__BB5_20:
	bar.sync 	0;
	setp.ne.s32 	%p55, %r7, 0;
	@%p55 bra 	$L__BB5_48;
	ld.shared.u32 	%r518, [_ZZN3cub18CUB_300001_SM_10006detail6reduce18DeviceReduceKernelINS2_10policy_hubIijN4cuda3std3__44plusIiEEE10Policy1000EN6thrust24THRUST_300001_SM_1000_NS10device_ptrIiEEjS9_iNS7_10__identityEEEvT0_PT3_T1_NS0_13GridEvenShareISK_EET2_T4_E12temp_storage+12];
	add.s32 	%r519, %r518, %r574;
	ld.shared.u32 	%r520, [_ZZN3cub18CUB_300001_SM_10006detail6reduce18DeviceReduceKernelINS2_10policy_hubIijN4cuda3std3__44plusIiEEE10Policy1000EN6thrust24THRUST_300001_SM_1000_NS10device_ptrIiEEjS9_iNS7_10__identityEEEvT0_PT3_T1_NS0_13GridEvenShareISK_EET2_T4_E12temp_storage+16];
	add.s32 	%r521, %r519, %r520;
	ld.shared.u32 	%r522, [_ZZN3cub18CUB_300001_SM_10006detail6reduce18DeviceReduceKernelINS2_10policy_hubIijN4cuda3std3__44plusIiEEE10Policy1000EN6thrust24THRUST_300001_SM_1000_NS10device_ptrIiEEjS9_iNS7_10__identityEEEvT0_PT3_T1_NS0_13GridEvenShareISK_EET2_T4_E12temp_storage+20];
	add.s32 	%r523, %r521, %r522;
	ld.shared.u32 	%r524, [_ZZN3cub18CUB_300001_SM_10006detail6reduce18DeviceReduceKernelINS2_10policy_hubIijN4cuda3std3__44plusIiEEE10Policy1000EN6thrust24THRUST_300001_SM_1000_NS10device_ptrIiEEjS9_iNS7_10__identityEEEvT0_PT3_T1_NS0_13GridEvenShareISK_EET2_T4_E12temp_storage+24];
	add.s32 	%r525, %r523, %r524;
	ld.shared.u32 	%r526, [_ZZN3cub18CUB_300001_SM_10006detail6reduce18DeviceReduceKernelINS2_10policy_hubIijN4cuda3std3__44plusIiEEE10Policy1000EN6thrust24THRUST_300001_SM_1000_NS10device_ptrIiEEjS9_iNS7_10__identityEEEvT0_PT3_T1_NS0_13GridEvenShareISK_EET2_T4_E12temp_storage+28];
	add.s32 	%r527, %r525, %r526;
	ld.shared.u32 	%r528, [_ZZN3cub18CUB_300001_SM_10006detail6reduce18DeviceReduceKernelINS2_10policy_hubIijN4cuda3std3__44plusIiEEE10Policy1000EN6thrust24THRUST_300001_SM_1000_NS10device_ptrIiEEjS9_iNS7_10__identityEEEvT0_PT3_T1_NS0_13GridEvenShareISK_EET2_T4_E12temp_storage+32];
	add.s32 	%r529, %r527, %r528;
	ld.shared.u32 	%r530, [_ZZN3cub18CUB_300001_SM_10006detail6reduce18DeviceReduceKernelINS2_10policy_hubIijN4cuda3std3__44plusIiEEE10Policy1000EN6thrust24THRUST_300001_SM_1000_NS10device_ptrIiEEjS9_iNS7_10__identityEEEvT0_PT3_T1_NS0_13GridEvenShareISK_EET2_T4_E12temp_storage+36];
	add.s32 	%r574, %r529, %r530;
	bra.uni 	$L__BB5_48;
$L__BB5_22:
	// begin inline asm
	mov.u32 %r420, %laneid;
	// end inline asm
	and.b32  	%r446, %r7, 992;
	add.s32 	%r447, %r446, 32;
	setp.gt.u32 	%p34, %r447, %r6;
	not.b32 	%r448, %r446;
	add.s32 	%r449, %r6, %r448;
	selp.b32 	%r444, %r449, 31, %p34;
	mov.b32 	%r423, 1;
	mov.b32 	%r445, -1;
	// begin inline asm
	shfl.sync.down.b32 %r421, %r550, %r423, %r444, %r445;
	// end inline asm
	setp.lt.s32 	%p35, %r420, %r444;
	selp.b32 	%r450, %r421, 0, %p35;
	add.s32 	%r427, %r450, %r550;
	mov.b32 	%r428, 2;
	// begin inline asm
	shfl.sync.down.b32 %r426, %r427, %r428, %r444, %r445;
	// end inline asm
	add.s32 	%r451, %r420, 2;
	setp.gt.s32 	%p36, %r451, %r444;
	selp.b32 	%r452, 0, %r426, %p36;
	add.s32 	%r432, %r427, %r452;
	mov.b32 	%r433, 4;
	// begin inline asm
	shfl.sync.down.b32 %r431, %r432, %r433, %r444, %r445;
	// end inline asm
	add.s32 	%r453, %r420, 4;
	setp.gt.s32 	%p37, %r453, %r444;
	selp.b32 	%r454, 0, %r431, %p37;
	add.s32 	%r437, %r432, %r454;
	mov.b32 	%r438, 8;
	// begin inline asm
	shfl.sync.down.b32 %r436, %r437, %r438, %r444, %r445;
	// end inline asm
	add.s32 	%r455, %r420, 8;
	setp.gt.s32 	%p38, %r455, %r444;
	selp.b32 	%r456, 0, %r436, %p38;
	add.s32 	%r442, %r437, %r456;
	mov.b32 	%r443, 16;
	// begin inline asm
	shfl.sync.down.b32 %r441, %r442, %r443, %r444, %r445;
	// end inline asm
	add.s32 	%r457, %r420, 16;
	setp.gt.s32 	%p39, %r457, %r444;
	selp.b32 	%r458, 0, %r441, %p39;
	add.s32 	%r574, %r442, %r458;
	setp.ne.s32 	%p40, %r420, 0;
	@%p40 bra 	$L__BB5_24;
	shr.u32 	%r459, %r7, 3;
	and.b32  	%r460, %r459, 124;
	mov.u32 	%r461, _ZZN3cub18CUB_300001_SM_10006detail6reduce18DeviceReduceKernelINS2_10policy_hubIijN4cuda3std3__44plusIiEEE10Policy1000EN6thrust24THRUST_300001_SM_1000_NS10device_ptrIiEEjS9_iNS7_10__identityEEEvT0_PT3_T1_NS0_13GridEvenShareISK_EET2_T4_E12temp_storage;
	add.s32 	%r462, %r461, %r460;
	st.shared.u32 	[%r462+8], %r574;
$L__BB5_24:
	bar.sync 	0;
	setp.ne.s32 	%p41, %r7, 0;
	@%p41 bra 	$L__BB5_48;
	setp.gt.u32 	%p42, %r6, 32;
	ld.shared.u32 	%r463, [_ZZN3cub18CUB_300001_SM_10006detail6reduce18DeviceReduceKernelINS2_10policy_hubIijN4cuda3std3__44plusIiEEE10Policy1000EN6thrust24THRUST_300001_SM_1000_NS10device_ptrIiEEjS9_iNS7_10__identityEEEvT0_PT3_T1_NS0_13GridEvenShareISK_EET2_T4_E12temp_storage+12];
	selp.b32 	%r464, %r463, 0, %p42;
	add.s32 	%r465, %r464, %r574;
	setp.gt.u32 	%p43, %r6, 64;
	ld.shared.u32 	%r466, [_ZZN3cub18CUB_300001_SM_10006detail6reduce18DeviceReduceKernelINS2_10policy_hubIijN4cuda3std3__44plusIiEEE10Policy1000EN6thrust24THRUST_300001_SM_1000_NS10device_ptrIiEEjS9_iNS7_10__identityEEEvT0_PT3_T1_NS0_13GridEvenShareISK_EET2_T4_E12temp_storage+16];
	selp.b32 	%r467, %r466, 0, %p43;
	add.s32 	%r468, %r465, %r467;
	setp.gt.u32 	%p44, %r6, 96;
	ld.shared.u32 	%r469, [_ZZN3cub18CUB_300001_SM_10006detail6reduce18DeviceReduceKernelINS2_10policy_hubIijN4cuda3std3__44plusIiEEE10Policy1000EN6thrust24THRUST_300001_SM_1000_NS10device_ptrIiEEjS9_iNS7_10__identityEEEvT0_PT3_T1_NS0_13GridEvenShareISK_EET2_T4_E12temp_storage+20];
	selp.b32 	%r470, %r469, 0, %p44;
	add.s32 	%r471, %r468, %r470;
	setp.gt.u32 	%p45, %r6, 128;
	ld.shared.u32 	%r472, [_ZZN3cub18CUB_300001_SM_10006detail6reduce18DeviceReduceKernelINS2_10policy_hubIijN4cuda3std3__44plusIiEEE10Policy1000EN6thrust24THRUST_300001_SM_1000_NS10device_ptrIiEEjS9_iNS7_10__identityEEEvT0_PT3_T1_NS0_13GridEvenShareISK_EET2_T4_E12temp_storage+24];
	selp.b32 	%r473, %r472, 0, %p45;
	add.s32 	%r474, %r471, %r473;
	setp.gt.u32 	%p46, %r6, 160;
	ld.shared.u32 	%r475, [_ZZN3cub18CUB_300001_SM_10006detail6reduce18DeviceReduceKernelINS2_10policy_hubIijN4cuda3std3__44plusIiEEE10Policy1000EN6thrust24THRUST_300001_SM_1000_NS10device_ptrIiEEjS9_iNS7_10__identityEEEvT0_PT3_T1_NS0_13GridEvenShareISK_EET2_T4_E12temp_storage+28];
	selp.b32 	%r476, %r475, 0, %p46;
	add.s32 	%r477, %r474, %r476;
	setp.gt.u32 	%p47, %r6, 192;
	ld.shared.u32 	%r478, [_ZZN3cub18CUB_300001_SM_10006detail6reduce18DeviceReduceKernelINS2_10policy_hubIijN4cuda3std3__44plusIiEEE10Policy1000EN6thrust24THRUST_300001_SM_1000_NS10device_ptrIiEEjS9_iNS7_10__identityEEEvT0_PT3_T1_NS0_13GridEvenShareISK_EET2_T4_E12temp_storage+32];
	selp.b32 	%r479, %r478, 0, %p47;
	add.s32 	%r480, %r477, %r479;
	setp.gt.u32 	%p48, %r6, 224;
	ld.shared.u32 	%r481, [_ZZN3cub18CUB_300001_SM_10006detail6reduce18DeviceReduceKernelINS2_10policy_hubIijN4cuda3std3__44plusIiEEE10Policy1000EN6thrust24THRUST_300001_SM_1000_NS10device_ptrIiEEjS9_iNS7_10__identityEEEvT0_PT3_T1_NS0_13GridEvenShareISK_EET2_T4_E12temp_storage+36];
	selp.b32 	%r482, %r481, 0, %p48;
	add.s32 	%r574, %r480, %r482;
	bra.uni 	$L__BB5_48;
$L__BB5_26:
	mov.u32 	%r54, %tid.x;
	add.s32 	%r110, %r54, %r556;
	mul.wide.u32 	%rd4, %r110, 4;
	add.s64 	%rd5, %rd1, %rd4;
	ld.global.u32 	%r111, [%rd5];
	ld.global.u32 	%r112, [%rd5+1024];
	ld.global.u32 	%r113, [%rd5+2048];
	ld.global.u32 	%r114, [%rd5+3072];
	ld.global.u32 	%r115, [%rd5+4096];
	ld.global.u32 	%r116, [%rd5+5120];
	ld.global.u32 	%r117, [%rd5+6144];
	ld.global.u32 	%r118, [%rd5+7168];
	ld.global.u32 	%r119, [%rd5+8192];
	ld.global.u32 	%r120, [%rd5+9216];
	ld.global.u32 	%r121, [%rd5+10240];
	ld.global.u32 	%r122, [%rd5+11264];
	ld.global.u32 	%r123, [%rd5+12288];
	ld.global.u32 	%r124, [%rd5+13312];
	ld.global.u32 	%r125, [%rd5+14336];
	ld.global.u32 	%r126, [%rd5+15360];
	add.s32 	%r127, %r112, %r111;
	add.s32 	%r128, %r113, %r127;
	add.s32 	%r129, %r114, %r128;
	add.s32 	%r130, %r115, %r129;
	add.s32 	%r131, %r116, %r130;
	add.s32 	%r132, %r117, %r131;
	add.s32 	%r133, %r118, %r132;
	add.s32 	%r134, %r119, %r133;
	add.s32 	%r135, %r120, %r134;
	add.s32 	%r136, %r121, %r135;
	add.s32 	%r137, %r122, %r136;
	add.s32 	%r138, %r123, %r137;
	add.s32 	%r139, %r124, %r138;
	add.s32 	%r140, %r125, %r139;
	add.s32 	%r573, %r126, %r140;
	setp.lt.u32 	%p2, %r6, %r4;
	@%p2 bra 	$L__BB5_44;
	add.s32 	%r56, %r4, %r556;
	not.b32 	%r142, %r54;
	add.s32 	%r143, %r142, %r1;
	sub.s32 	%r144, %r143, %r4;
	sub.s32 	%r552, %r144, %r556;
	add.s32 	%r145, %r56, %r54;
	add.s32 	%r551, %r145, 2048;
	mov.b32 	%r554, 0;
	mov.u32 	%r553, %r56;
$L__BB5_28:
	add.s32 	%r556, %r556, %r4;
	add.s32 	%r147, %r1, -4096;
	setp.gt.u32 	%p3, %r556, %r147;
	@%p3 bra 	$L__BB5_30;
	add.s32 	%r148, %r54, %r556;
	mul.wide.u32 	%rd6, %r148, 4;
	add.s64 	%rd7, %rd1, %rd6;
	ld.global.u32 	%r149, [%rd7];
	ld.global.u32 	%r150, [%rd7+1024];
	ld.global.u32 	%r151, [%rd7+2048];
	ld.global.u32 	%r152, [%rd7+3072];
	ld.global.u32 	%r153, [%rd7+4096];
	ld.global.u32 	%r154, [%rd7+5120];
	ld.global.u32 	%r155, [%rd7+6144];
	ld.global.u32 	%r156, [%rd7+7168];
	ld.global.u32 	%r157, [%rd7+8192];
	ld.global.u32 	%r158, [%rd7+9216];
	ld.global.u32 	%r159, [%rd7+10240];
	ld.global.u32 	%r160, [%rd7+11264];
	ld.global.u32 	%r161, [%rd7+12288];
	ld.global.u32 	%r162, [%rd7+13312];
	ld.global.u32 	%r163, [%rd7+14336];
	ld.global.u32 	%r164, [%rd7+15360];
	add.s32 	%r165, %r149, %r573;
	add.s32 	%r166, %r150, %r165;
	add.s32 	%r167, %r151, %r166;
	add.s32 	%r168, %r152, %r167;
	add.s32 	%r169, %r153, %r168;
	add.s32 	%r170, %r154, %r169;
	add.s32 	%r171, %r155, %r170;
	add.s32 	%r172, %r156, %r171;
	add.s32 	%r173, %r157, %r172;
	add.s32 	%r174, %r158, %r173;
	add.s32 	%r175, %r159, %r174;
	add.s32 	%r176, %r160, %r175;
	add.s32 	%r177, %r161, %r176;
	add.s32 	%r178, %r162, %r177;
	add.s32 	%r179, %r163, %r178;
	add.s32 	%r573, %r164, %r179;
	sub.s32 	%r180, %r1, %r556;
	setp.lt.u32 	%p4, %r180, %r4;
	add.s32 	%r554, %r554, 1;
	add.s32 	%r553, %r553, %r4;
	sub.s32 	%r552, %r552, %r4;
	add.s32 	%r551, %r551, %r4;
	@%p4 bra 	$L__BB5_44;
	bra.uni 	$L__BB5_28;
$L__BB5_30:
	setp.le.u32 	%p5, %r1, %r556;
	sub.s32 	%r182, %r1, %r556;
	setp.ge.s32 	%p6, %r54, %r182;
	or.pred  	%p7, %p5, %p6;
	@%p7 bra 	$L__BB5_44;
	not.b32 	%r185, %r54;
	add.s32 	%r186, %r1, %r185;
	sub.s32 	%r187, %r186, %r56;
	mul.lo.s32 	%r188, %r2, %r554;
	shl.b32 	%r189, %r188, 12;
	sub.s32 	%r190, %r187, %r189;
	shr.u32 	%r191, %r190, 8;
	add.s32 	%r71, %r191, 1;
	and.b32  	%r72, %r71, 15;
	setp.lt.u32 	%p8, %r190, 3840;
	mov.u32 	%r565, %r54;
	@%p8 bra 	$L__BB5_35;
	or.b32  	%r559, %r54, 2048;
	shr.u32 	%r192, %r552, 8;
	add.s32 	%r193, %r192, 1;
	and.b32  	%r194, %r193, 33554416;
	neg.s32 	%r557, %r194;
$L__BB5_33:
	.pragma "nounroll";
	add.s32 	%r195, %r551, -2048;
	mul.wide.u32 	%rd8, %r195, 4;
	add.s64 	%rd9, %rd1, %rd8;
	ld.global.u32 	%r196, [%rd9];
	add.s32 	%r197, %r196, %r573;
	add.s32 	%r198, %r551, -1792;
	mul.wide.u32 	%rd10, %r198, 4;
	add.s64 	%rd11, %rd1, %rd10;
	ld.global.u32 	%r199, [%rd11];
	add.s32 	%r200, %r199, %r197;
	add.s32 	%r201, %r551, -1536;
	mul.wide.u32 	%rd12, %r201, 4;
	add.s64 	%rd13, %rd1, %rd12;
	ld.global.u32 	%r202, [%rd13];
	add.s32 	%r203, %r202, %r200;
	add.s32 	%r204, %r551, -1280;
	mul.wide.u32 	%rd14, %r204, 4;
	add.s64 	%rd15, %rd1, %rd14;
	ld.global.u32 	%r205, [%rd15];
	add.s32 	%r206, %r205, %r203;
	add.s32 	%r207, %r551, -1024;
	mul.wide.u32 	%rd16, %r207, 4;
	add.s64 	%rd17, %rd1, %rd16;
	ld.global.u32 	%r208, [%rd17];
	add.s32 	%r209, %r208, %r206;
	add.s32 	%r210, %r551, -768;
	mul.wide.u32 	%rd18, %r210, 4;
	add.s64 	%rd19, %rd1, %rd18;
	ld.global.u32 	%r211, [%rd19];
	add.s32 	%r212, %r211, %r209;
	add.s32 	%r213, %r551, -512;
	mul.wide.u32 	%rd20, %r213, 4;
	add.s64 	%rd21, %rd1, %rd20;
	ld.global.u32 	%r214, [%rd21];
	add.s32 	%r215, %r214, %r212;
	add.s32 	%r216, %r551, 1792;
	add.s32 	%r217, %r551, -256;
	mul.wide.u32 	%rd22, %r217, 4;
	add.s64 	%rd23, %rd1, %rd22;
	ld.global.u32 	%r218, [%rd23];
	add.s32 	%r219, %r218, %r215;
	mul.wide.u32 	%rd24, %r551, 4;
	add.s64 	%rd25, %rd1, %rd24;
	ld.global.u32 	%r220, [%rd25];
	add.s32 	%r221, %r220, %r219;
	add.s32 	%r222, %r551, 256;
	mul.wide.u32 	%rd26, %r222, 4;
	add.s64 	%rd27, %rd1, %rd26;
	ld.global.u32 	%r223, [%rd27];
	add.s32 	%r224, %r223, %r221;
	add.s32 	%r225, %r551, 512;
	mul.wide.u32 	%rd28, %r225, 4;
	add.s64 	%rd29, %rd1, %rd28;
	ld.global.u32 	%r226, [%rd29];
	add.s32 	%r227, %r226, %r224;
	add.s32 	%r228, %r551, 768;
	mul.wide.u32 	%rd30, %r228, 4;
	add.s64 	%rd31, %rd1, %rd30;
	ld.global.u32 	%r229, [%rd31];
	add.s32 	%r230, %r229, %r227;
	add.s32 	%r231, %r551, 1024;
	mul.wide.u32 	%rd32, %r231, 4;
	add.s64 	%rd33, %rd1, %rd32;
	ld.global.u32 	%r232, [%rd33];
	add.s32 	%r233, %r232, %r230;
	add.s32 	%r234, %r551, 1280;
	mul.wide.u32 	%rd34, %r234, 4;
	add.s64 	%rd35, %rd1, %rd34;
	ld.global.u32 	%r235, [%rd35];
	add.s32 	%r236, %r235, %r233;
	add.s32 	%r237, %r551, 1536;
	mul.wide.u32 	%rd36, %r237, 4;
	add.s64 	%rd37, %rd1, %rd36;
	ld.global.u32 	%r238, [%rd37];
	add.s32 	%r239, %r238, %r236;
	mul.wide.u32 	%rd38, %r216, 4;
	add.s64 	%rd39, %rd1, %rd38;
	ld.global.u32 	%r240, [%rd39];
	add.s32 	%r573, %r240, %r239;
	add.s32 	%r559, %r559, 4096;
	add.s32 	%r551, %r551, 4096;
	add.s32 	%r557, %r557, 16;
	setp.ne.s32 	%p9, %r557, 0;
	@%p9 bra 	$L__BB5_33;
	add.s32 	%r565, %r559, -2048;
$L__BB5_35:
	setp.eq.s32 	%p10, %r72, 0;
	@%p10 bra 	$L__BB5_44;
	and.b32  	%r87, %r71, 7;
	setp.lt.u32 	%p11, %r72, 8;
	@%p11 bra 	$L__BB5_38;
	add.s32 	%r242, %r565, %r556;
	mul.wide.u32 	%rd40, %r242, 4;
	add.s64 	%rd41, %rd1, %rd40;
	ld.global.u32 	%r243, [%rd41];
	add.s32 	%r244, %r243, %r573;
	add.s32 	%r245, %r242, 256;
	mul.wide.u32 	%rd42, %r245, 4;
	add.s64 	%rd43, %rd1, %rd42;
	ld.global.u32 	%r246, [%rd43];
	add.s32 	%r247, %r246, %r244;
	add.s32 	%r248, %r242, 512;
	mul.wide.u32 	%rd44, %r248, 4;
	add.s64 	%rd45, %rd1, %rd44;
	ld.global.u32 	%r249, [%rd45];
	add.s32 	%r250, %r249, %r247;
	add.s32 	%r251, %r242, 768;
	mul.wide.u32 	%rd46, %r251, 4;
	add.s64 	%rd47, %rd1, %rd46;
	ld.global.u32 	%r252, [%rd47];
	add.s32 	%r253, %r252, %r250;
	add.s32 	%r254, %r242, 1024;
	mul.wide.u32 	%rd48, %r254, 4;
	add.s64 	%rd49, %rd1, %rd48;
	ld.global.u32 	%r255, [%rd49];
	add.s32 	%r256, %r255, %r253;
	add.s32 	%r257, %r242, 1280;
	mul.wide.u32 	%rd50, %r257, 4;
	add.s64 	%rd51, %rd1, %rd50;
	ld.global.u32 	%r258, [%rd51];
	add.s32 	%r259, %r258, %r256;
	add.s32 	%r260, %r242, 1536;
	mul.wide.u32 	%rd52, %r260, 4;
	add.s64 	%rd53, %rd1, %rd52;
	ld.global.u32 	%r261, [%rd53];
	add.s32 	%r262, %r261, %r259;
	add.s32 	%r263, %r242, 1792;
	mul.wide.u32 	%rd54, %r263, 4;
	add.s64 	%rd55, %rd1, %rd54;
	ld.global.u32 	%r264, [%rd55];
	add.s32 	%r573, %r264, %r262;
	add.s32 	%r565, %r565, 2048;
$L__BB5_38:
	setp.eq.s32 	%p12, %r87, 0;
	@%p12 bra 	$L__BB5_44;
	setp.lt.u32 	%p13, %r87, 4;
	@%p13 bra 	$L__BB5_41;
	add.s32 	%r266, %r565, %r556;
	mul.wide.u32 	%rd56, %r266, 4;
	add.s64 	%rd57, %rd1, %rd56;
	ld.global.u32 	%r267, [%rd57];
	add.s32 	%r268, %r267, %r573;
	add.s32 	%r269, %r266, 256;
	mul.wide.u32 	%rd58, %r269, 4;
	add.s64 	%rd59, %rd1, %rd58;
	ld.global.u32 	%r270, [%rd59];
	add.s32 	%r271, %r270, %r268;
	add.s32 	%r272, %r266, 512;
	mul.wide.u32 	%rd60, %r272, 4;
	add.s64 	%rd61, %rd1, %rd60;
	ld.global.u32 	%r273, [%rd61];
	add.s32 	%r274, %r273, %r271;
	add.s32 	%r275, %r266, 768;
	mul.wide.u32 	%rd62, %r275, 4;
	add.s64 	%rd63, %rd1, %rd62;
	ld.global.u32 	%r276, [%rd63];
	add.s32 	%r573, %r276, %r274;
	add.s32 	%r565, %r565, 1024;
$L__BB5_41:
	and.b32  	%r277, %r71, 3;
	setp.eq.s32 	%p14, %r277, 0;
	@%p14 bra 	$L__BB5_44;
	add.s32 	%r571, %r565, %r553;
	cvt.u16.u32 	%rs1, %r552;
	shr.u16 	%rs2, %rs1, 8;
	add.s16 	%rs3, %rs2, 1;
	cvt.u32.u16 	%r278, %rs3;
	and.b32  	%r279, %r278, 3;
	neg.s32 	%r570, %r279;
$L__BB5_43:
	.pragma "nounroll";
	mul.wide.u32 	%rd64, %r571, 4;
	add.s64 	%rd65, %rd1, %rd64;
	ld.global.u32 	%r280, [%rd65];
	add.s32 	%r573, %r280, %r573;
	add.s32 	%r571, %r571, 256;
	add.s32 	%r570, %r570, 1;
	setp.ne.s32 	%p15, %r570, 0;
	@%p15 bra 	$L__BB5_43;
$L__BB5_44:
	// begin inline asm
	mov.u32 %r281, %laneid;
	// end inline asm
	mov.b32 	%r284, 1;
	mov.b32 	%r305, 31;
	mov.b32 	%r306, -1;
	// begin inline asm
	shfl.sync.down.b32 %r282, %r573, %r284, %r305, %r306;
	// end inline asm
	setp.gt.s32 	%p16, %r281, 30;
	selp.b32 	%r307, 0, %r282, %p16;
	add.s32 	%r288, %r307, %r573;
	mov.b32 	%r289, 2;
	// begin inline asm
	shfl.sync.down.b32 %r287, %r288, %r289, %r305, %r306;
	// end inline asm
	setp.gt.s32 	%p17, %r281, 29;
	selp.b32 	%r308, 0, %r287, %p17;
	add.s32 	%r293, %r288, %r308;
	mov.b32 	%r294, 4;
	// begin inline asm
	shfl.sync.down.b32 %r292, %r293, %r294, %r305, %r306;
	// end inline asm
	setp.gt.s32 	%p18, %r281, 27;
	selp.b32 	%r309, 0, %r292, %p18;
	add.s32 	%r298, %r293, %r309;
	mov.b32 	%r299, 8;
	// begin inline asm
	shfl.sync.down.b32 %r297, %r298, %r299, %r305, %r306;
	// end inline asm
	setp.gt.s32 	%p19, %r281, 23;
	selp.b32 	%r310, 0, %r297, %p19;
	add.s32 	%r303, %r298, %r310;
	mov.b32 	%r304, 16;
	// begin inline asm
	shfl.sync.down.b32 %r302, %r303, %r304, %r305, %r306;
	// end inline asm
	setp.gt.s32 	%p20, %r281, 15;
	selp.b32 	%r311, 0, %r302, %p20;
	add.s32 	%r574, %r303, %r311;
	setp.ne.s32 	%p21, %r281, 0;
	@%p21 bra 	$L__BB5_46;
	shr.u32 	%r312, %r54, 3;
	and.b32  	%r313, %r312, 124;
	mov.u32 	%r314, _ZZN3cub18CUB_300001_SM_10006detail6reduce18DeviceReduceKernelINS2_10policy_hubIijN4cuda3std3__44plusIiEEE10Policy1000EN6thrust24THRUST_300001_SM_1000_NS10device_ptrIiEEjS9_iNS7_10__identityEEEvT0_PT3_T1_NS0_13GridEvenShareISK_EET2_T4_E12temp_storage;
	add.s32 	%r315, %r314, %r313;
	st.shared.u32 	[%r315+8], %r574;
$L__BB5_46:
	bar.sync 	0;
	setp.ne.s32 	%p22, %r54, 0;
	@%p22 bra 	$L__BB5_48;
	ld.shared.u32 	%r316, [_ZZN3cub18CUB_300001_SM_10006detail6reduce18DeviceReduceKernelINS2_10policy_hubIijN4cuda3std3__44plusIiEEE10Policy1000EN6thrust24THRUST_300001_SM_1000_NS10device_ptrIiEEjS9_iNS7_10__identityEEEvT0_PT3_T1_NS0_13GridEvenShareISK_EET2_T4_E12temp_storage+12];
	add.s32 	%r317, %r316, %r574;
	ld.shared.u32 	%r318, [_ZZN3cub18CUB_300001_SM_10006detail6reduce18DeviceReduceKernelINS2_10policy_hubIijN4cuda3std3__44plusIiEEE10Policy1000EN6thrust24THRUST_300001_SM_1000_NS10device_ptrIiEEjS9_iNS7_10__identityEEEvT0_PT3_T1_NS0_13GridEvenShareISK_EET2_T4_E12temp_storage+16];
	add.s32 	%r319, %r317, %r318;
	ld.shared.u32 	%r320, [_ZZN3cub18CUB_300001_SM_10006detail6reduce18DeviceReduceKernelINS2_10policy_hubIijN4cuda3std3__44plusIiEEE10Policy1000EN6thrust24THRUST_300001_SM_1000_NS10device_ptrIiEEjS9_iNS7_10__identityEEEvT0_PT3_T1_NS0_13GridEvenShareISK_EET2_T4_E12temp_storage+20];
	add.s32 	%r321, %r319, %r320;
	ld.shared.u32 	%r322, [_ZZN3cub18CUB_300001_SM_10006detail6reduce18DeviceReduceKernelINS2_10policy_hubIijN4cuda3std3__44plusIiEEE10Policy1000EN6thrust24THRUST_300001_SM_1000_NS10device_ptrIiEEjS9_iNS7_10__identityEEEvT0_PT3_T1_NS0_13GridEvenShareISK_EET2_T4_E12temp_storage+24];
	add.s32 	%r323, %r321, %r322;
	ld.shared.u32 	%r324, [_ZZN3cub18CUB_300001_SM_10006detail6reduce18DeviceReduceKernelINS2_10policy_hubIijN4cuda3std3__44plusIiEEE10Policy1000EN6thrust24THRUST_300001_SM_1000_NS10device_ptrIiEEjS9_iNS7_10__identityEEEvT0_PT3_T1_NS0_13GridEvenShareISK_EET2_T4_E12temp_storage+28];
	add.s32 	%r325, %r323, %r324;
	ld.shared.u32 	%r326, [_ZZN3cub18CUB_300001_SM_10006detail6reduce18DeviceReduceKernelINS2_10policy_hubIijN4cuda3std3__44plusIiEEE10Policy1000EN6thrust24THRUST_300001_SM_1000_NS10device_ptrIiEEjS9_iNS7_10__identityEEEvT0_PT3_T1_NS0_13GridEvenShareISK_EET2_T4_E12temp_storage+32];
	add.s32 	%r327, %r325, %r326;
	ld.shared.u32 	%r328, [_ZZN3cub18CUB_300001_SM_10006detail6reduce18DeviceReduceKernelINS2_10policy_hubIijN4cuda3std3__44plusIiEEE10Policy1000EN6thrust24THRUST_300001_SM_1000_NS10device_ptrIiEEjS9_iNS7_10__identityEEEvT0_PT3_T1_NS0_13GridEvenShareISK_EET2_T4_E12temp_storage+36];
	add.s32 	%r574, %r327, %r328;
$L__BB5_48:
	mov.u32 	%r531, %tid.x;
	setp.ne.s32 	%p56, %r531, 0;
	@%p56 bra 	$L__BB5_50;
	ld.param.u64 	%rd129, [_ZN3cub18CUB_300001_SM_10006detail6reduce18DeviceReduceKernelINS2_10policy_hubIijN4cuda3std3__44plusIiEEE10Policy1000EN6thrust24THRUST_300001_SM_1000_NS10device_ptrIiEEjS9_iNS7_10__identityEEEvT0_PT3_T1_NS0_13GridEvenShareISK_EET2_T4__param_1];
	cvta.to.global.u64 	%rd126, %rd129;
	mul.wide.u32 	%rd127, %r3, 4;
	add.s64 	%rd128, %rd126, %rd127;
	st.global.u32 	[%rd128], %r574;
$L__BB5_50:
	ret;

}
	// .globl	_ZN3cub18CUB_300001_SM_10006detail6reduce28DeviceReduceSingleTileKernelINS2_10policy_hubIijN4cuda3std3__44plusIiEEE10Policy1000EPiSC_iS9_iiNS7_10__identityEEEvT0_T1_T2_T3_T4_T6_
.visible .entry _ZN3cub18CUB_300001_SM_10006detail6reduce28DeviceReduceSingleTileKernelINS2_10policy_hubIijN4cuda3std3__44plusIiEEE10Policy1000EPiSC_iS9_iiNS7_10__identityEEEvT0_T1_T2_T3_T4_T6_(
	.param .u64 .ptr .align 1 _ZN3cub18CUB_300001_SM_10006detail6reduce28DeviceReduceSingleTileKernelINS2_10policy_hubIijN4cuda3std3__44plusIiEEE10Policy1000EPiSC_iS9_iiNS7_10__identityEEEvT0_T1_T2_T3_T4_T6__param_0,
	.param .u64 .ptr .align 1 _ZN3cub18CUB_300001_SM_10006detail6reduce28DeviceReduceSingleTileKernelINS2_10policy_hubIijN4cuda3std3__44plusIiEEE10Policy1000EPiSC_iS9_iiNS7_10__identityEEEvT0_T1_T2_T3_T4_T6__param_1,
	.param .u32 _ZN3cub18CUB_300001_SM_10006detail6reduce28DeviceReduceSingleTileKernelINS2_10policy_hubIijN4cuda3std3__44plusIiEEE10Policy1000EPiSC_iS9_iiNS7_10__identityEEEvT0_T1_T2_T3_T4_T6__param_2,
	.param .align 1 .b8 _ZN3cub18CUB_300001_SM_10006detail6reduce28DeviceReduceSingleTileKernelINS2_10policy_hubIijN4cuda3std3__44plusIiEEE10Policy1000EPiSC_iS9_iiNS7_10__identityEEEvT0_T1_T2_T3_T4_T6__param_3[1],
	.param .u32 _ZN3cub18CUB_300001_SM_10006detail6reduce28DeviceReduceSingleTileKernelINS2_10policy_hubIijN4cuda3std3__44plusIiEEE10Policy1000EPiSC_iS9_iiNS7_10__identityEEEvT0_T1_T2_T3_T4_T6__param_4,
	.param .align 1 .b8 _ZN3cub18CUB_300001_SM_10006detail6reduce28DeviceReduceSingleTileKernelINS2_10policy_hubIijN4cuda3std3__44plusIiEEE10Policy1000EPiSC_iS9_iiNS7_10__identityEEEvT0_T1_T2_T3_T4_T6__param_5[1]
)
.maxntid 256
.minnctapersm 1
{
	.reg .pred 	%p<97>;
	.reg .b32 	%r<687>;
	.reg .b64 	%rd<125>;
	// demoted variable
	.shared .align 4 .b8 _ZZN3cub18CUB_300001_SM_10006detail6reduce28DeviceReduceSingleTileKernelINS2_10policy_hubIijN4cuda3std3__44plusIiEEE10Policy1000EPiSC_iS9_iiNS7_10__identityEEEvT0_T1_T2_T3_T4_T6_E12temp_storage[44];
	ld.param.u64 	%rd16, [_ZN3cub18CUB_300001_SM_10006detail6reduce28DeviceReduceSingleTileKernelINS2_10policy_hubIijN4cuda3std3__44plusIiEEE10Policy1000EPiSC_iS9_iiNS7_10__identityEEEvT0_T1_T2_T3_T4_T6__param_0];
	ld.param.u64 	%rd17, [_ZN3cub18CUB_300001_SM_10006detail6reduce28DeviceReduceSingleTileKernelINS2_10policy_hubIijN4cuda3std3__44plusIiEEE10Policy1000EPiSC_iS9_iiNS7_10__identityEEEvT0_T1_T2_T3_T4_T6__param_1];
	ld.param.u32 	%r120, [_ZN3cub18CUB_300001_SM_10006detail6reduce28DeviceReduceSingleTileKernelINS2_10policy_hubIijN4cuda3std3__44plusIiEEE10Policy1000EPiSC_iS9_iiNS7_10__identityEEEvT0_T1_T2_T3_T4_T6__param_2];
	ld.param.u32 	%r121, [_ZN3cub18CUB_300001_SM_10006detail6reduce28DeviceReduceSingleTileKernelINS2_10policy_hubIijN4cuda3std3__44plusIiEEE10Policy1000EPiSC_iS9_iiNS7_10__identityEEEvT0_T1_T2_T3_T4_T6__param_4];
	cvta.to.global.u64 	%rd1, %rd17;
	setp.ne.s32 	%p1, %r120, 0;
	@%p1 bra 	$L__BB6_3;
	mov.u32 	%r633, %tid.x;
	setp.ne.s32 	%p96, %r633, 0;
	@%p96 bra 	$L__BB6_74;
	st.global.u32 	[%rd1], %r121;
	bra.uni 	$L__BB6_74;
$L__BB6_3:
	and.b64  	%rd18, %rd16, 15;
	setp.ne.s64 	%p2, %rd18, 0;
	@%p2 bra 	$L__BB6_38;
	setp.gt.s32 	%p49, %r120, 4095;
	@%p49 bra 	$L__BB6_22;
	mov.u32 	%r1, %tid.x;
	setp.ge.s32 	%p66, %r1, %r120;
	mov.b32 	%r644, 0;
	mov.u32 	%r639, %r1;
	@%p66 bra 	$L__BB6_7;
	mul.wide.u32 	%rd113, %r1, 4;
	add.s64 	%rd112, %rd16, %rd113;
	// begin inline asm
	ld.global.nc.u32 %r644, [%rd112];
	// end inline asm
	add.s32 	%r639, %r1, 256;
$L__BB6_7:
	setp.ge.s32 	%p67, %r639, %r120;
	@%p67 bra 	$L__BB6_13;
	not.b32 	%r507, %r639;
	add.s32 	%r6, %r120, %r507;
	and.b32  	%r508, %r6, 768;
	setp.eq.s32 	%p68, %r508, 768;
	@%p68 bra 	$L__BB6_11;
	mul.wide.u32 	%rd114, %r639, 4;
	add.s64 	%rd121, %rd16, %rd114;
	shr.u32 	%r509, %r6, 8;
	add.s32 	%r510, %r509, 1;
	and.b32  	%r511, %r510, 3;
	neg.s32 	%r636, %r511;
$L__BB6_10:
	.pragma "nounroll";
	// begin inline asm
	ld.global.nc.u32 %r512, [%rd121];
	// end inline asm
	add.s32 	%r644, %r512, %r644;
	add.s32 	%r639, %r639, 256;
	add.s64 	%rd121, %rd121, 1024;
	add.s32 	%r636, %r636, 1;
	setp.ne.s32 	%p69, %r636, 0;
	@%p69 bra 	$L__BB6_10;
$L__BB6_11:
	setp.lt.u32 	%p70, %r6, 768;
	@%p70 bra 	$L__BB6_13;
$L__BB6_12:
	mul.wide.s32 	%rd120, %r639, 4;
	add.s64 	%rd116, %rd16, %rd120;
	// begin inline asm
	ld.global.nc.u32 %r513, [%rd116];
	// end inline asm
	add.s32 	%r517, %r513, %r644;
	add.s64 	%rd117, %rd116, 1024;
	// begin inline asm
	ld.global.nc.u32 %r514, [%rd117];
	// end inline asm
	add.s32 	%r518, %r514, %r517;
	add.s64 	%rd118, %rd116, 2048;
	// begin inline asm
	ld.global.nc.u32 %r515, [%rd118];
	// end inline asm
	add.s32 	%r519, %r515, %r518;
	add.s64 	%rd119, %rd116, 3072;
	// begin inline asm
	ld.global.nc.u32 %r516, [%rd119];
	// end inline asm
	add.s32 	%r644, %r516, %r519;
	add.s32 	%r639, %r639, 1024;
	setp.lt.s32 	%p71, %r639, %r120;
	@%p71 bra 	$L__BB6_12;
$L__BB6_13:
	setp.lt.s32 	%p72, %r120, 256;
	@%p72 bra 	$L__BB6_18;
	// begin inline asm
	mov.u32 %r583, %laneid;
	// end inline asm
	mov.b32 	%r586, 1;
	mov.b32 	%r607, 31;
	mov.b32 	%r608, -1;
	// begin inline asm
	shfl.sync.down.b32 %r584, %r644, %r586, %r607, %r608;
	// end inline asm
	setp.gt.s32 	%p88, %r583, 30;
	selp.b32 	%r609, 0, %r584, %p88;
	add.s32 	%r590, %r609, %r644;
	mov.b32 	%r591, 2;
	// begin inline asm
	shfl.sync.down.b32 %r589, %r590, %r591, %r607, %r608;
	// end inline asm
	setp.gt.s32 	%p89, %r583, 29;
	selp.b32 	%r610, 0, %r589, %p89;
	add.s32 	%r595, %r590, %r610;
	mov.b32 	%r596, 4;
	// begin inline asm
	shfl.sync.down.b32 %r594, %r595, %r596, %r607, %r608;
	// end inline asm
	setp.gt.s32 	%p90, %r583, 27;
	selp.b32 	%r611, 0, %r594, %p90;
	add.s32 	%r600, %r595, %r611;
	mov.b32 	%r601, 8;
	// begin inline asm
	shfl.sync.down.b32 %r599, %r600, %r601, %r607, %r608;
	// end inline asm
	setp.gt.s32 	%p91, %r583, 23;
	selp.b32 	%r612, 0, %r599, %p91;
	add.s32 	%r605, %r600, %r612;
	mov.b32 	%r606, 16;
	// begin inline asm
	shfl.sync.down.b32 %r604, %r605, %r606, %r607, %r608;
	// end inline asm
	setp.gt.s32 	%p92, %r583, 15;
	selp.b32 	%r613, 0, %r604, %p92;
	add.s32 	%r686, %r605, %r613;
	setp.ne.s32 	%p93, %r583, 0;
	@%p93 bra 	$L__BB6_16;
	shr.u32 	%r614, %r1, 3;
	and.b32  	%r615, %r614, 124;
	mov.u32 	%r616, _ZZN3cub18CUB_300001_SM_10006detail6reduce28DeviceReduceSingleTileKernelINS2_10policy_hubIijN4cuda3std3__44plusIiEEE10Policy1000EPiSC_iS9_iiNS7_10__identityEEEvT0_T1_T2_T3_T4_T6_E12temp_storage;
	add.s32 	%r617, %r616, %r615;
	st.shared.u32 	[%r617+8], %r686;
$L__BB6_16:
	bar.sync 	0;
	setp.ne.s32 	%p94, %r1, 0;
	@%p94 bra 	$L__BB6_72;
	ld.shared.u32 	%r618, [_ZZN3cub18CUB_300001_SM_10006detail6reduce28DeviceReduceSingleTileKernelINS2_10policy_hubIijN4cuda3std3__44plusIiEEE10Policy1000EPiSC_iS9_iiNS7_10__identityEEEvT0_T1_T2_T3_T4_T6_E12temp_storage+12];
	add.s32 	%r619, %r618, %r686;
	ld.shared.u32 	%r620, [_ZZN3cub18CUB_300001_SM_10006detail6reduce28DeviceReduceSingleTileKernelINS2_10policy_hubIijN4cuda3std3__44plusIiEEE10Policy1000EPiSC_iS9_iiNS7_10__identityEEEvT0_T1_T2_T3_T4_T6_E12temp_storage+16];
	add.s32 	%r621, %r619, %r620;
	ld.shared.u32 	%r622, [_ZZN3cub18CUB_300001_SM_10006detail6reduce28DeviceReduceSingleTileKernelINS2_10policy_hubIijN4cuda3std3__44plusIiEEE10Policy1000EPiSC_iS9_iiNS7_10__identityEEEvT0_T1_T2_T3_T4_T6_E12temp_storage+20];
	add.s32 	%r623, %r621, %r622;
	ld.shared.u32 	%r624, [_ZZN3cub18CUB_300001_SM_10006detail6reduce28DeviceReduceSingleTileKernelINS2_10policy_hubIijN4cuda3std3__44plusIiEEE10Policy1000EPiSC_iS9_iiNS7_10__identityEEEvT0_T1_T2_T3_T4_T6_E12temp_storage+24];
	add.s32 	%r625, %r623, %r624;
	ld.shared.u32 	%r626, [_ZZN3cub18CUB_300001_SM_10006detail6reduce28DeviceReduceSingleTileKernelINS2_10policy_hubIijN4cuda3std3__44plusIiEEE10Policy1000EPiSC_iS9_iiNS7_10__identityEEEvT0_T1_T2_T3_T4_T6_E12temp_storage+28];
	add.s32 	%r627, %r625, %r626;
	ld.shared.u32 	%r628, [_ZZN3cub18CUB_300001_SM_10006detail6reduce28DeviceReduceSingleTileKernelINS2_10policy_hubIijN4cuda3std3__44plusIiEEE10Policy1000EPiSC_iS9_iiNS7_10__identityEEEvT0_T1_T2_T3_T4_T6_E12temp_storage+32];
	add.s32 	%r629, %r627, %r628;
	ld.shared.u32 	%r630, [_ZZN3cub18CUB_300001_SM_10006detail6reduce28DeviceReduceSingleTileKernelINS2_10policy_hubIijN4cuda3std3__44plusIiEEE10Policy1000EPiSC_iS9_iiNS7_10__identityEEEvT0_T1_T2_T3_T4_T6_E12temp_storage+36];
	add.s32 	%r686, %r629, %r630;
	bra.uni 	$L__BB6_72;
$L__BB6_18:
	// begin inline asm
	mov.u32 %r520, %laneid;
	// end inline asm
	and.b32  	%r546, %r1, 992;
	add.s32 	%r547, %r546, 32;
	setp.gt.s32 	%p73, %r547, %r120;
	not.b32 	%r548, %r546;
	add.s32 	%r549, %r120, %r548;
	selp.b32 	%r544, %r549, 31, %p73;
	mov.b32 	%r523, 1;
	mov.b32 	%r545, -1;
	// begin inline asm
	shfl.sync.down.b32 %r521, %r644, %r523, %r544, %r545;
	// end inline asm
	setp.lt.s32 	%p74, %r520, %r544;
	selp.b32 	%r550, %r521, 0, %p74;
	add.s32 	%r527, %r550, %r644;
	mov.b32 	%r528, 2;
	// begin inline asm
	shfl.sync.down.b32 %r526, %r527, %r528, %r544, %r545;
	// end inline asm
	add.s32 	%r551, %r520, 2;
	setp.gt.s32 	%p75, %r551, %r544;
	selp.b32 	%r552, 0, %r526, %p75;
	add.s32 	%r532, %r527, %r552;
	mov.b32 	%r533, 4;
	// begin inline asm
	shfl.sync.down.b32 %r531, %r532, %r533, %r544, %r545;
	// end inline asm
	add.s32 	%r553, %r520, 4;
	setp.gt.s32 	%p76, %r553, %r544;
	selp.b32 	%r554, 0, %r531, %p76;
	add.s32 	%r537, %r532, %r554;
	mov.b32 	%r538, 8;
	// begin inline asm
	shfl.sync.down.b32 %r536, %r537, %r538, %r544, %r545;
	// end inline asm
	add.s32 	%r555, %r520, 8;
	setp.gt.s32 	%p77, %r555, %r544;
	selp.b32 	%r556, 0, %r536, %p77;
	add.s32 	%r542, %r537, %r556;
	mov.b32 	%r543, 16;
	// begin inline asm
	shfl.sync.down.b32 %r541, %r542, %r543, %r544, %r545;
	// end inline asm
	add.s32 	%r557, %r520, 16;
	setp.gt.s32 	%p78, %r557, %r544;
	selp.b32 	%r558, 0, %r541, %p78;
	add.s32 	%r686, %r542, %r558;
	setp.ne.s32 	%p79, %r520, 0;
	@%p79 bra 	$L__BB6_20;
	shr.u32 	%r559, %r1, 3;
	and.b32  	%r560, %r559, 124;
	mov.u32 	%r561, _ZZN3cub18CUB_300001_SM_10006detail6reduce28DeviceReduceSingleTileKernelINS2_10policy_hubIijN4cuda3std3__44plusIiEEE10Policy1000EPiSC_iS9_iiNS7_10__identityEEEvT0_T1_T2_T3_T4_T6_E12temp_storage;
	add.s32 	%r562, %r561, %r560;
	st.shared.u32 	[%r562+8], %r686;
$L__BB6_20:
	bar.sync 	0;
	setp.ne.s32 	%p80, %r1, 0;
	@%p80 bra 	$L__BB6_72;
	setp.gt.s32 	%p81, %r120, 32;
	ld.shared.u32 	%r563, [_ZZN3cub18CUB_300001_SM_10006detail6reduce28DeviceReduceSingleTileKernelINS2_10policy_hubIijN4cuda3std3__44plusIiEEE10Policy1000EPiSC_iS9_iiNS7_10__identityEEEvT0_T1_T2_T3_T4_T6_E12temp_storage+12];
	selp.b32 	%r564, %r563, 0, %p81;
	add.s32 	%r565, %r564, %r686;
	setp.gt.s32 	%p82, %r120, 64;
	ld.shared.u32 	%r566, [_ZZN3cub18CUB_300001_SM_10006detail6reduce28DeviceReduceSingleTileKernelINS2_10policy_hubIijN4cuda3std3__44plusIiEEE10Policy1000EPiSC_iS9_iiNS7_10__identityEEEvT0_T1_T2_T3_T4_T6_E12temp_storage+16];
	selp.b32 	%r567, %r566, 0, %p82;
	add.s32 	%r568, %r565, %r567;
	setp.gt.s32 	%p83, %r120, 96;
	ld.shared.u32 	%r569, [_ZZN3cub18CUB_300001_SM_10006detail6reduce28DeviceReduceSingleTileKernelINS2_10policy_hubIijN4cuda3std3__44plusIiEEE10Policy1000EPiSC_iS9_iiNS7_10__identityEEEvT0_T1_T2_T3_T4_T6_E12temp_storage+20];
	selp.b32 	%r570, %r569, 0, %p83;
	add.s32 	%r571, %r568, %r570;
	setp.gt.s32 	%p84, %r120, 128;
	ld.shared.u32 	%r572, [_ZZN3cub18CUB_300001_SM_10006detail6reduce28DeviceReduceSingleTileKernelINS2_10policy_hubIijN4cuda3std3__44plusIiEEE10Policy1000EPiSC_iS9_iiNS7_10__identityEEEvT0_T1_T2_T3_T4_T6_E12temp_storage+24];
	selp.b32 	%r573, %r572, 0, %p84;
	add.s32 	%r574, %r571, %r573;
	setp.gt.s32 	%p85, %r120, 160;
	ld.shared.u32 	%r575, [_ZZN3cub18CUB_300001_SM_10006detail6reduce28DeviceReduceSingleTileKernelINS2_10policy_hubIijN4cuda3std3__44plusIiEEE10Policy1000EPiSC_iS9_iiNS7_10__identityEEEvT0_T1_T2_T3_T4_T6_E12temp_storage+28];
	selp.b32 	%r576, %r575, 0, %p85;
	add.s32 	%r577, %r574, %r576;
	setp.gt.s32 	%p86, %r120, 192;
	ld.shared.u32 	%r578, [_ZZN3cub18CUB_300001_SM_10006detail6reduce28DeviceReduceSingleTileKernelINS2_10policy_hubIijN4cuda3std3__44plusIiEEE10Policy1000EPiSC_iS9_iiNS7_10__identityEEEvT0_T1_T2_T3_T4_T6_E12temp_storage+32];
	selp.b32 	%r579, %r578, 0, %p86;
	add.s32 	%r580, %r577, %r579;
	setp.gt.s32 	%p87, %r120, 224;
	ld.shared.u32 	%r581, [_ZZN3cub18CUB_300001_SM_10006detail6reduce28DeviceReduceSingleTileKernelINS2_10policy_hubIijN4cuda3std3__44plusIiEEE10Policy1000EPiSC_iS9_iiNS7_10__identityEEEvT0_T1_T2_T3_T4_T6_E12temp_storage+36];
	selp.b32 	%r582, %r581, 0, %p87;
	add.s32 	%r686, %r580, %r582;
	bra.uni 	$L__BB6_72;
$L__BB6_22:
	mov.u32 	%r26, %tid.x;
	shl.b32 	%r377, %r26, 2;
	mul.wide.u32 	%rd86, %r377, 4;
	add.s64 	%rd76, %rd16, %rd86;
	// begin inline asm
	ld.global.nc.v2.u64 {%rd74, %rd75}, [%rd76];
	// end inline asm
	mov.b64 	{%r378, %r379}, %rd75;
	mov.b64 	{%r380, %r381}, %rd74;
	add.s64 	%rd79, %rd76, 4096;
	// begin inline asm
	ld.global.nc.v2.u64 {%rd77, %rd78}, [%rd79];
	// end inline asm
	mov.b64 	{%r382, %r383}, %rd78;
	mov.b64 	{%r384, %r385}, %rd77;
	add.s64 	%rd82, %rd76, 8192;
	// begin inline asm
	ld.global.nc.v2.u64 {%rd80, %rd81}, [%rd82];
	// end inline asm
	mov.b64 	{%r386, %r387}, %rd81;
	mov.b64 	{%r388, %r389}, %rd80;
	add.s64 	%rd85, %rd76, 12288;
	// begin inline asm
	ld.global.nc.v2.u64 {%rd83, %rd84}, [%rd85];
	// end inline asm
	mov.b64 	{%r390, %r391}, %rd84;
	mov.b64 	{%r392, %r393}, %rd83;
	add.s32 	%r394, %r381, %r380;
	add.s32 	%r395, %r378, %r394;
	add.s32 	%r396, %r379, %r395;
	add.s32 	%r397, %r384, %r396;
	add.s32 	%r398, %r385, %r397;
	add.s32 	%r399, %r382, %r398;
	add.s32 	%r400, %r383, %r399;
	add.s32 	%r401, %r388, %r400;
	add.s32 	%r402, %r389, %r401;
	add.s32 	%r403, %r386, %r402;
	add.s32 	%r404, %r387, %r403;
	add.s32 	%r405, %r392, %r404;
	add.s32 	%r406, %r393, %r405;
	add.s32 	%r407, %r390, %r406;
	add.s32 	%r659, %r391, %r407;
	setp.lt.u32 	%p50, %r120, 8192;
	mov.b32 	%r648, 4096;
	@%p50 bra 	$L__BB6_26;
	add.s32 	%r28, %r120, -4096;
	mov.b32 	%r648, 4096;
$L__BB6_24:
	mul.wide.s32 	%rd99, %r648, 4;
	add.s64 	%rd89, %rd76, %rd99;
	// begin inline asm
	ld.global.nc.v2.u64 {%rd87, %rd88}, [%rd89];
	// end inline asm
	mov.b64 	{%r409, %r410}, %rd88;
	mov.b64 	{%r411, %r412}, %rd87;
	add.s64 	%rd92, %rd89, 4096;
	// begin inline asm
	ld.global.nc.v2.u64 {%rd90, %rd91}, [%rd92];
	// end inline asm
	mov.b64 	{%r413, %r414}, %rd91;
	mov.b64 	{%r415, %r416}, %rd90;
	add.s64 	%rd95, %rd89, 8192;
	// begin inline asm
	ld.global.nc.v2.u64 {%rd93, %rd94}, [%rd95];
	// end inline asm
	mov.b64 	{%r417, %r418}, %rd94;
	mov.b64 	{%r419, %r420}, %rd93;
	add.s64 	%rd98, %rd89, 12288;
	// begin inline asm
	ld.global.nc.v2.u64 {%rd96, %rd97}, [%rd98];
	// end inline asm
	mov.b64 	{%r421, %r422}, %rd97;
	mov.b64 	{%r423, %r424}, %rd96;
	add.s32 	%r425, %r411, %r659;
	add.s32 	%r426, %r412, %r425;
	add.s32 	%r427, %r409, %r426;
	add.s32 	%r428, %r410, %r427;
	add.s32 	%r429, %r415, %r428;
	add.s32 	%r430, %r416, %r429;
	add.s32 	%r431, %r413, %r430;
	add.s32 	%r432, %r414, %r431;
	add.s32 	%r433, %r419, %r432;
	add.s32 	%r434, %r420, %r433;
	add.s32 	%r435, %r417, %r434;
	add.s32 	%r436, %r418, %r435;
	add.s32 	%r437, %r423, %r436;
	add.s32 	%r438, %r424, %r437;
	add.s32 	%r439, %r421, %r438;
	add.s32 	%r659, %r422, %r439;
	sub.s32 	%r440, %r120, %r648;
	setp.lt.s32 	%p51, %r440, 4096;
	@%p51 bra 	$L__BB6_34;
	add.s32 	%r648, %r648, 4096;
	setp.le.s32 	%p52, %r648, %r28;
	@%p52 bra 	$L__BB6_24;
$L__BB6_26:
	setp.le.s32 	%p53, %r120, %r648;
	@%p53 bra 	$L__BB6_34;
	sub.s32 	%r35, %r120, %r648;
	setp.ge.s32 	%p54, %r26, %r35;
	@%p54 bra 	$L__BB6_34;
	not.b32 	%r442, %r26;
	add.s32 	%r443, %r120, %r442;
	sub.s32 	%r36, %r443, %r648;
	and.b32  	%r444, %r36, 768;
	setp.eq.s32 	%p55, %r444, 768;
	mov.u32 	%r653, %r26;
	@%p55 bra 	$L__BB6_31;
	add.s32 	%r650, %r26, %r648;
	shr.u32 	%r445, %r36, 8;
	add.s32 	%r446, %r445, 1;
	and.b32  	%r447, %r446, 3;
	neg.s32 	%r649, %r447;
	mov.u32 	%r653, %r26;
$L__BB6_30:
	.pragma "nounroll";
	mul.wide.u32 	%rd101, %r650, 4;
	add.s64 	%rd100, %rd16, %rd101;
	// begin inline asm
	ld.global.nc.u32 %r448, [%rd100];
	// end inline asm
	add.s32 	%r659, %r448, %r659;
	add.s32 	%r653, %r653, 256;
	add.s32 	%r650, %r650, 256;
	add.s32 	%r649, %r649, 1;
	setp.ne.s32 	%p56, %r649, 0;
	@%p56 bra 	$L__BB6_30;
$L__BB6_31:
	setp.lt.u32 	%p57, %r36, 768;
	@%p57 bra 	$L__BB6_34;
	cvt.u64.u32 	%rd102, %r653;
	cvt.u64.u32 	%rd103, %r648;
	add.s64 	%rd104, %rd102, %rd103;
	shl.b64 	%rd105, %rd104, 2;
	add.s64 	%rd106, %rd105, %rd16;
	add.s64 	%rd122, %rd106, 2048;
	add.s32 	%r656, %r653, %r648;
$L__BB6_33:
	mul.wide.u32 	%rd111, %r656, 4;
	add.s64 	%rd107, %rd16, %rd111;
	// begin inline asm
	ld.global.nc.u32 %r449, [%rd107];
	// end inline asm
	add.s32 	%r453, %r449, %r659;
	add.s64 	%rd108, %rd122, -1024;
	// begin inline asm
	ld.global.nc.u32 %r450, [%rd108];
	// end inline asm
	add.s32 	%r454, %r450, %r453;
	// begin inline asm
	ld.global.nc.u32 %r451, [%rd122];
	// end inline asm
	add.s32 	%r455, %r451, %r454;
	add.s64 	%rd110, %rd122, 1024;
	// begin inline asm
	ld.global.nc.u32 %r452, [%rd110];
	// end inline asm
	add.s32 	%r659, %r452, %r455;
	add.s32 	%r653, %r653, 1024;
	add.s64 	%rd122, %rd122, 4096;
	add.s32 	%r656, %r656, 1024;
	setp.lt.s32 	%p58, %r653, %r35;
	@%p58 bra 	$L__BB6_33;
$L__BB6_34:
	// begin inline asm
	mov.u32 %r456, %laneid;
	// end inline asm
	mov.b32 	%r459, 1;
	mov.b32 	%r480, 31;
	mov.b32 	%r481, -1;
	// begin inline asm
	shfl.sync.down.b32 %r457, %r659, %r459, %r480, %r481;
	// end inline asm
	setp.gt.s32 	%p59, %r456, 30;
	selp.b32 	%r482, 0, %r457, %p59;
	add.s32 	%r463, %r482, %r659;
	mov.b32 	%r464, 2;
	// begin inline asm
	shfl.sync.down.b32 %r462, %r463, %r464, %r480, %r481;
	// end inline asm
	setp.gt.s32 	%p60, %r456, 29;
	selp.b32 	%r483, 0, %r462, %p60;
	add.s32 	%r468, %r463, %r483;
	mov.b32 	%r469, 4;
	// begin inline asm
	shfl.sync.down.b32 %r467, %r468, %r469, %r480, %r481;
	// end inline asm
	setp.gt.s32 	%p61, %r456, 27;
	selp.b32 	%r484, 0, %r467, %p61;
	add.s32 	%r473, %r468, %r484;
	mov.b32 	%r474, 8;
	// begin inline asm
	shfl.sync.down.b32 %r472, %r473, %r474, %r480, %r481;
	// end inline asm
	setp.gt.s32 	%p62, %r456, 23;
	selp.b32 	%r485, 0, %r472, %p62;
	add.s32 	%r478, %r473, %r485;
	mov.b32 	%r479, 16;
	// begin inline asm
	shfl.sync.down.b32 %r477, %r478, %r479, %r480, %r481;
	// end inline asm
	setp.gt.s32 	%p63, %r456, 15;
	selp.b32 	%r486, 0, %r477, %p63;
	add.s32 	%r686, %r478, %r486;
	setp.ne.s32 	%p64, %r456, 0;
	@%p64 bra 	$L__BB6_36;
	shr.u32 	%r487, %r26, 3;
	and.b32  	%r488, %r487, 124;
	mov.u32 	%r489, _ZZN3cub18CUB_300001_SM_10006detail6reduce28DeviceReduceSingleTileKernelINS2_10policy_hubIijN4cuda3std3__44plusIiEEE10Policy1000EPiSC_iS9_iiNS7_10__identityEEEvT0_T1_T2_T3_T4_T6_E12temp_storage;
	add.s32 	%r490, %r489, %r488;
	st.shared.u32 	[%r490+8], %r686;
$L__BB6_36:
	bar.sync 	0;
	setp.ne.s32 	%p65, %r26, 0;
	@%p65 bra 	$L__BB6_72;
	ld.shared.u32 	%r491, [_ZZN3cub18CUB_300001_SM_10006detail6reduce28DeviceReduceSingleTileKernelINS2_10policy_hubIijN4cuda3std3__44plusIiEEE10Policy1000EPiSC_iS9_iiNS7_10__identityEEEvT0_T1_T2_T3_T4_T6_E12temp_storage+12];
	add.s32 	%r492, %r491, %r686;
	ld.shared.u32 	%r493, [_ZZN3cub18CUB_300001_SM_10006detail6reduce28DeviceReduceSingleTileKernelINS2_10policy_hubIijN4cuda3std3__44plusIiEEE10Policy1000EPiSC_iS9_iiNS7_10__identityEEEvT0_T1_T2_T3_T4_T6_E12temp_storage+16];
	add.s32 	%r494, %r492, %r493;
	ld.shared.u32 	%r495, [_ZZN3cub18CUB_300001_SM_10006detail6reduce28DeviceReduceSingleTileKernelINS2_10policy_hubIijN4cuda3std3__44plusIiEEE10Policy1000EPiSC_iS9_iiNS7_10__identityEEEvT0_T1_T2_T3_T4_T6_E12temp_storage+20];
	add.s32 	%r496, %r494, %r495;
	ld.shared.u32 	%r497, [_ZZN3cub18CUB_300001_SM_10006detail6reduce28DeviceReduceSingleTileKernelINS2_10policy_hubIijN4cuda3std3__44plusIiEEE10Policy1000EPiSC_iS9_iiNS7_10__identityEEEvT0_T1_T2_T3_T4_T6_E12temp_storage+24];
	add.s32 	%r498, %r496, %r497;
	ld.shared.u32 	%r499, [_ZZN3cub18CUB_300001_SM_10006detail6reduce28DeviceReduceSingleTileKernelINS2_10policy_hubIijN4cuda3std3__44plusIiEEE10Policy1000EPiSC_iS9_iiNS7_10__identityEEEvT0_T1_T2_T3_T4_T6_E12temp_storage+28];
	add.s32 	%r500, %r498, %r499;
	ld.shared.u32 	%r501, [_ZZN3cub18CUB_300001_SM_10006detail6reduce28DeviceReduceSingleTileKernelINS2_10policy_hubIijN4cuda3std3__44plusIiEEE10Policy1000EPiSC_iS9_iiNS7_10__identityEEEvT0_T1_T2_T3_T4_T6_E12temp_storage+32];
	add.s32 	%r502, %r500, %r501;
	ld.shared.u32 	%r503, [_ZZN3cub18CUB_300001_SM_10006detail6reduce28DeviceReduceSingleTileKernelINS2_10policy_hubIijN4cuda3std3__44plusIiEEE10Policy1000EPiSC_iS9_iiNS7_10__identityEEEvT0_T1_T2_T3_T4_T6_E12temp_storage+36];
	add.s32 	%r686, %r502, %r503;
	bra.uni 	$L__BB6_72;
$L__BB6_38:
	setp.gt.s32 	%p3, %r120, 4095;
	@%p3 bra 	$L__BB6_56;
	mov.u32 	%r60, %tid.x;
	setp.ge.s32 	%p20, %r60, %r120;
	mov.b32 	%r670, 0;
	mov.u32 	%r665, %r60;
	@%p20 bra 	$L__BB6_41;
	mul.wide.u32 	%rd66, %r60, 4;
	add.s64 	%rd65, %rd16, %rd66;
	// begin inline asm
	ld.global.nc.u32 %r670, [%rd65];
	// end inline asm
	add.s32 	%r665, %r60, 256;
$L__BB6_41:
	setp.ge.s32 	%p21, %r665, %r120;
	@%p21 bra 	$L__BB6_47;
	not.b32 	%r252, %r665;
	add.s32 	%r65, %r120, %r252;
	and.b32  	%r253, %r65, 768;
	setp.eq.s32 	%p22, %r253, 768;
	@%p22 bra 	$L__BB6_45;
	mul.wide.u32 	%rd67, %r665, 4;
	add.s64 	%rd123, %rd16, %rd67;
	shr.u32 	%r254, %r65, 8;
	add.s32 	%r255, %r254, 1;
	and.b32  	%r256, %r255, 3;
	neg.s32 	%r662, %r256;
$L__BB6_44:
	.pragma "nounroll";
	// begin inline asm
	ld.global.nc.u32 %r257, [%rd123];
	// end inline asm
	add.s32 	%r670, %r257, %r670;
	add.s32 	%r665, %r665, 256;
	add.s64 	%rd123, %rd123, 1024;
	add.s32 	%r662, %r662, 1;
	setp.ne.s32 	%p23, %r662, 0;
	@%p23 bra 	$L__BB6_44;
$L__BB6_45:
	setp.lt.u32 	%p24, %r65, 768;
	@%p24 bra 	$L__BB6_47;
$L__BB6_46:
	mul.wide.s32 	%rd73, %r665, 4;
	add.s64 	%rd69, %rd16, %rd73;
	// begin inline asm
	ld.global.nc.u32 %r258, [%rd69];
	// end inline asm
	add.s32 	%r262, %r258, %r670;
	add.s64 	%rd70, %rd69, 1024;
	// begin inline asm
	ld.global.nc.u32 %r259, [%rd70];
	// end inline asm
	add.s32 	%r263, %r259, %r262;
	add.s64 	%rd71, %rd69, 2048;
	// begin inline asm
	ld.global.nc.u32 %r260, [%rd71];
	// end inline asm
	add.s32 	%r264, %r260, %r263;
	add.s64 	%rd72, %rd69, 3072;
	// begin inline asm
	ld.global.nc.u32 %r261, [%rd72];
	// end inline asm
	add.s32 	%r670, %r261, %r264;
	add.s32 	%r665, %r665, 1024;
	setp.lt.s32 	%p25, %r665, %r120;
	@%p25 bra 	$L__BB6_46;
$L__BB6_47:
	setp.lt.s32 	%p26, %r120, 256;
	@%p26 bra 	$L__BB6_52;
	// begin inline asm
	mov.u32 %r328, %laneid;
	// end inline asm
	mov.b32 	%r331, 1;
	mov.b32 	%r352, 31;
	mov.b32 	%r353, -1;
	// begin inline asm
	shfl.sync.down.b32 %r329, %r670, %r331, %r352, %r353;
	// end inline asm
	setp.gt.s32 	%p42, %r328, 30;
	selp.b32 	%r354, 0, %r329, %p42;
	add.s32 	%r335, %r354, %r670;
	mov.b32 	%r336, 2;
	// begin inline asm
	shfl.sync.down.b32 %r334, %r335, %r336, %r352, %r353;
	// end inline asm
	setp.gt.s32 	%p43, %r328, 29;
	selp.b32 	%r355, 0, %r334, %p43;
	add.s32 	%r340, %r335, %r355;
	mov.b32 	%r341, 4;
	// begin inline asm
	shfl.sync.down.b32 %r339, %r340, %r341, %r352, %r353;
	// end inline asm
	setp.gt.s32 	%p44, %r328, 27;
	selp.b32 	%r356, 0, %r339, %p44;
	add.s32 	%r345, %r340, %r356;
	mov.b32 	%r346, 8;
	// begin inline asm
	shfl.sync.down.b32 %r344, %r345, %r346, %r352, %r353;
	// end inline asm
	setp.gt.s32 	%p45, %r328, 23;
	selp.b32 	%r357, 0, %r344, %p45;
	add.s32 	%r350, %r345, %r357;
	mov.b32 	%r351, 16;
	// begin inline asm
	shfl.sync.down.b32 %r349, %r350, %r351, %r352, %r353;
	// end inline asm
	setp.gt.s32 	%p46, %r328, 15;
	selp.b32 	%r358, 0, %r349, %p46;
	add.s32 	%r686, %r350, %r358;
	setp.ne.s32 	%p47, %r328, 0;
	@%p47 bra 	$L__BB6_50;
	shr.u32 	%r359, %r60, 3;
	and.b32  	%r360, %r359, 124;
	mov.u32 	%r361, _ZZN3cub18CUB_300001_SM_10006detail6reduce28DeviceReduceSingleTileKernelINS2_10policy_hubIijN4cuda3std3__44plusIiEEE10Policy1000EPiSC_iS9_iiNS7_10__identityEEEvT0_T1_T2_T3_T4_T6_E12temp_storage;
	add.s32 	%r362, %r361, %r360;
	st.shared.u32 	[%r362+8], %r686;
$L__BB6_50:
	bar.sync 	0;
	setp.ne.s32 	%p48, %r60, 0;
	@%p48 bra 	$L__BB6_72;
	ld.shared.u32 	%r363, [_ZZN3cub18CUB_300001_SM_10006detail6reduce28DeviceReduceSingleTileKernelINS2_10policy_hubIijN4cuda3std3__44plusIiEEE10Policy1000EPiSC_iS9_iiNS7_10__identityEEEvT0_T1_T2_T3_T4_T6_E12temp_storage+12];
	add.s32 	%r364, %r363, %r686;
	ld.shared.u32 	%r365, [_ZZN3cub18CUB_300001_SM_10006detail6reduce28DeviceReduceSingleTileKernelINS2_10policy_hubIijN4cuda3std3__44plusIiEEE10Policy1000EPiSC_iS9_iiNS7_10__identityEEEvT0_T1_T2_T3_T4_T6_E12temp_storage+16];
	add.s32 	%r366, %r364, %r365;
	ld.shared.u32 	%r367, [_ZZN3cub18CUB_300001_SM_10006detail6reduce28DeviceReduceSingleTileKernelINS2_10policy_hubIijN4cuda3std3__44plusIiEEE10Policy1000EPiSC_iS9_iiNS7_10__identityEEEvT0_T1_T2_T3_T4_T6_E12temp_storage+20];
	add.s32 	%r368, %r366, %r367;
	ld.shared.u32 	%r369, [_ZZN3cub18CUB_300001_SM_10006detail6reduce28DeviceReduceSingleTileKernelINS2_10policy_hubIijN4cuda3std3__44plusIiEEE10Policy1000EPiSC_iS9_iiNS7_10__identityEEEvT0_T1_T2_T3_T4_T6_E12temp_storage+24];
	add.s32 	%r370, %r368, %r369;
	ld.shared.u32 	%r371, [_ZZN3cub18CUB_300001_SM_10006detail6reduce28DeviceReduceSingleTileKernelINS2_10policy_hubIijN4cuda3std3__44plusIiEEE10Policy1000EPiSC_iS9_iiNS7_10__identityEEEvT0_T1_T2_T3_T4_T6_E12temp_storage+28];
	add.s32 	%r372, %r370, %r371;
	ld.shared.u32 	%r373, [_ZZN3cub18CUB_300001_SM_10006detail6reduce28DeviceReduceSingleTileKernelINS2_10policy_hubIijN4cuda3std3__44plusIiEEE10Policy1000EPiSC_iS9_iiNS7_10__identityEEEvT0_T1_T2_T3_T4_T6_E12temp_storage+32];
	add.s32 	%r374, %r372, %r373;
	ld.shared.u32 	%r375, [_ZZN3cub18CUB_300001_SM_10006detail6reduce28DeviceReduceSingleTileKernelINS2_10policy_hubIijN4cuda3std3__44plusIiEEE10Policy1000EPiSC_iS9_iiNS7_10__identityEEEvT0_T1_T2_T3_T4_T6_E12temp_storage+36];
	add.s32 	%r686, %r374, %r375;
	bra.uni 	$L__BB6_72;
$L__BB6_52:
	// begin inline asm
	mov.u32 %r265, %laneid;
	// end inline asm
	and.b32  	%r291, %r60, 992;
	add.s32 	%r292, %r291, 32;
	setp.gt.s32 	%p27, %r292, %r120;
	not.b32 	%r293, %r291;
	add.s32 	%r294, %r120, %r293;
	selp.b32 	%r289, %r294, 31, %p27;
	mov.b32 	%r268, 1;
	mov.b32 	%r290, -1;
	// begin inline asm
	shfl.sync.down.b32 %r266, %r670, %r268, %r289, %r290;
	// end inline asm
	setp.lt.s32 	%p28, %r265, %r289;
	selp.b32 	%r295, %r266, 0, %p28;
	add.s32 	%r272, %r295, %r670;
	mov.b32 	%r273, 2;
	// begin inline asm
	shfl.sync.down.b32 %r271, %r272, %r273, %r289, %r290;
	// end inline asm
	add.s32 	%r296, %r265, 2;
	setp.gt.s32 	%p29, %r296, %r289;
	selp.b32 	%r297, 0, %r271, %p29;
	add.s32 	%r277, %r272, %r297;
	mov.b32 	%r278, 4;
	// begin inline asm
	shfl.sync.down.b32 %r276, %r277, %r278, %r289, %r290;
	// end inline asm
	add.s32 	%r298, %r265, 4;
	setp.gt.s32 	%p30, %r298, %r289;
	selp.b32 	%r299, 0, %r276, %p30;
	add.s32 	%r282, %r277, %r299;
	mov.b32 	%r283, 8;
	// begin inline asm
	shfl.sync.down.b32 %r281, %r282, %r283, %r289, %r290;
	// end inline asm
	add.s32 	%r300, %r265, 8;
	setp.gt.s32 	%p31, %r300, %r289;
	selp.b32 	%r301, 0, %r281, %p31;
	add.s32 	%r287, %r282, %r301;
	mov.b32 	%r288, 16;
	// begin inline asm
	shfl.sync.down.b32 %r286, %r287, %r288, %r289, %r290;
	// end inline asm
	add.s32 	%r302, %r265, 16;
	setp.gt.s32 	%p32, %r302, %r289;
	selp.b32 	%r303, 0, %r286, %p32;
	add.s32 	%r686, %r287, %r303;
	setp.ne.s32 	%p33, %r265, 0;
	@%p33 bra 	$L__BB6_54;
	shr.u32 	%r304, %r60, 3;
	and.b32  	%r305, %r304, 124;
	mov.u32 	%r306, _ZZN3cub18CUB_300001_SM_10006detail6reduce28DeviceReduceSingleTileKernelINS2_10policy_hubIijN4cuda3std3__44plusIiEEE10Policy1000EPiSC_iS9_iiNS7_10__identityEEEvT0_T1_T2_T3_T4_T6_E12temp_storage;
	add.s32 	%r307, %r306, %r305;
	st.shared.u32 	[%r307+8], %r686;
$L__BB6_54:
	bar.sync 	0;
	setp.ne.s32 	%p34, %r60, 0;
	@%p34 bra 	$L__BB6_72;
	setp.gt.s32 	%p35, %r120, 32;
	ld.shared.u32 	%r308, [_ZZN3cub18CUB_300001_SM_10006detail6reduce28DeviceReduceSingleTileKernelINS2_10policy_hubIijN4cuda3std3__44plusIiEEE10Policy1000EPiSC_iS9_iiNS7_10__identityEEEvT0_T1_T2_T3_T4_T6_E12temp_storage+12];
	selp.b32 	%r309, %r308, 0, %p35;
	add.s32 	%r310, %r309, %r686;
	setp.gt.s32 	%p36, %r120, 64;
	ld.shared.u32 	%r311, [_ZZN3cub18CUB_300001_SM_10006detail6reduce28DeviceReduceSingleTileKernelINS2_10policy_hubIijN4cuda3std3__44plusIiEEE10Policy1000EPiSC_iS9_iiNS7_10__identityEEEvT0_T1_T2_T3_T4_T6_E12temp_storage+16];
	selp.b32 	%r312, %r311, 0, %p36;
	add.s32 	%r313, %r310, %r312;
	setp.gt.s32 	%p37, %r120, 96;
	ld.shared.u32 	%r314, [_ZZN3cub18CUB_300001_SM_10006detail6reduce28DeviceReduceSingleTileKernelINS2_10policy_hubIijN4cuda3std3__44plusIiEEE10Policy1000EPiSC_iS9_iiNS7_10__identityEEEvT0_T1_T2_T3_T4_T6_E12temp_storage+20];
	selp.b32 	%r315, %r314, 0, %p37;
	add.s32 	%r316, %r313, %r315;
	setp.gt.s32 	%p38, %r120, 128;
	ld.shared.u32 	%r317, [_ZZN3cub18CUB_300001_SM_10006detail6reduce28DeviceReduceSingleTileKernelINS2_10policy_hubIijN4cuda3std3__44plusIiEEE10Policy1000EPiSC_iS9_iiNS7_10__identityEEEvT0_T1_T2_T3_T4_T6_E12temp_storage+24];
	selp.b32 	%r318, %r317, 0, %p38;
	add.s32 	%r319, %r316, %r318;
	setp.gt.s32 	%p39, %r120, 160;
	ld.shared.u32 	%r320, [_ZZN3cub18CUB_300001_SM_10006detail6reduce28DeviceReduceSingleTileKernelINS2_10policy_hubIijN4cuda3std3__44plusIiEEE10Policy1000EPiSC_iS9_iiNS7_10__identityEEEvT0_T1_T2_T3_T4_T6_E12temp_storage+28];
	selp.b32 	%r321, %r320, 0, %p39;
	add.s32 	%r322, %r319, %r321;
	setp.gt.s32 	%p40, %r120, 192;
	ld.shared.u32 	%r323, [_ZZN3cub18CUB_300001_SM_10006detail6reduce28DeviceReduceSingleTileKernelINS2_10policy_hubIijN4cuda3std3__44plusIiEEE10Policy1000EPiSC_iS9_iiNS7_10__identityEEEvT0_T1_T2_T3_T4_T6_E12temp_storage+32];
	selp.b32 	%r324, %r323, 0, %p40;
	add.s32 	%r325, %r322, %r324;
	setp.gt.s32 	%p41, %r120, 224;
	ld.shared.u32 	%r326, [_ZZN3cub18CUB_300001_SM_10006detail6reduce28DeviceReduceSingleTileKernelINS2_10policy_hubIijN4cuda3std3__44plusIiEEE10Policy1000EPiSC_iS9_iiNS7_10__identityEEEvT0_T1_T2_T3_T4_T6_E12temp_storage+36];
	selp.b32 	%r327, %r326, 0, %p41;
	add.s32 	%r686, %r325, %r327;
	bra.uni 	$L__BB6_72;
$L__BB6_56:
	mov.u32 	%r85, %tid.x;
	mul.wide.u32 	%rd35, %r85, 4;
	add.s64 	%rd19, %rd16, %rd35;
	// begin inline asm
	ld.global.nc.u32 %r122, [%rd19];
	// end inline asm
	add.s64 	%rd20, %rd19, 1024;
	// begin inline asm
	ld.global.nc.u32 %r123, [%rd20];
	// end inline asm
	add.s64 	%rd21, %rd19, 2048;
	// begin inline asm
	ld.global.nc.u32 %r124, [%rd21];
	// end inline asm
	add.s64 	%rd22, %rd19, 3072;
	// begin inline asm
	ld.global.nc.u32 %r125, [%rd22];
	// end inline asm
	add.s64 	%rd23, %rd19, 4096;
	// begin inline asm
	ld.global.nc.u32 %r126, [%rd23];
	// end inline asm
	add.s64 	%rd24, %rd19, 5120;
	// begin inline asm
	ld.global.nc.u32 %r127, [%rd24];
	// end inline asm
	add.s64 	%rd25, %rd19, 6144;
	// begin inline asm
	ld.global.nc.u32 %r128, [%rd25];
	// end inline asm
	add.s64 	%rd26, %rd19, 7168;
	// begin inline asm
	ld.global.nc.u32 %r129, [%rd26];
	// end inline asm
	add.s64 	%rd27, %rd19, 8192;
	// begin inline asm
	ld.global.nc.u32 %r130, [%rd27];
	// end inline asm
	add.s64 	%rd28, %rd19, 9216;
	// begin inline asm
	ld.global.nc.u32 %r131, [%rd28];
	// end inline asm
	add.s64 	%rd29, %rd19, 10240;
	// begin inline asm
	ld.global.nc.u32 %r132, [%rd29];
	// end inline asm
	add.s64 	%rd30, %rd19, 11264;
	// begin inline asm
	ld.global.nc.u32 %r133, [%rd30];
	// end inline asm
	add.s64 	%rd31, %rd19, 12288;
	// begin inline asm
	ld.global.nc.u32 %r134, [%rd31];
	// end inline asm
	add.s64 	%rd32, %rd19, 13312;
	// begin inline asm
	ld.global.nc.u32 %r135, [%rd32];
	// end inline asm
	add.s64 	%rd33, %rd19, 14336;
	// begin inline asm
	ld.global.nc.u32 %r136, [%rd33];
	// end inline asm
	add.s64 	%rd34, %rd19, 15360;
	// begin inline asm
	ld.global.nc.u32 %r137, [%rd34];
	// end inline asm
	add.s32 	%r139, %r123, %r122;
	add.s32 	%r140, %r124, %r139;
	add.s32 	%r141, %r125, %r140;
	add.s32 	%r142, %r126, %r141;
	add.s32 	%r143, %r127, %r142;
	add.s32 	%r144, %r128, %r143;
	add.s32 	%r145, %r129, %r144;
	add.s32 	%r146, %r130, %r145;
	add.s32 	%r147, %r131, %r146;
	add.s32 	%r148, %r132, %r147;
	add.s32 	%r149, %r133, %r148;
	add.s32 	%r150, %r134, %r149;
	add.s32 	%r151, %r135, %r150;
	add.s32 	%r152, %r136, %r151;
	add.s32 	%r685, %r137, %r152;
	setp.lt.u32 	%p4, %r120, 8192;
	mov.b32 	%r674, 4096;
	@%p4 bra 	$L__BB6_60;
	add.s32 	%r87, %r120, -4096;
	mov.b32 	%r674, 4096;
$L__BB6_58:
	mul.wide.s32 	%rd52, %r674, 4;
	add.s64 	%rd36, %rd19, %rd52;
	// begin inline asm
	ld.global.nc.u32 %r154, [%rd36];
	// end inline asm
	add.s64 	%rd37, %rd36, 1024;
	// begin inline asm
	ld.global.nc.u32 %r155, [%rd37];
	// end inline asm
	add.s64 	%rd38, %rd36, 2048;
	// begin inline asm
	ld.global.nc.u32 %r156, [%rd38];
	// end inline asm
	add.s64 	%rd39, %rd36, 3072;
	// begin inline asm
	ld.global.nc.u32 %r157, [%rd39];
	// end inline asm
	add.s64 	%rd40, %rd36, 4096;
	// begin inline asm
	ld.global.nc.u32 %r158, [%rd40];
	// end inline asm
	add.s64 	%rd41, %rd36, 5120;
	// begin inline asm
	ld.global.nc.u32 %r159, [%rd41];
	// end inline asm
	add.s64 	%rd42, %rd36, 6144;
	// begin inline asm
	ld.global.nc.u32 %r160, [%rd42];
	// end inline asm
	add.s64 	%rd43, %rd36, 7168;
	// begin inline asm
	ld.global.nc.u32 %r161, [%rd43];
	// end inline asm
	add.s64 	%rd44, %rd36, 8192;
	// begin inline asm
	ld.global.nc.u32 %r162, [%rd44];
	// end inline asm
	add.s64 	%rd45, %rd36, 9216;
	// begin inline asm
	ld.global.nc.u32 %r163, [%rd45];
	// end inline asm
	add.s64 	%rd46, %rd36, 10240;
	// begin inline asm
	ld.global.nc.u32 %r164, [%rd46];
	// end inline asm
	add.s64 	%rd47, %rd36, 11264;
	// begin inline asm
	ld.global.nc.u32 %r165, [%rd47];
	// end inline asm
	add.s64 	%rd48, %rd36, 12288;
	// begin inline asm
	ld.global.nc.u32 %r166, [%rd48];
	// end inline asm
	add.s64 	%rd49, %rd36, 13312;
	// begin inline asm
	ld.global.nc.u32 %r167, [%rd49];
	// end inline asm
	add.s64 	%rd50, %rd36, 14336;
	// begin inline asm
	ld.global.nc.u32 %r168, [%rd50];
	// end inline asm
	add.s64 	%rd51, %rd36, 15360;
	// begin inline asm
	ld.global.nc.u32 %r169, [%rd51];
	// end inline asm
	add.s32 	%r170, %r154, %r685;
	add.s32 	%r171, %r155, %r170;
	add.s32 	%r172, %r156, %r171;
	add.s32 	%r173, %r157, %r172;
	add.s32 	%r174, %r158, %r173;
	add.s32 	%r175, %r159, %r174;
	add.s32 	%r176, %r160, %r175;
	add.s32 	%r177, %r161, %r176;
	add.s32 	%r178, %r162, %r177;
	add.s32 	%r179, %r163, %r178;
	add.s32 	%r180, %r164, %r179;
	add.s32 	%r181, %r165, %r180;
	add.s32 	%r182, %r166, %r181;
	add.s32 	%r183, %r167, %r182;
	add.s32 	%r184, %r168, %r183;
	add.s32 	%r685, %r169, %r184;
	sub.s32 	%r185, %r120, %r674;
	setp.lt.s32 	%p5, %r185, 4096;
	@%p5 bra 	$L__BB6_68;
	add.s32 	%r674, %r674, 4096;
	setp.le.s32 	%p6, %r674, %r87;
	@%p6 bra 	$L__BB6_58;
$L__BB6_60:
	setp.le.s32 	%p7, %r120, %r674;
	@%p7 bra 	$L__BB6_68;
	sub.s32 	%r94, %r120, %r674;
	setp.ge.s32 	%p8, %r85, %r94;
	@%p8 bra 	$L__BB6_68;
	not.b32 	%r187, %r85;
	add.s32 	%r188, %r120, %r187;
	sub.s32 	%r95, %r188, %r674;
	and.b32  	%r189, %r95, 768;
	setp.eq.s32 	%p9, %r189, 768;
	mov.u32 	%r679, %r85;
	@%p9 bra 	$L__BB6_65;
	add.s32 	%r676, %r85, %r674;
	shr.u32 	%r190, %r95, 8;
	add.s32 	%r191, %r190, 1;
	and.b32  	%r192, %r191, 3;
	neg.s32 	%r675, %r192;
	mov.u32 	%r679, %r85;
$L__BB6_64:
	.pragma "nounroll";
	mul.wide.u32 	%rd54, %r676, 4;
	add.s64 	%rd53, %rd16, %rd54;
	// begin inline asm
	ld.global.nc.u32 %r193, [%rd53];
	// end inline asm
	add.s32 	%r685, %r193, %r685;
	add.s32 	%r679, %r679, 256;
	add.s32 	%r676, %r676, 256;
	add.s32 	%r675, %r675, 1;
	setp.ne.s32 	%p10, %r675, 0;
	@%p10 bra 	$L__BB6_64;
$L__BB6_65:
	setp.lt.u32 	%p11, %r95, 768;
	@%p11 bra 	$L__BB6_68;
	cvt.u64.u32 	%rd55, %r679;
	cvt.u64.u32 	%rd56, %r674;
	add.s64 	%rd57, %rd55, %rd56;
	shl.b64 	%rd58, %rd57, 2;
	add.s64 	%rd59, %rd58, %rd16;
	add.s64 	%rd124, %rd59, 2048;
	add.s32 	%r682, %r679, %r674;
$L__BB6_67:
	mul.wide.u32 	%rd64, %r682, 4;
	add.s64 	%rd60, %rd16, %rd64;
	// begin inline asm
	ld.global.nc.u32 %r194, [%rd60];
	// end inline asm
	add.s32 	%r198, %r194, %r685;
	add.s64 	%rd61, %rd124, -1024;
	// begin inline asm
	ld.global.nc.u32 %r195, [%rd61];
	// end inline asm
	add.s32 	%r199, %r195, %r198;
	// begin inline asm
	ld.global.nc.u32 %r196, [%rd124];
	// end inline asm
	add.s32 	%r200, %r196, %r199;
	add.s64 	%rd63, %rd124, 1024;
	// begin inline asm
	ld.global.nc.u32 %r197, [%rd63];
	// end inline asm
	add.s32 	%r685, %r197, %r200;
	add.s32 	%r679, %r679, 1024;
	add.s64 	%rd124, %rd124, 4096;
	add.s32 	%r682, %r682, 1024;
	setp.lt.s32 	%p12, %r679, %r94;
	@%p12 bra 	$L__BB6_67;
$L__BB6_68:
	// begin inline asm
	mov.u32 %r201, %laneid;
	// end inline asm
	mov.b32 	%r204, 1;
	mov.b32 	%r225, 31;
	mov.b32 	%r226, -1;
	// begin inline asm
	shfl.sync.down.b32 %r202, %r685, %r204, %r225, %r226;
	// end inline asm
	setp.gt.s32 	%p13, %r201, 30;
	selp.b32 	%r227, 0, %r202, %p13;
	add.s32 	%r208, %r227, %r685;
	mov.b32 	%r209, 2;
	// begin inline asm
	shfl.sync.down.b32 %r207, %r208, %r209, %r225, %r226;
	// end inline asm
	setp.gt.s32 	%p14, %r201, 29;
	selp.b32 	%r228, 0, %r207, %p14;
	add.s32 	%r213, %r208, %r228;
	mov.b32 	%r214, 4;
	// begin inline asm
	shfl.sync.down.b32 %r212, %r213, %r214, %r225, %r226;
	// end inline asm
	setp.gt.s32 	%p15, %r201, 27;
	selp.b32 	%r229, 0, %r212, %p15;
	add.s32 	%r218, %r213, %r229;
	mov.b32 	%r219, 8;
	// begin inline asm
	shfl.sync.down.b32 %r217, %r218, %r219, %r225, %r226;
	// end inline asm
	setp.gt.s32 	%p16, %r201, 23;
	selp.b32 	%r230, 0, %r217, %p16;
	add.s32 	%r223, %r218, %r230;
	mov.b32 	%r224, 16;
	// begin inline asm
	shfl.sync.down.b32 %r222, %r223, %r224, %r225, %r226;
	// end inline asm
	setp.gt.s32 	%p17, %r201, 15;
	selp.b32 	%r231, 0, %r222, %p17;
	add.s32 	%r686, %r223, %r231;
	setp.ne.s32 	%p18, %r201, 0;
	@%p18 bra 	$L__BB6_70;
	shr.u32 	%r232, %r85, 3;
	and.b32  	%r233, %r232, 124;
	mov.u32 	%r234, _ZZN3cub18CUB_300001_SM_10006detail6reduce28DeviceReduceSingleTileKernelINS2_10policy_hubIijN4cuda3std3__44plusIiEEE10Policy1000EPiSC_iS9_iiNS7_10__identityEEEvT0_T1_T2_T3_T4_T6_E12temp_storage;
	add.s32 	%r235, %r234, %r233;
	st.shared.u32 	[%r235+8], %r686;
$L__BB6_70:
	bar.sync 	0;
	setp.ne.s32 	%p19, %r85, 0;
	@%p19 bra 	$L__BB6_72;
	ld.shared.u32 	%r236, [_ZZN3cub18CUB_300001_SM_10006detail6reduce28DeviceReduceSingleTileKernelINS2_10policy_hubIijN4cuda3std3__44plusIiEEE10Policy1000EPiSC_iS9_iiNS7_10__identityEEEvT0_T1_T2_T3_T4_T6_E12temp_storage+12];
	add.s32 	%r237, %r236, %r686;
	ld.shared.u32 	%r238, [_ZZN3cub18CUB_300001_SM_10006detail6reduce28DeviceReduceSingleTileKernelINS2_10policy_hubIijN4cuda3std3__44plusIiEEE10Policy1000EPiSC_iS9_iiNS7_10__identityEEEvT0_T1_T2_T3_T4_T6_E12temp_storage+16];
	add.s32 	%r239, %r237, %r238;
	ld.shared.u32 	%r240, [_ZZN3cub18CUB_300001_SM_10006detail6reduce28DeviceReduceSingleTileKernelINS2_10policy_hubIijN4cuda3std3__44plusIiEEE10Policy1000EPiSC_iS9_iiNS7_10__identityEEEvT0_T1_T2_T3_T4_T6_E12temp_storage+20];
	add.s32 	%r241, %r239, %r240;
	ld.shared.u32 	%r242, [_ZZN3cub18CUB_300001_SM_10006detail6reduce28DeviceReduceSingleTileKernelINS2_10policy_hubIijN4cuda3std3__44plusIiEEE10Policy1000EPiSC_iS9_iiNS7_10__identityEEEvT0_T1_T2_T3_T4_T6_E12temp_storage+24];
	add.s32 	%r243, %r241, %r242;
	ld.shared.u32 	%r244, [_ZZN3cub18CUB_300001_SM_10006detail6reduce28DeviceReduceSingleTileKernelINS2_10policy_hubIijN4cuda3std3__44plusIiEEE10Policy1000EPiSC_iS9_iiNS7_10__identityEEEvT0_T1_T2_T3_T4_T6_E12temp_storage+28];
	add.s32 	%r245, %r243, %r244;
	ld.shared.u32 	%r246, [_ZZN3cub18CUB_300001_SM_10006detail6reduce28DeviceReduceSingleTileKernelINS2_10policy_hubIijN4cuda3std3__44plusIiEEE10Policy1000EPiSC_iS9_iiNS7_10__identityEEEvT0_T1_T2_T3_T4_T6_E12temp_storage+32];
	add.s32 	%r247, %r245, %r246;
	ld.shared.u32 	%r248, [_ZZN3cub18CUB_300001_SM_10006detail6reduce28DeviceReduceSingleTileKernelINS2_10policy_hubIijN4cuda3std3__44plusIiEEE10Policy1000EPiSC_iS9_iiNS7_10__identityEEEvT0_T1_T2_T3_T4_T6_E12temp_storage+36];
	add.s32 	%r686, %r247, %r248;
$L__BB6_72:
	mov.u32 	%r631, %tid.x;
	setp.ne.s32 	%p95, %r631, 0;
	@%p95 bra 	$L__BB6_74;
	add.s32 	%r632, %r686, %r121;
	st.global.u32 	[%rd1], %r632;
$L__BB6_74:
	ret;

}
	// .globl	_ZN3cub18CUB_300001_SM_10006detail6reduce28DeviceReduceSingleTileKernelINS2_10policy_hubIiyN4cuda3std3__44plusIiEEE10Policy1000EN6thrust24THRUST_300001_SM_1000_NS10device_ptrIiEEPiyS9_iiNS7_10__identityEEEvT0_T1_T2_T3_T4_T6_
.visible .entry _ZN3cub18CUB_300001_SM_10006detail6reduce28DeviceReduceSingleTileKernelINS2_10policy_hubIiyN4cuda3std3__44plusIiEEE10Policy1000EN6thrust24THRUST_300001_SM_1000_NS10device_ptrIiEEPiyS9_iiNS7_10__identityEEEvT0_T1_T2_T3_T4_T6_(
	.param .align 8 .b8 _ZN3cub18CUB_300001_SM_10006detail6reduce28DeviceReduceSingleTileKernelINS2_10policy_hubIiyN4cuda3std3__44plusIiEEE10Policy1000EN6thrust24THRUST_300001_SM_1000_NS10device_ptrIiEEPiyS9_iiNS7_10__identityEEEvT0_T1_T2_T3_T4_T6__param_0[8],
	.param .u64 .ptr .align 1 _ZN3cub18CUB_300001_SM_10006detail6reduce28DeviceReduceSingleTileKernelINS2_10policy_hubIiyN4cuda3std3__44plusIiEEE10Policy1000EN6thrust24THRUST_300001_SM_1000_NS10device_ptrIiEEPiyS9_iiNS7_10__identityEEEvT0_T1_T2_T3_T4_T6__param_1,
	.param .u64 _ZN3cub18CUB_300001_SM_10006detail6reduce28DeviceReduceSingleTileKernelINS2_10policy_hubIiyN4cuda3std3__44plusIiEEE10Policy1000EN6thrust24THRUST_300001_SM_1000_NS10device_ptrIiEEPiyS9_iiNS7_10__identityEEEvT0_T1_T2_T3_T4_T6__param_2,
	.param .align 1 .b8 _ZN3cub18CUB_300001_SM_10006detail6reduce28DeviceReduceSingleTileKernelINS2_10policy_hubIiyN4cuda3std3__44plusIiEEE10Policy1000EN6thrust24THRUST_300001_SM_1000_NS10device_ptrIiEEPiyS9_iiNS7_10__identityEEEvT0_T1_T2_T3_T4_T6__param_3[1],
	.param .u32 _ZN3cub18CUB_300001_SM_10006detail6reduce28DeviceReduceSingleTileKernelINS2_10policy_hubIiyN4cuda3std3__44plusIiEEE10Policy1000EN6thrust24THRUST_300001_SM_1000_NS10device_ptrIiEEPiyS9_iiNS7_10__identityEEEvT0_T1_T2_T3_T4_T6__param_4,
	.param .align 1 .b8 _ZN3cub18CUB_300001_SM_10006detail6reduce28DeviceReduceSingleTileKernelINS2_10policy_hubIiyN4cuda3std3__44plusIiEEE10Policy1000EN6thrust24THRUST_300001_SM_1000_NS10device_ptrIiEEPiyS9_iiNS7_10__identityEEEvT0_T1_T2_T3_T4_T6__param_5[1]
)
.maxntid 256
.minnctapersm 1
{
	.reg .pred 	%p<59>;
	.reg .b32 	%r<471>;
	.reg .b64 	%rd<56>;
	// demoted variable
	.shared .align 4 .b8 _ZZN3cub18CUB_300001_SM_10006detail6reduce28DeviceReduceSingleTileKernelINS2_10policy_hubIiyN4cuda3std3__44plusIiEEE10Policy1000EN6thrust24THRUST_300001_SM_1000_NS10device_ptrIiEEPiyS9_iiNS7_10__identityEEEvT0_T1_T2_T3_T4_T6_E12temp_storage[44];
	ld.param.u64 	%rd18, [_ZN3cub18CUB_300001_SM_10006detail6reduce28DeviceReduceSingleTileKernelINS2_10policy_hubIiyN4cuda3std3__44plusIiEEE10Policy1000EN6thrust24THRUST_300001_SM_1000_NS10device_ptrIiEEPiyS9_iiNS7_10__identityEEEvT0_T1_T2_T3_T4_T6__param_0];
	ld.param.u64 	%rd20, [_ZN3cub18CUB_300001_SM_10006detail6reduce28DeviceReduceSingleTileKernelINS2_10policy_hubIiyN4cuda3std3__44plusIiEEE10Policy1000EN6thrust24THRUST_300001_SM_1000_NS10device_ptrIiEEPiyS9_iiNS7_10__identityEEEvT0_T1_T2_T3_T4_T6__param_1];
	ld.param.u64 	%rd19, [_ZN3cub18CUB_300001_SM_10006detail6reduce28DeviceReduceSingleTileKernelINS2_10policy_hubIiyN4cuda3std3__44plusIiEEE10Policy1000EN6thrust24THRUST_300001_SM_1000_NS10device_ptrIiEEPiyS9_iiNS7_10__identityEEEvT0_T1_T2_T3_T4_T6__param_2];
	ld.param.u32 	%r81, [_ZN3cub18CUB_300001_SM_10006detail6reduce28DeviceReduceSingleTileKernelINS2_10policy_hubIiyN4cuda3std3__44plusIiEEE10Policy1000EN6thrust24THRUST_300001_SM_1000_NS10device_ptrIiEEPiyS9_iiNS7_10__identityEEEvT0_T1_T2_T3_T4_T6__param_4];
	cvta.to.global.u64 	%rd1, %rd20;
	setp.ne.s64 	%p1, %rd19, 0;
	@%p1 bra 	$L__BB7_3;
	mov.u32 	%r434, %tid.x;
	setp.ne.s32 	%p58, %r434, 0;
	@%p58 bra 	$L__BB7_51;
	st.global.u32 	[%rd1], %r81;
	bra.uni 	$L__BB7_51;
$L__BB7_3:
	cvta.to.global.u64 	%rd2, %rd18;
	setp.gt.u64 	%p2, %rd19, 4095;
	@%p2 bra 	$L__BB7_28;
	cvt.u32.u64 	%r1, %rd19;
	mov.u32 	%r2, %tid.x;
	setp.ge.u32 	%p24, %r2, %r1;
	mov.b32 	%r452, 0;
	mov.u32 	%r441, %r2;
	@%p24 bra 	$L__BB7_6;
	mul.wide.u32 	%rd41, %r2, 4;
	add.s64 	%rd42, %rd2, %rd41;
	ld.global.u32 	%r452, [%rd42];
	add.s32 	%r441, %r2, 256;
$L__BB7_6:
	setp.ge.u32 	%p25, %r441, %r1;
	@%p25 bra 	$L__BB7_19;
	not.b32 	%r261, %r441;
	add.s32 	%r262, %r261, %r1;
	shr.u32 	%r263, %r262, 8;
	add.s32 	%r7, %r263, 1;
	and.b32  	%r8, %r7, 15;
	setp.lt.u32 	%p26, %r262, 3840;
	@%p26 bra 	$L__BB7_10;
	and.b32  	%r264, %r7, 33554416;
	neg.s32 	%r437, %r264;
	mul.wide.u32 	%rd43, %r441, 4;
	add.s64 	%rd44, %rd43, %rd2;
	add.s64 	%rd51, %rd44, 8192;
$L__BB7_9:
	.pragma "nounroll";
	ld.global.u32 	%r265, [%rd51+-8192];
	add.s32 	%r266, %r265, %r452;
	ld.global.u32 	%r267, [%rd51+-7168];
	add.s32 	%r268, %r267, %r266;
	ld.global.u32 	%r269, [%rd51+-6144];
	add.s32 	%r270, %r269, %r268;
	ld.global.u32 	%r271, [%rd51+-5120];
	add.s32 	%r272, %r271, %r270;
	ld.global.u32 	%r273, [%rd51+-4096];
	add.s32 	%r274, %r273, %r272;
	ld.global.u32 	%r275, [%rd51+-3072];
	add.s32 	%r276, %r275, %r274;
	ld.global.u32 	%r277, [%rd51+-2048];
	add.s32 	%r278, %r277, %r276;
	ld.global.u32 	%r279, [%rd51+-1024];
	add.s32 	%r280, %r279, %r278;
	ld.global.u32 	%r281, [%rd51];
	add.s32 	%r282, %r281, %r280;
	ld.global.u32 	%r283, [%rd51+1024];
	add.s32 	%r284, %r283, %r282;
	ld.global.u32 	%r285, [%rd51+2048];
	add.s32 	%r286, %r285, %r284;
	ld.global.u32 	%r287, [%rd51+3072];
	add.s32 	%r288, %r287, %r286;
	ld.global.u32 	%r289, [%rd51+4096];
	add.s32 	%r290, %r289, %r288;
	ld.global.u32 	%r291, [%rd51+5120];
	add.s32 	%r292, %r291, %r290;
	ld.global.u32 	%r293, [%rd51+6144];
	add.s32 	%r294, %r293, %r292;
	ld.global.u32 	%r295, [%rd51+7168];
	add.s32 	%r452, %r295, %r294;
	add.s32 	%r441, %r441, 4096;
	add.s32 	%r437, %r437, 16;
	add.s64 	%rd51, %rd51, 16384;
	setp.ne.s32 	%p27, %r437, 0;
	@%p27 bra 	$L__BB7_9;
$L__BB7_10:
	setp.eq.s32 	%p28, %r8, 0;
	@%p28 bra 	$L__BB7_19;
	and.b32  	%r19, %r7, 7;
	setp.lt.u32 	%p29, %r8, 8;
	@%p29 bra 	$L__BB7_13;
	mul.wide.s32 	%rd45, %r441, 4;
	add.s64 	%rd46, %rd2, %rd45;
	ld.global.u32 	%r297, [%rd46];
	add.s32 	%r298, %r297, %r452;
	ld.global.u32 	%r299, [%rd46+1024];
	add.s32 	%r300, %r299, %r298;
	ld.global.u32 	%r301, [%rd46+2048];
	add.s32 	%r302, %r301, %r300;
	ld.global.u32 	%r303, [%rd46+3072];
	add.s32 	%r304, %r303, %r302;
	ld.global.u32 	%r305, [%rd46+4096];
	add.s32 	%r306, %r305, %r304;
	ld.global.u32 	%r307, [%rd46+5120];
	add.s32 	%r308, %r307, %r306;
	ld.global.u32 	%r309, [%rd46+6144];
	add.s32 	%r310, %r309, %r308;
	ld.global.u32 	%r311, [%rd46+7168];
	add.s32 	%r452, %r311, %r310;
	add.s32 	%r441, %r441, 2048;
$L__BB7_13:
	setp.eq.s32 	%p30, %r19, 0;
	@%p30 bra 	$L__BB7_19;
	and.b32  	%r25, %r7, 3;
	setp.lt.u32 	%p31, %r19, 4;
	@%p31 bra 	$L__BB7_16;
	mul.wide.s32 	%rd47, %r441, 4;
	add.s64 	%rd48, %rd2, %rd47;
	ld.global.u32 	%r313, [%rd48];
	add.s32 	%r314, %r313, %r452;
	ld.global.u32 	%r315, [%rd48+1024];
	add.s32 	%r316, %r315, %r314;
	ld.global.u32 	%r317, [%rd48+2048];
	add.s32 	%r318, %r317, %r316;
	ld.global.u32 	%r319, [%rd48+3072];
	add.s32 	%r452, %r319, %r318;
	add.s32 	%r441, %r441, 1024;
$L__BB7_16:
	setp.eq.s32 	%p32, %r25, 0;
	@%p32 bra 	$L__BB7_19;
	neg.s32 	%r449, %r25;
$L__BB7_18:
	.pragma "nounroll";
	mul.wide.s32 	%rd49, %r441, 4;
	add.s64 	%rd50, %rd2, %rd49;
	ld.global.u32 	%r320, [%rd50];
	add.s32 	%r452, %r320, %r452;
	add.s32 	%r441, %r441, 256;
	add.s32 	%r449, %r449, 1;
	setp.ne.s32 	%p33, %r449, 0;
	@%p33 bra 	$L__BB7_18;
$L__BB7_19:
	setp.lt.u64 	%p34, %rd19, 256;
	@%p34 bra 	$L__BB7_24;
	// begin inline asm
	mov.u32 %r384, %laneid;
	// end inline asm
	mov.b32 	%r387, 1;
	mov.b32 	%r408, 31;
	mov.b32 	%r409, -1;
	// begin inline asm
	shfl.sync.down.b32 %r385, %r452, %r387, %r408, %r409;
	// end inline asm
	setp.gt.s32 	%p50, %r384, 30;
	selp.b32 	%r410, 0, %r385, %p50;
	add.s32 	%r391, %r410, %r452;
	mov.b32 	%r392, 2;
	// begin inline asm
	shfl.sync.down.b32 %r390, %r391, %r392, %r408, %r409;
	// end inline asm
	setp.gt.s32 	%p51, %r384, 29;
	selp.b32 	%r411, 0, %r390, %p51;
	add.s32 	%r396, %r391, %r411;
	mov.b32 	%r397, 4;
	// begin inline asm
	shfl.sync.down.b32 %r395, %r396, %r397, %r408, %r409;
	// end inline asm
	setp.gt.s32 	%p52, %r384, 27;
	selp.b32 	%r412, 0, %r395, %p52;
	add.s32 	%r401, %r396, %r412;
	mov.b32 	%r402, 8;
	// begin inline asm
	shfl.sync.down.b32 %r400, %r401, %r402, %r408, %r409;
	// end inline asm
	setp.gt.s32 	%p53, %r384, 23;
	selp.b32 	%r413, 0, %r400, %p53;
	add.s32 	%r406, %r401, %r413;
	mov.b32 	%r407, 16;
	// begin inline asm
	shfl.sync.down.b32 %r405, %r406, %r407, %r408, %r409;
	// end inline asm
	setp.gt.s32 	%p54, %r384, 15;
	selp.b32 	%r414, 0, %r405, %p54;
	add.s32 	%r470, %r406, %r414;
	setp.ne.s32 	%p55, %r384, 0;
	@%p55 bra 	$L__BB7_22;
	shr.u32 	%r415, %r2, 3;
	and.b32  	%r416, %r415, 124;
	mov.u32 	%r417, _ZZN3cub18CUB_300001_SM_10006detail6reduce28DeviceReduceSingleTileKernelINS2_10policy_hubIiyN4cuda3std3__44plusIiEEE10Policy1000EN6thrust24THRUST_300001_SM_1000_NS10device_ptrIiEEPiyS9_iiNS7_10__identityEEEvT0_T1_T2_T3_T4_T6_E12temp_storage;
	add.s32 	%r418, %r417, %r416;
	st.shared.u32 	[%r418+8], %r470;
$L__BB7_22:
	bar.sync 	0;
	setp.ne.s32 	%p56, %r2, 0;
	@%p56 bra 	$L__BB7_49;
	ld.shared.u32 	%r419, [_ZZN3cub18CUB_300001_SM_10006detail6reduce28DeviceReduceSingleTileKernelINS2_10policy_hubIiyN4cuda3std3__44plusIiEEE10Policy1000EN6thrust24THRUST_300001_SM_1000_NS10device_ptrIiEEPiyS9_iiNS7_10__identityEEEvT0_T1_T2_T3_T4_T6_E12temp_storage+12];
	add.s32 	%r420, %r419, %r470;
	ld.shared.u32 	%r421, [_ZZN3cub18CUB_300001_SM_10006detail6reduce28DeviceReduceSingleTileKernelINS2_10policy_hubIiyN4cuda3std3__44plusIiEEE10Policy1000EN6thrust24THRUST_300001_SM_1000_NS10device_ptrIiEEPiyS9_iiNS7_10__identityEEEvT0_T1_T2_T3_T4_T6_E12temp_storage+16];
	add.s32 	%r422, %r420, %r421;
	ld.shared.u32 	%r423, [_ZZN3cub18CUB_300001_SM_10006detail6reduce28DeviceReduceSingleTileKernelINS2_10policy_hubIiyN4cuda3std3__44plusIiEEE10Policy1000EN6thrust24THRUST_300001_SM_1000_NS10device_ptrIiEEPiyS9_iiNS7_10__identityEEEvT0_T1_T2_T3_T4_T6_E12temp_storage+20];
	add.s32 	%r424, %r422, %r423;
	ld.shared.u32 	%r425, [_ZZN3cub18CUB_300001_SM_10006detail6reduce28DeviceReduceSingleTileKernelINS2_10policy_hubIiyN4cuda3std3__44plusIiEEE10Policy1000EN6thrust24THRUST_300001_SM_1000_NS10device_ptrIiEEPiyS9_iiNS7_10__identityEEEvT0_T1_T2_T3_T4_T6_E12temp_storage+24];
	add.s32 	%r426, %r424, %r425;
	ld.shared.u32 	%r427, [_ZZN3cub18CUB_300001_SM_10006detail6reduce28DeviceReduceSingleTileKernelINS2_10policy_hubIiyN4cuda3std3__44plusIiEEE10Policy1000EN6thrust24THRUST_300001_SM_1000_NS10device_ptrIiEEPiyS9_iiNS7_10__identityEEEvT0_T1_T2_T3_T4_T6_E12temp_storage+28];
	add.s32 	%r428, %r426, %r427;
	ld.shared.u32 	%r429, [_ZZN3cub18CUB_300001_SM_10006detail6reduce28DeviceReduceSingleTileKernelINS2_10policy_hubIiyN4cuda3std3__44plusIiEEE10Policy1000EN6thrust24THRUST_300001_SM_1000_NS10device_ptrIiEEPiyS9_iiNS7_10__identityEEEvT0_T1_T2_T3_T4_T6_E12temp_storage+32];
	add.s32 	%r430, %r428, %r429;
	ld.shared.u32 	%r431, [_ZZN3cub18CUB_300001_SM_10006detail6reduce28DeviceReduceSingleTileKernelINS2_10policy_hubIiyN4cuda3std3__44plusIiEEE10Policy1000EN6thrust24THRUST_300001_SM_1000_NS10device_ptrIiEEPiyS9_iiNS7_10__identityEEEvT0_T1_T2_T3_T4_T6_E12temp_storage+36];
	add.s32 	%r470, %r430, %r431;
	bra.uni 	$L__BB7_49;
$L__BB7_24:
	// begin inline asm
	mov.u32 %r321, %laneid;
	// end inline asm
	and.b32  	%r347, %r2, 992;
	add.s32 	%r348, %r347, 32;
	setp.gt.u32 	%p35, %r348, %r1;
	not.b32 	%r349, %r347;
	add.s32 	%r350, %r1, %r349;
	selp.b32 	%r345, %r350, 31, %p35;
	mov.b32 	%r324, 1;
	mov.b32 	%r346, -1;
	// begin inline asm
	shfl.sync.down.b32 %r322, %r452, %r324, %r345, %r346;
	// end inline asm
	setp.lt.s32 	%p36, %r321, %r345;
	selp.b32 	%r351, %r322, 0, %p36;
	add.s32 	%r328, %r351, %r452;
	mov.b32 	%r329, 2;
	// begin inline asm
	shfl.sync.down.b32 %r327, %r328, %r329, %r345, %r346;
	// end inline asm
	add.s32 	%r352, %r321, 2;
	setp.gt.s32 	%p37, %r352, %r345;
	selp.b32 	%r353, 0, %r327, %p37;
	add.s32 	%r333, %r328, %r353;
	mov.b32 	%r334, 4;
	// begin inline asm
	shfl.sync.down.b32 %r332, %r333, %r334, %r345, %r346;
	// end inline asm
	add.s32 	%r354, %r321, 4;
	setp.gt.s32 	%p38, %r354, %r345;
	selp.b32 	%r355, 0, %r332, %p38;
	add.s32 	%r338, %r333, %r355;
	mov.b32 	%r339, 8;
	// begin inline asm
	shfl.sync.down.b32 %r337, %r338, %r339, %r345, %r346;
	// end inline asm
	add.s32 	%r356, %r321, 8;
	setp.gt.s32 	%p39, %r356, %r345;
	selp.b32 	%r357, 0, %r337, %p39;
	add.s32 	%r343, %r338, %r357;
	mov.b32 	%r344, 16;
	// begin inline asm
	shfl.sync.down.b32 %r342, %r343, %r344, %r345, %r346;
	// end inline asm
	add.s32 	%r358, %r321, 16;
	setp.gt.s32 	%p40, %r358, %r345;
	selp.b32 	%r359, 0, %r342, %p40;
	add.s32 	%r470, %r343, %r359;
	setp.ne.s32 	%p41, %r321, 0;
	@%p41 bra 	$L__BB7_26;
	shr.u32 	%r360, %r2, 3;
	and.b32  	%r361, %r360, 124;
	mov.u32 	%r362, _ZZN3cub18CUB_300001_SM_10006detail6reduce28DeviceReduceSingleTileKernelINS2_10policy_hubIiyN4cuda3std3__44plusIiEEE10Policy1000EN6thrust24THRUST_300001_SM_1000_NS10device_ptrIiEEPiyS9_iiNS7_10__identityEEEvT0_T1_T2_T3_T4_T6_E12temp_storage;
	add.s32 	%r363, %r362, %r361;
	st.shared.u32 	[%r363+8], %r470;
$L__BB7_26:
	bar.sync 	0;
	setp.ne.s32 	%p42, %r2, 0;
	@%p42 bra 	$L__BB7_49;
	setp.gt.u64 	%p43, %rd19, 32;
	ld.shared.u32 	%r364, [_ZZN3cub18CUB_300001_SM_10006detail6reduce28DeviceReduceSingleTileKernelINS2_10policy_hubIiyN4cuda3std3__44plusIiEEE10Policy1000EN6thrust24THRUST_300001_SM_1000_NS10device_ptrIiEEPiyS9_iiNS7_10__identityEEEvT0_T1_T2_T3_T4_T6_E12temp_storage+12];
	selp.b32 	%r365, %r364, 0, %p43;
	add.s32 	%r366, %r365, %r470;
	setp.gt.u64 	%p44, %rd19, 64;
	ld.shared.u32 	%r367, [_ZZN3cub18CUB_300001_SM_10006detail6reduce28DeviceReduceSingleTileKernelINS2_10policy_hubIiyN4cuda3std3__44plusIiEEE10Policy1000EN6thrust24THRUST_300001_SM_1000_NS10device_ptrIiEEPiyS9_iiNS7_10__identityEEEvT0_T1_T2_T3_T4_T6_E12temp_storage+16];
	selp.b32 	%r368, %r367, 0, %p44;
	add.s32 	%r369, %r366, %r368;
	setp.gt.u64 	%p45, %rd19, 96;
	ld.shared.u32 	%r370, [_ZZN3cub18CUB_300001_SM_10006detail6reduce28DeviceReduceSingleTileKernelINS2_10policy_hubIiyN4cuda3std3__44plusIiEEE10Policy1000EN6thrust24THRUST_300001_SM_1000_NS10device_ptrIiEEPiyS9_iiNS7_10__identityEEEvT0_T1_T2_T3_T4_T6_E12temp_storage+20];
	selp.b32 	%r371, %r370, 0, %p45;
	add.s32 	%r372, %r369, %r371;
	setp.gt.u64 	%p46, %rd19, 128;
	ld.shared.u32 	%r373, [_ZZN3cub18CUB_300001_SM_10006detail6reduce28DeviceReduceSingleTileKernelINS2_10policy_hubIiyN4cuda3std3__44plusIiEEE10Policy1000EN6thrust24THRUST_300001_SM_1000_NS10device_ptrIiEEPiyS9_iiNS7_10__identityEEEvT0_T1_T2_T3_T4_T6_E12temp_storage+24];
	selp.b32 	%r374, %r373, 0, %p46;
	add.s32 	%r375, %r372, %r374;
	setp.gt.u64 	%p47, %rd19, 160;
	ld.shared.u32 	%r376, [_ZZN3cub18CUB_300001_SM_10006detail6reduce28DeviceReduceSingleTileKernelINS2_10policy_hubIiyN4cuda3std3__44plusIiEEE10Policy1000EN6thrust24THRUST_300001_SM_1000_NS10device_ptrIiEEPiyS9_iiNS7_10__identityEEEvT0_T1_T2_T3_T4_T6_E12temp_storage+28];
	selp.b32 	%r377, %r376, 0, %p47;
	add.s32 	%r378, %r375, %r377;
	setp.gt.u64 	%p48, %rd19, 192;
	ld.shared.u32 	%r379, [_ZZN3cub18CUB_300001_SM_10006detail6reduce28DeviceReduceSingleTileKernelINS2_10policy_hubIiyN4cuda3std3__44plusIiEEE10Policy1000EN6thrust24THRUST_300001_SM_1000_NS10device_ptrIiEEPiyS9_iiNS7_10__identityEEEvT0_T1_T2_T3_T4_T6_E12temp_storage+32];
	selp.b32 	%r380, %r379, 0, %p48;
	add.s32 	%r381, %r378, %r380;
	setp.gt.u64 	%p49, %rd19, 224;
	ld.shared.u32 	%r382, [_ZZN3cub18CUB_300001_SM_10006detail6reduce28DeviceReduceSingleTileKernelINS2_10policy_hubIiyN4cuda3std3__44plusIiEEE10Policy1000EN6thrust24THRUST_300001_SM_1000_NS10device_ptrIiEEPiyS9_iiNS7_10__identityEEEvT0_T1_T2_T3_T4_T6_E12temp_storage+36];
	selp.b32 	%r383, %r382, 0, %p49;
	add.s32 	%r470, %r381, %r383;
	bra.uni 	$L__BB7_49;
$L__BB7_28:
	mov.u32 	%r43, %tid.x;
	cvt.u64.u32 	%rd6, %r43;
	mul.wide.u32 	%rd22, %r43, 4;
	add.s64 	%rd7, %rd2, %rd22;
	ld.global.u32 	%r82, [%rd7];
	ld.global.u32 	%r83, [%rd7+1024];
	ld.global.u32 	%r84, [%rd7+2048];
	ld.global.u32 	%r85, [%rd7+3072];
	ld.global.u32 	%r86, [%rd7+4096];
	ld.global.u32 	%r87, [%rd7+5120];
	ld.global.u32 	%r88, [%rd7+6144];
	ld.global.u32 	%r89, [%rd7+7168];
	ld.global.u32 	%r90, [%rd7+8192];
	ld.global.u32 	%r91, [%rd7+9216];
	ld.global.u32 	%r92, [%rd7+10240];
	ld.global.u32 	%r93, [%rd7+11264];
	ld.global.u32 	%r94, [%rd7+12288];
	ld.global.u32 	%r95, [%rd7+13312];
	ld.global.u32 	%r96, [%rd7+14336];
	ld.global.u32 	%r97, [%rd7+15360];
	add.s32 	%r98, %r83, %r82;
	add.s32 	%r99, %r84, %r98;
	add.s32 	%r100, %r85, %r99;
	add.s32 	%r101, %r86, %r100;
	add.s32 	%r102, %r87, %r101;
	add.s32 	%r103, %r88, %r102;
	add.s32 	%r104, %r89, %r103;
	add.s32 	%r105, %r90, %r104;
	add.s32 	%r106, %r91, %r105;
	add.s32 	%r107, %r92, %r106;
	add.s32 	%r108, %r93, %r107;
	add.s32 	%r109, %r94, %r108;
	add.s32 	%r110, %r95, %r109;
	add.s32 	%r111, %r96, %r110;
	add.s32 	%r469, %r97, %r111;
	add.s64 	%rd8, %rd19, -4096;
	setp.lt.u64 	%p3, %rd8, 4096;
	mov.b64 	%rd53, 4096;
	@%p3 bra 	$L__BB7_32;
	mov.b64 	%rd53, 4096;
$L__BB7_30:
	shl.b64 	%rd24, %rd53, 2;
	add.s64 	%rd25, %rd7, %rd24;
	ld.global.u32 	%r112, [%rd25];
	ld.global.u32 	%r113, [%rd25+1024];
	ld.global.u32 	%r114, [%rd25+2048];
	ld.global.u32 	%r115, [%rd25+3072];
	ld.global.u32 	%r116, [%rd25+4096];
	ld.global.u32 	%r117, [%rd25+5120];
	ld.global.u32 	%r118, [%rd25+6144];
	ld.global.u32 	%r119, [%rd25+7168];
	ld.global.u32 	%r120, [%rd25+8192];
	ld.global.u32 	%r121, [%rd25+9216];
	ld.global.u32 	%r122, [%rd25+10240];
	ld.global.u32 	%r123, [%rd25+11264];
	ld.global.u32 	%r124, [%rd25+12288];
	ld.global.u32 	%r125, [%rd25+13312];
	ld.global.u32 	%r126, [%rd25+14336];
	ld.global.u32 	%r127, [%rd25+15360];
	add.s32 	%r128, %r112, %r469;
	add.s32 	%r129, %r113, %r128;
	add.s32 	%r130, %r114, %r129;
	add.s32 	%r131, %r115, %r130;
	add.s32 	%r132, %r116, %r131;
	add.s32 	%r133, %r117, %r132;
	add.s32 	%r134, %r118, %r133;
	add.s32 	%r135, %r119, %r134;
	add.s32 	%r136, %r120, %r135;
	add.s32 	%r137, %r121, %r136;
	add.s32 	%r138, %r122, %r137;
	add.s32 	%r139, %r123, %r138;
	add.s32 	%r140, %r124, %r139;
	add.s32 	%r141, %r125, %r140;
	add.s32 	%r142, %r126, %r141;
	add.s32 	%r469, %r127, %r142;
	sub.s64 	%rd26, %rd19, %rd53;
	setp.lt.u64 	%p4, %rd26, 4096;
	@%p4 bra 	$L__BB7_45;
	add.s64 	%rd53, %rd53, 4096;
	setp.le.u64 	%p5, %rd53, %rd8;
	@%p5 bra 	$L__BB7_30;
$L__BB7_32:
	setp.le.u64 	%p6, %rd19, %rd53;
	cvt.u32.u64 	%r143, %rd53;
	cvt.u32.u64 	%r144, %rd19;
	sub.s32 	%r145, %r144, %r143;
	setp.ge.s32 	%p7, %r43, %r145;
	or.pred  	%p8, %p6, %p7;
	@%p8 bra 	$L__BB7_45;
	not.b32 	%r149, %r43;
	add.s32 	%r150, %r149, %r144;
	sub.s32 	%r152, %r150, %r143;
	shr.u32 	%r153, %r152, 8;
	add.s32 	%r48, %r153, 1;
	and.b32  	%r49, %r48, 15;
	setp.lt.u32 	%p9, %r152, 3840;
	mov.u32 	%r459, %r43;
	@%p9 bra 	$L__BB7_36;
	and.b32  	%r154, %r48, 33554416;
	neg.s32 	%r455, %r154;
	add.s64 	%rd27, %rd53, %rd6;
	shl.b64 	%rd28, %rd27, 2;
	add.s64 	%rd29, %rd28, %rd2;
	add.s64 	%rd54, %rd29, 8192;
	mov.u32 	%r459, %r43;
$L__BB7_35:
	.pragma "nounroll";
	ld.global.u32 	%r155, [%rd54+-8192];
	add.s32 	%r156, %r155, %r469;
	ld.global.u32 	%r157, [%rd54+-7168];
	add.s32 	%r158, %r157, %r156;
	ld.global.u32 	%r159, [%rd54+-6144];
	add.s32 	%r160, %r159, %r158;
	ld.global.u32 	%r161, [%rd54+-5120];
	add.s32 	%r162, %r161, %r160;
	ld.global.u32 	%r163, [%rd54+-4096];
	add.s32 	%r164, %r163, %r162;
	ld.global.u32 	%r165, [%rd54+-3072];
	add.s32 	%r166, %r165, %r164;
	ld.global.u32 	%r167, [%rd54+-2048];
	add.s32 	%r168, %r167, %r166;
	ld.global.u32 	%r169, [%rd54+-1024];
	add.s32 	%r170, %r169, %r168;
	ld.global.u32 	%r171, [%rd54];
	add.s32 	%r172, %r171, %r170;
	ld.global.u32 	%r173, [%rd54+1024];
	add.s32 	%r174, %r173, %r172;
	ld.global.u32 	%r175, [%rd54+2048];
	add.s32 	%r176, %r175, %r174;
	ld.global.u32 	%r177, [%rd54+3072];
	add.s32 	%r178, %r177, %r176;
	ld.global.u32 	%r179, [%rd54+4096];
	add.s32 	%r180, %r179, %r178;
	ld.global.u32 	%r181, [%rd54+5120];
	add.s32 	%r182, %r181, %r180;
	ld.global.u32 	%r183, [%rd54+6144];
	add.s32 	%r184, %r183, %r182;
	ld.global.u32 	%r185, [%rd54+7168];
	add.s32 	%r469, %r185, %r184;
	add.s32 	%r459, %r459, 4096;
	add.s32 	%r455, %r455, 16;
	add.s64 	%rd54, %rd54, 16384;
	setp.ne.s32 	%p10, %r455, 0;
	@%p10 bra 	$L__BB7_35;
$L__BB7_36:
	setp.eq.s32 	%p11, %r49, 0;
	@%p11 bra 	$L__BB7_45;
	and.b32  	%r60, %r48, 7;
	setp.lt.u32 	%p12, %r49, 8;
	@%p12 bra 	$L__BB7_39;
	cvt.u64.u32 	%rd30, %r459;
	add.s64 	%rd31, %rd53, %rd30;
	shl.b64 	%rd32, %rd31, 2;
	add.s64 	%rd33, %rd2, %rd32;
	ld.global.u32 	%r187, [%rd33];
	add.s32 	%r188, %r187, %r469;
	ld.global.u32 	%r189, [%rd33+1024];
	add.s32 	%r190, %r189, %r188;
	ld.global.u32 	%r191, [%rd33+2048];
	add.s32 	%r192, %r191, %r190;
	ld.global.u32 	%r193, [%rd33+3072];
	add.s32 	%r194, %r193, %r192;
	ld.global.u32 	%r195, [%rd33+4096];
	add.s32 	%r196, %r195, %r194;
	ld.global.u32 	%r197, [%rd33+5120];
	add.s32 	%r198, %r197, %r196;
	ld.global.u32 	%r199, [%rd33+6144];
	add.s32 	%r200, %r199, %r198;
	ld.global.u32 	%r201, [%rd33+7168];
	add.s32 	%r469, %r201, %r200;
	add.s32 	%r459, %r459, 2048;
$L__BB7_39:
	setp.eq.s32 	%p13, %r60, 0;
	@%p13 bra 	$L__BB7_45;
	and.b32  	%r66, %r48, 3;
	setp.lt.u32 	%p14, %r60, 4;
	@%p14 bra 	$L__BB7_42;
	cvt.u64.u32 	%rd34, %r459;
	add.s64 	%rd35, %rd53, %rd34;
	shl.b64 	%rd36, %rd35, 2;
	add.s64 	%rd37, %rd2, %rd36;
	ld.global.u32 	%r203, [%rd37];
	add.s32 	%r204, %r203, %r469;
	ld.global.u32 	%r205, [%rd37+1024];
	add.s32 	%r206, %r205, %r204;
	ld.global.u32 	%r207, [%rd37+2048];
	add.s32 	%r208, %r207, %r206;
	ld.global.u32 	%r209, [%rd37+3072];
	add.s32 	%r469, %r209, %r208;
	add.s32 	%r459, %r459, 1024;
$L__BB7_42:
	setp.eq.s32 	%p15, %r66, 0;
	@%p15 bra 	$L__BB7_45;
	cvt.u64.u32 	%rd38, %r459;
	add.s64 	%rd39, %rd53, %rd38;
	shl.b64 	%rd40, %rd39, 2;
	add.s64 	%rd55, %rd2, %rd40;
	neg.s32 	%r467, %r66;
$L__BB7_44:
	.pragma "nounroll";
	ld.global.u32 	%r210, [%rd55];
	add.s32 	%r469, %r210, %r469;
	add.s64 	%rd55, %rd55, 1024;
	add.s32 	%r467, %r467, 1;
	setp.ne.s32 	%p16, %r467, 0;
	@%p16 bra 	$L__BB7_44;
$L__BB7_45:
	// begin inline asm
	mov.u32 %r211, %laneid;
	// end inline asm
	mov.b32 	%r214, 1;
	mov.b32 	%r235, 31;
	mov.b32 	%r236, -1;
	// begin inline asm
	shfl.sync.down.b32 %r212, %r469, %r214, %r235, %r236;
	// end inline asm
	setp.gt.s32 	%p17, %r211, 30;
	selp.b32 	%r237, 0, %r212, %p17;
	add.s32 	%r218, %r237, %r469;
	mov.b32 	%r219, 2;
	// begin inline asm
	shfl.sync.down.b32 %r217, %r218, %r219, %r235, %r236;
	// end inline asm
	setp.gt.s32 	%p18, %r211, 29;
	selp.b32 	%r238, 0, %r217, %p18;
	add.s32 	%r223, %r218, %r238;
	mov.b32 	%r224, 4;
	// begin inline asm
	shfl.sync.down.b32 %r222, %r223, %r224, %r235, %r236;
	// end inline asm
	setp.gt.s32 	%p19, %r211, 27;
	selp.b32 	%r239, 0, %r222, %p19;
	add.s32 	%r228, %r223, %r239;
	mov.b32 	%r229, 8;
	// begin inline asm
	shfl.sync.down.b32 %r227, %r228, %r229, %r235, %r236;
	// end inline asm
	setp.gt.s32 	%p20, %r211, 23;
	selp.b32 	%r240, 0, %r227, %p20;
	add.s32 	%r233, %r228, %r240;
	mov.b32 	%r234, 16;
	// begin inline asm
	shfl.sync.down.b32 %r232, %r233, %r234, %r235, %r236;
	// end inline asm
	setp.gt.s32 	%p21, %r211, 15;
	selp.b32 	%r241, 0, %r232, %p21;
	add.s32 	%r470, %r233, %r241;
	setp.ne.s32 	%p22, %r211, 0;
	@%p22 bra 	$L__BB7_47;
	shr.u32 	%r242, %r43, 3;
	and.b32  	%r243, %r242, 124;
	mov.u32 	%r244, _ZZN3cub18CUB_300001_SM_10006detail6reduce28DeviceReduceSingleTileKernelINS2_10policy_hubIiyN4cuda3std3__44plusIiEEE10Policy1000EN6thrust24THRUST_300001_SM_1000_NS10device_ptrIiEEPiyS9_iiNS7_10__identityEEEvT0_T1_T2_T3_T4_T6_E12temp_storage;
	add.s32 	%r245, %r244, %r243;
	st.shared.u32 	[%r245+8], %r470;
$L__BB7_47:
	bar.sync 	0;
	setp.ne.s32 	%p23, %r43, 0;
	@%p23 bra 	$L__BB7_49;
	ld.shared.u32 	%r246, [_ZZN3cub18CUB_300001_SM_10006detail6reduce28DeviceReduceSingleTileKernelINS2_10policy_hubIiyN4cuda3std3__44plusIiEEE10Policy1000EN6thrust24THRUST_300001_SM_1000_NS10device_ptrIiEEPiyS9_iiNS7_10__identityEEEvT0_T1_T2_T3_T4_T6_E12temp_storage+12];
	add.s32 	%r247, %r246, %r470;
	ld.shared.u32 	%r248, [_ZZN3cub18CUB_300001_SM_10006detail6reduce28DeviceReduceSingleTileKernelINS2_10policy_hubIiyN4cuda3std3__44plusIiEEE10Policy1000EN6thrust24THRUST_300001_SM_1000_NS10device_ptrIiEEPiyS9_iiNS7_10__identityEEEvT0_T1_T2_T3_T4_T6_E12temp_storage+16];
	add.s32 	%r249, %r247, %r248;
	ld.shared.u32 	%r250, [_ZZN3cub18CUB_300001_SM_10006detail6reduce28DeviceReduceSingleTileKernelINS2_10policy_hubIiyN4cuda3std3__44plusIiEEE10Policy1000EN6thrust24THRUST_300001_SM_1000_NS10device_ptrIiEEPiyS9_iiNS7_10__identityEEEvT0_T1_T2_T3_T4_T6_E12temp_storage+20];
	add.s32 	%r251, %r249, %r250;
	ld.shared.u32 	%r252, [_ZZN3cub18CUB_300001_SM_10006detail6reduce28DeviceReduceSingleTileKernelINS2_10policy_hubIiyN4cuda3std3__44plusIiEEE10Policy1000EN6thrust24THRUST_300001_SM_1000_NS10device_ptrIiEEPiyS9_iiNS7_10__identityEEEvT0_T1_T2_T3_T4_T6_E12temp_storage+24];
	add.s32 	%r253, %r251, %r252;
	ld.shared.u32 	%r254, [_ZZN3cub18CUB_300001_SM_10006detail6reduce28DeviceReduceSingleTileKernelINS2_10policy_hubIiyN4cuda3std3__44plusIiEEE10Policy1000EN6thrust24THRUST_300001_SM_1000_NS10device_ptrIiEEPiyS9_iiNS7_10__identityEEEvT0_T1_T2_T3_T4_T6_E12temp_storage+28];
	add.s32 	%r255, %r253, %r254;
	ld.shared.u32 	%r256, [_ZZN3cub18CUB_300001_SM_10006detail6reduce28DeviceReduceSingleTileKernelINS2_10policy_hubIiyN4cuda3std3__44plusIiEEE10Policy1000EN6thrust24THRUST_300001_SM_1000_NS10device_ptrIiEEPiyS9_iiNS7_10__identityEEEvT0_T1_T2_T3_T4_T6_E12temp_storage+32];
	add.s32 	%r257, %r255, %r256;
	ld.shared.u32 	%r258, [_ZZN3cub18CUB_300001_SM_10006detail6reduce28DeviceReduceSingleTileKernelINS2_10policy_hubIiyN4cuda3std3__44plusIiEEE10Policy1000EN6thrust24THRUST_300001_SM_1000_NS10device_ptrIiEEPiyS9_iiNS7_10__identityEEEvT0_T1_T2_T3_T4_T6_E12temp_storage+36];
	add.s32 	%r470, %r257, %r258;
$L__BB7_49:
	mov.u32 	%r432, %tid.x;
	setp.ne.s32 	%p57, %r432, 0;
	@%p57 bra 	$L__BB7_51;
	add.s32 	%r433, %r470, %r81;
	st.global.u32 	[%rd1], %r433;
$L__BB7_51:
	ret;

}
	// .globl	_ZN3cub18CUB_300001_SM_10006detail6reduce18DeviceReduceKernelINS2_10policy_hubIiyN4cuda3std3__44plusIiEEE10Policy1000EN6thrust24THRUST_300001_SM_1000_NS10device_ptrIiEEyS9_iNS7_10__identityEEEvT0_PT3_T1_NS0_13GridEvenShareISK_EET2_T4_
.visible .entry _ZN3cub18CUB_300001_SM_10006detail6reduce18DeviceReduceKernelINS2_10policy_hubIiyN4cuda3std3__44plusIiEEE10Policy1000EN6thrust24THRUST_300001_SM_1000_NS10device_ptrIiEEyS9_iNS7_10__identityEEEvT0_PT3_T1_NS0_13GridEvenShareISK_EET2_T4_(
	.param .align 8 .b8 _ZN3cub18CUB_300001_SM_10006detail6reduce18DeviceReduceKernelINS2_10policy_hubIiyN4cuda3std3__44plusIiEEE10Policy1000EN6thrust24THRUST_300001_SM_1000_NS10device_ptrIiEEyS9_iNS7_10__identityEEEvT0_PT3_T1_NS0_13GridEvenShareISK_EET2_T4__param_0[8],
	.param .u64 .ptr .align 1 _ZN3cub18CUB_300001_SM_10006detail6reduce18DeviceReduceKernelINS2_10policy_hubIiyN4cuda3std3__44plusIiEEE10Policy1000EN6thrust24THRUST_300001_SM_1000_NS10device_ptrIiEEyS9_iNS7_10__identityEEEvT0_PT3_T1_NS0_13GridEvenShareISK_EET2_T4__param_1,
	.param .u64 _ZN3cub18CUB_300001_SM_10006detail6reduce18DeviceReduceKernelINS2_10policy_hubIiyN4cuda3std3__44plusIiEEE10Policy1000EN6thrust24THRUST_300001_SM_1000_NS10device_ptrIiEEyS9_iNS7_10__identityEEEvT0_PT3_T1_NS0_13GridEvenShareISK_EET2_T4__param_2,
	.param .align 8 .b8 _ZN3cub18CUB_300001_SM_10006detail6reduce18DeviceReduceKernelINS2_10policy_hubIiyN4cuda3std3__44plusIiEEE10Policy1000EN6thrust24THRUST_300001_SM_1000_NS10device_ptrIiEEyS9_iNS7_10__identityEEEvT0_PT3_T1_NS0_13GridEvenShareISK_EET2_T4__param_3[72],
	.param .align 1 .b8 _ZN3cub18CUB_300001_SM_10006detail6reduce18DeviceReduceKernelINS2_10policy_hubIiyN4cuda3std3__44plusIiEEE10Policy1000EN6thrust24THRUST_300001_SM_1000_NS10device_ptrIiEEyS9_iNS7_10__identityEEEvT0_PT3_T1_NS0_13GridEvenShareISK_EET2_T4__param_4[1],
	.param .align 1 .b8 _ZN3cub18CUB_300001_SM_10006detail6reduce18DeviceReduceKernelINS2_10policy_hubIiyN4cuda3std3__44plusIiEEE10Policy1000EN6thrust24THRUST_300001_SM_1000_NS10device_ptrIiEEyS9_iNS7_10__identityEEEvT0_PT3_T1_NS0_13GridEvenShareISK_EET2_T4__param_5[1]
)
.maxntid 256
{
	.reg .pred 	%p<57>;
	.reg .b16 	%rs<4>;
	.reg .b32 	%r<502>;
	.reg .b64 	%rd<78>;
	// demoted variable
	.shared .align 4 .b8 _ZZN3cub18CUB_300001_SM_10006detail6reduce18DeviceReduceKernelINS2_10policy_hubIiyN4cuda3std3__44plusIiEEE10Policy1000EN6thrust24THRUST_300001_SM_1000_NS10device_ptrIiEEyS9_iNS7_10__identityEEEvT0_PT3_T1_NS0_13GridEvenShareISK_EET2_T4_E12temp_storage[44];
	ld.param.u64 	%rd1, [_ZN3cub18CUB_300001_SM_10006detail6reduce18DeviceReduceKernelINS2_10policy_hubIiyN4cuda3std3__44plusIiEEE10Policy1000EN6thrust24THRUST_300001_SM_1000_NS10device_ptrIiEEyS9_iNS7_10__identityEEEvT0_PT3_T1_NS0_13GridEvenShareISK_EET2_T4__param_3+32];
	ld.param.u32 	%r1, [_ZN3cub18CUB_300001_SM_10006detail6reduce18DeviceReduceKernelINS2_10policy_hubIiyN4cuda3std3__44plusIiEEE10Policy1000EN6thrust24THRUST_300001_SM_1000_NS10device_ptrIiEEyS9_iNS7_10__identityEEEvT0_PT3_T1_NS0_13GridEvenShareISK_EET2_T4__param_3+40];
	ld.param.u64 	%rd25, [_ZN3cub18CUB_300001_SM_10006detail6reduce18DeviceReduceKernelINS2_10policy_hubIiyN4cuda3std3__44plusIiEEE10Policy1000EN6thrust24THRUST_300001_SM_1000_NS10device_ptrIiEEyS9_iNS7_10__identityEEEvT0_PT3_T1_NS0_13GridEvenShareISK_EET2_T4__param_0];
	cvta.to.global.u64 	%rd2, %rd25;
	mov.u32 	%r2, %ctaid.x;
	shl.b32 	%r88, %r1, 12;
	cvt.s64.s32 	%rd3, %r88;
	shl.b32 	%r89, %r2, 12;
	cvt.u64.u32 	%rd4, %r89;
	sub.s64 	%rd5, %rd1, %rd4;
	setp.gt.u64 	%p1, %rd5, 4095;
	@%p1 bra 	$L__BB8_25;
	cvt.u32.u64 	%r287, %rd4;
	cvt.u32.u64 	%r3, %rd1;
	sub.s32 	%r4, %r3, %r287;
	mov.u32 	%r5, %tid.x;
	setp.ge.s32 	%p23, %r5, %r4;
	mov.b32 	%r482, 0;
	mov.u32 	%r471, %r5;
	@%p23 bra 	$L__BB8_3;
	add.s32 	%r289, %r287, %r5;
	mul.wide.u32 	%rd51, %r289, 4;
	add.s64 	%rd52, %rd2, %rd51;
	ld.global.u32 	%r482, [%rd52];
	add.s32 	%r471, %r5, 256;
$L__BB8_3:
	setp.ge.s32 	%p24, %r471, %r4;
	@%p24 bra 	$L__BB8_16;
	not.b32 	%r292, %r471;
	add.s32 	%r293, %r292, %r3;
	sub.s32 	%r294, %r293, %r287;
	shr.u32 	%r295, %r294, 8;
	add.s32 	%r10, %r295, 1;
	and.b32  	%r11, %r10, 15;
	setp.lt.u32 	%p25, %r294, 3840;
	@%p25 bra 	$L__BB8_7;
	and.b32  	%r296, %r10, 33554416;
	neg.s32 	%r467, %r296;
	mul.wide.u32 	%rd53, %r2, 16384;
	mul.wide.u32 	%rd54, %r471, 4;
	or.b64  	%rd55, %rd53, %rd54;
	add.s64 	%rd56, %rd55, %rd2;
	add.s64 	%rd72, %rd56, 8192;
$L__BB8_6:
	.pragma "nounroll";
	ld.global.u32 	%r297, [%rd72+-8192];
	add.s32 	%r298, %r297, %r482;
	ld.global.u32 	%r299, [%rd72+-7168];
	add.s32 	%r300, %r299, %r298;
	ld.global.u32 	%r301, [%rd72+-6144];
	add.s32 	%r302, %r301, %r300;
	ld.global.u32 	%r303, [%rd72+-5120];
	add.s32 	%r304, %r303, %r302;
	ld.global.u32 	%r305, [%rd72+-4096];
	add.s32 	%r306, %r305, %r304;
	ld.global.u32 	%r307, [%rd72+-3072];
	add.s32 	%r308, %r307, %r306;
	ld.global.u32 	%r309, [%rd72+-2048];
	add.s32 	%r310, %r309, %r308;
	ld.global.u32 	%r311, [%rd72+-1024];
	add.s32 	%r312, %r311, %r310;
	ld.global.u32 	%r313, [%rd72];
	add.s32 	%r314, %r313, %r312;
	ld.global.u32 	%r315, [%rd72+1024];
	add.s32 	%r316, %r315, %r314;
	ld.global.u32 	%r317, [%rd72+2048];
	add.s32 	%r318, %r317, %r316;
	ld.global.u32 	%r319, [%rd72+3072];
	add.s32 	%r320, %r319, %r318;
	ld.global.u32 	%r321, [%rd72+4096];
	add.s32 	%r322, %r321, %r320;
	ld.global.u32 	%r323, [%rd72+5120];
	add.s32 	%r324, %r323, %r322;
	ld.global.u32 	%r325, [%rd72+6144];
	add.s32 	%r326, %r325, %r324;
	ld.global.u32 	%r327, [%rd72+7168];
	add.s32 	%r482, %r327, %r326;
	add.s32 	%r471, %r471, 4096;
	add.s32 	%r467, %r467, 16;
	add.s64 	%rd72, %rd72, 16384;
	setp.ne.s32 	%p26, %r467, 0;
	@%p26 bra 	$L__BB8_6;
$L__BB8_7:
	setp.eq.s32 	%p27, %r11, 0;
	@%p27 bra 	$L__BB8_16;
	and.b32  	%r22, %r10, 7;
	setp.lt.u32 	%p28, %r11, 8;
	@%p28 bra 	$L__BB8_10;
	cvt.s64.s32 	%rd57, %r471;
	add.s64 	%rd58, %rd57, %rd4;
	shl.b64 	%rd59, %rd58, 2;
	add.s64 	%rd60, %rd2, %rd59;
	ld.global.u32 	%r329, [%rd60];
	add.s32 	%r330, %r329, %r482;
	ld.global.u32 	%r331, [%rd60+1024];
	add.s32 	%r332, %r331, %r330;
	ld.global.u32 	%r333, [%rd60+2048];
	add.s32 	%r334, %r333, %r332;
	ld.global.u32 	%r335, [%rd60+3072];
	add.s32 	%r336, %r335, %r334;
	ld.global.u32 	%r337, [%rd60+4096];
	add.s32 	%r338, %r337, %r336;
	ld.global.u32 	%r339, [%rd60+5120];
	add.s32 	%r340, %r339, %r338;
	ld.global.u32 	%r341, [%rd60+6144];
	add.s32 	%r342, %r341, %r340;
	ld.global.u32 	%r343, [%rd60+7168];
	add.s32 	%r482, %r343, %r342;
	add.s32 	%r471, %r471, 2048;
$L__BB8_10:
	setp.eq.s32 	%p29, %r22, 0;
	@%p29 bra 	$L__BB8_16;
	and.b32  	%r28, %r10, 3;
	setp.lt.u32 	%p30, %r22, 4;
	@%p30 bra 	$L__BB8_13;
	cvt.s64.s32 	%rd61, %r471;
	add.s64 	%rd62, %rd61, %rd4;
	shl.b64 	%rd63, %rd62, 2;
	add.s64 	%rd64, %rd2, %rd63;
	ld.global.u32 	%r345, [%rd64];
	add.s32 	%r346, %r345, %r482;
	ld.global.u32 	%r347, [%rd64+1024];
	add.s32 	%r348, %r347, %r346;
	ld.global.u32 	%r349, [%rd64+2048];
	add.s32 	%r350, %r349, %r348;
	ld.global.u32 	%r351, [%rd64+3072];
	add.s32 	%r482, %r351, %r350;
	add.s32 	%r471, %r471, 1024;
$L__BB8_13:
	setp.eq.s32 	%p31, %r28, 0;
	@%p31 bra 	$L__BB8_16;
	mul.wide.u32 	%rd65, %r2, 16384;
	add.s64 	%rd9, %rd2, %rd65;
	neg.s32 	%r479, %r28;
$L__BB8_15:
	.pragma "nounroll";
	mul.wide.s32 	%rd66, %r471, 4;
	add.s64 	%rd67, %rd9, %rd66;
	ld.global.u32 	%r352, [%rd67];
	add.s32 	%r482, %r352, %r482;
	add.s32 	%r471, %r471, 256;
	add.s32 	%r479, %r479, 1;
	setp.ne.s32 	%p32, %r479, 0;
	@%p32 bra 	$L__BB8_15;
$L__BB8_16:
	setp.lt.s32 	%p33, %r4, 256;
	@%p33 bra 	$L__BB8_21;
	// begin inline asm
	mov.u32 %r416, %laneid;
	// end inline asm
	mov.b32 	%r419, 1;
	mov.b32 	%r440, 31;
	mov.b32 	%r441, -1;
	// begin inline asm
	shfl.sync.down.b32 %r417, %r482, %r419, %r440, %r441;
	// end inline asm
	setp.gt.s32 	%p49, %r416, 30;
	selp.b32 	%r442, 0, %r417, %p49;
	add.s32 	%r423, %r442, %r482;
	mov.b32 	%r424, 2;
	// begin inline asm
	shfl.sync.down.b32 %r422, %r423, %r424, %r440, %r441;
	// end inline asm
	setp.gt.s32 	%p50, %r416, 29;
	selp.b32 	%r443, 0, %r422, %p50;
	add.s32 	%r428, %r423, %r443;
	mov.b32 	%r429, 4;
	// begin inline asm
	shfl.sync.down.b32 %r427, %r428, %r429, %r440, %r441;
	// end inline asm
	setp.gt.s32 	%p51, %r416, 27;
	selp.b32 	%r444, 0, %r427, %p51;
	add.s32 	%r433, %r428, %r444;
	mov.b32 	%r434, 8;
	// begin inline asm
	shfl.sync.down.b32 %r432, %r433, %r434, %r440, %r441;
	// end inline asm
	setp.gt.s32 	%p52, %r416, 23;
	selp.b32 	%r445, 0, %r432, %p52;
	add.s32 	%r438, %r433, %r445;
	mov.b32 	%r439, 16;
	// begin inline asm
	shfl.sync.down.b32 %r437, %r438, %r439, %r440, %r441;
	// end inline asm
	setp.gt.s32 	%p53, %r416, 15;
	selp.b32 	%r446, 0, %r437, %p53;
	add.s32 	%r501, %r438, %r446;
	setp.ne.s32 	%p54, %r416, 0;
	@%p54 bra 	$L__BB8_19;
	shr.u32 	%r447, %r5, 3;
	and.b32  	%r448, %r447, 124;
	mov.u32 	%r449, _ZZN3cub18CUB_300001_SM_10006detail6reduce18DeviceReduceKernelINS2_10policy_hubIiyN4cuda3std3__44plusIiEEE10Policy1000EN6thrust24THRUST_300001_SM_1000_NS10device_ptrIiEEyS9_iNS7_10__identityEEEvT0_PT3_T1_NS0_13GridEvenShareISK_EET2_T4_E12temp_storage;
	add.s32 	%r450, %r449, %r448;
	st.shared.u32 	[%r450+8], %r501;
$L__BB8_19:
	bar.sync 	0;
	setp.ne.s32 	%p55, %r5, 0;
	@%p55 bra 	$L__BB8_46;
	ld.shared.u32 	%r451, [_ZZN3cub18CUB_300001_SM_10006detail6reduce18DeviceReduceKernelINS2_10policy_hubIiyN4cuda3std3__44plusIiEEE10Policy1000EN6thrust24THRUST_300001_SM_1000_NS10device_ptrIiEEyS9_iNS7_10__identityEEEvT0_PT3_T1_NS0_13GridEvenShareISK_EET2_T4_E12temp_storage+12];
	add.s32 	%r452, %r451, %r501;
	ld.shared.u32 	%r453, [_ZZN3cub18CUB_300001_SM_10006detail6reduce18DeviceReduceKernelINS2_10policy_hubIiyN4cuda3std3__44plusIiEEE10Policy1000EN6thrust24THRUST_300001_SM_1000_NS10device_ptrIiEEyS9_iNS7_10__identityEEEvT0_PT3_T1_NS0_13GridEvenShareISK_EET2_T4_E12temp_storage+16];
	add.s32 	%r454, %r452, %r453;
	ld.shared.u32 	%r455, [_ZZN3cub18CUB_300001_SM_10006detail6reduce18DeviceReduceKernelINS2_10policy_hubIiyN4cuda3std3__44plusIiEEE10Policy1000EN6thrust24THRUST_300001_SM_1000_NS10device_ptrIiEEyS9_iNS7_10__identityEEEvT0_PT3_T1_NS0_13GridEvenShareISK_EET2_T4_E12temp_storage+20];
	add.s32 	%r456, %r454, %r455;
	ld.shared.u32 	%r457, [_ZZN3cub18CUB_300001_SM_10006detail6reduce18DeviceReduceKernelINS2_10policy_hubIiyN4cuda3std3__44plusIiEEE10Policy1000EN6thrust24THRUST_300001_SM_1000_NS10device_ptrIiEEyS9_iNS7_10__identityEEEvT0_PT3_T1_NS0_13GridEvenShareISK_EET2_T4_E12temp_storage+24];
	add.s32 	%r458, %r456, %r457;
	ld.shared.u32 	%r459, [_ZZN3cub18CUB_300001_SM_10006detail6reduce18DeviceReduceKernelINS2_10policy_hubIiyN4cuda3std3__44plusIiEEE10Policy1000EN6thrust24THRUST_300001_SM_1000_NS10device_ptrIiEEyS9_iNS7_10__identityEEEvT0_PT3_T1_NS0_13GridEvenShareISK_EET2_T4_E12temp_storage+28];
	add.s32 	%r460, %r458, %r459;
	ld.shared.u32 	%r461, [_ZZN3cub18CUB_300001_SM_10006detail6reduce18DeviceReduceKernelINS2_10policy_hubIiyN4cuda3std3__44plusIiEEE10Policy1000EN6thrust24THRUST_300001_SM_1000_NS10device_ptrIiEEyS9_iNS7_10__identityEEEvT0_PT3_T1_NS0_13GridEvenShareISK_EET2_T4_E12temp_storage+32];
	add.s32 	%r462, %r460, %r461;
	ld.shared.u32 	%r463, [_ZZN3cub18CUB_300001_SM_10006detail6reduce18DeviceReduceKernelINS2_10policy_hubIiyN4cuda3std3__44plusIiEEE10Policy1000EN6thrust24THRUST_300001_SM_1000_NS10device_ptrIiEEyS9_iNS7_10__identityEEEvT0_PT3_T1_NS0_13GridEvenShareISK_EET2_T4_E12temp_storage+36];
	add.s32 	%r501, %r462, %r463;
	bra.uni 	$L__BB8_46;
$L__BB8_21:
	// begin inline asm
	mov.u32 %r353, %laneid;
	// end inline asm
	and.b32  	%r379, %r5, 992;
	add.s32 	%r380, %r379, 32;
	setp.gt.s32 	%p34, %r380, %r4;
	not.b32 	%r381, %r379;
	add.s32 	%r382, %r4, %r381;
	selp.b32 	%r377, %r382, 31, %p34;
	mov.b32 	%r356, 1;
	mov.b32 	%r378, -1;
	// begin inline asm
	shfl.sync.down.b32 %r354, %r482, %r356, %r377, %r378;
	// end inline asm
	setp.lt.s32 	%p35, %r353, %r377;
	selp.b32 	%r383, %r354, 0, %p35;
	add.s32 	%r360, %r383, %r482;
	mov.b32 	%r361, 2;
	// begin inline asm
	shfl.sync.down.b32 %r359, %r360, %r361, %r377, %r378;
	// end inline asm
	add.s32 	%r384, %r353, 2;
	setp.gt.s32 	%p36, %r384, %r377;
	selp.b32 	%r385, 0, %r359, %p36;
	add.s32 	%r365, %r360, %r385;
	mov.b32 	%r366, 4;
	// begin inline asm
	shfl.sync.down.b32 %r364, %r365, %r366, %r377, %r378;
	// end inline asm
	add.s32 	%r386, %r353, 4;
	setp.gt.s32 	%p37, %r386, %r377;
	selp.b32 	%r387, 0, %r364, %p37;
	add.s32 	%r370, %r365, %r387;
	mov.b32 	%r371, 8;
	// begin inline asm
	shfl.sync.down.b32 %r369, %r370, %r371, %r377, %r378;
	// end inline asm
	add.s32 	%r388, %r353, 8;
	setp.gt.s32 	%p38, %r388, %r377;
	selp.b32 	%r389, 0, %r369, %p38;
	add.s32 	%r375, %r370, %r389;
	mov.b32 	%r376, 16;
	// begin inline asm
	shfl.sync.down.b32 %r374, %r375, %r376, %r377, %r378;
	// end inline asm
	add.s32 	%r390, %r353, 16;
	setp.gt.s32 	%p39, %r390, %r377;
	selp.b32 	%r391, 0, %r374, %p39;
	add.s32 	%r501, %r375, %r391;
	setp.ne.s32 	%p40, %r353, 0;
	@%p40 bra 	$L__BB8_23;
	shr.u32 	%r392, %r5, 3;
	and.b32  	%r393, %r392, 124;
	mov.u32 	%r394, _ZZN3cub18CUB_300001_SM_10006detail6reduce18DeviceReduceKernelINS2_10policy_hubIiyN4cuda3std3__44plusIiEEE10Policy1000EN6thrust24THRUST_300001_SM_1000_NS10device_ptrIiEEyS9_iNS7_10__identityEEEvT0_PT3_T1_NS0_13GridEvenShareISK_EET2_T4_E12temp_storage;
	add.s32 	%r395, %r394, %r393;
	st.shared.u32 	[%r395+8], %r501;
$L__BB8_23:
	bar.sync 	0;
	setp.ne.s32 	%p41, %r5, 0;
	@%p41 bra 	$L__BB8_46;
	setp.gt.s32 	%p42, %r4, 32;
	ld.shared.u32 	%r396, [_ZZN3cub18CUB_300001_SM_10006detail6reduce18DeviceReduceKernelINS2_10policy_hubIiyN4cuda3std3__44plusIiEEE10Policy1000EN6thrust24THRUST_300001_SM_1000_NS10device_ptrIiEEyS9_iNS7_10__identityEEEvT0_PT3_T1_NS0_13GridEvenShareISK_EET2_T4_E12temp_storage+12];
	selp.b32 	%r397, %r396, 0, %p42;
	add.s32 	%r398, %r397, %r501;
	setp.gt.s32 	%p43, %r4, 64;
	ld.shared.u32 	%r399, [_ZZN3cub18CUB_300001_SM_10006detail6reduce18DeviceReduceKernelINS2_10policy_hubIiyN4cuda3std3__44plusIiEEE10Policy1000EN6thrust24THRUST_300001_SM_1000_NS10device_ptrIiEEyS9_iNS7_10__identityEEEvT0_PT3_T1_NS0_13GridEvenShareISK_EET2_T4_E12temp_storage+16];
	selp.b32 	%r400, %r399, 0, %p43;
	add.s32 	%r401, %r398, %r400;
	setp.gt.s32 	%p44, %r4, 96;
	ld.shared.u32 	%r402, [_ZZN3cub18CUB_300001_SM_10006detail6reduce18DeviceReduceKernelINS2_10policy_hubIiyN4cuda3std3__44plusIiEEE10Policy1000EN6thrust24THRUST_300001_SM_1000_NS10device_ptrIiEEyS9_iNS7_10__identityEEEvT0_PT3_T1_NS0_13GridEvenShareISK_EET2_T4_E12temp_storage+20];
	selp.b32 	%r403, %r402, 0, %p44;
	add.s32 	%r404, %r401, %r403;
	setp.gt.s32 	%p45, %r4, 128;
	ld.shared.u32 	%r405, [_ZZN3cub18CUB_300001_SM_10006detail6reduce18DeviceReduceKernelINS2_10policy_hubIiyN4cuda3std3__44plusIiEEE10Policy1000EN6thrust24THRUST_300001_SM_1000_NS10device_ptrIiEEyS9_iNS7_10__identityEEEvT0_PT3_T1_NS0_13GridEvenShareISK_EET2_T4_E12temp_storage+24];
	selp.b32 	%r406, %r405, 0, %p45;
	add.s32 	%r407, %r404, %r406;
	setp.gt.s32 	%p46, %r4, 160;
	ld.shared.u32 	%r408, [_ZZN3cub18CUB_300001_SM_10006detail6reduce18DeviceReduceKernelINS2_10policy_hubIiyN4cuda3std3__44plusIiEEE10Policy1000EN6thrust24THRUST_300001_SM_1000_NS10device_ptrIiEEyS9_iNS7_10__identityEEEvT0_PT3_T1_NS0_13GridEvenShareISK_EET2_T4_E12temp_storage+28];
	selp.b32 	%r409, %r408, 0, %p46;
	add.s32 	%r410, %r407, %r409;
	setp.gt.s32 	%p47, %r4, 192;
	ld.shared.u32 	%r411, [_ZZN3cub18CUB_300001_SM_10006detail6reduce18DeviceReduceKernelINS2_10policy_hubIiyN4cuda3std3__44plusIiEEE10Policy1000EN6thrust24THRUST_300001_SM_1000_NS10device_ptrIiEEyS9_iNS7_10__identityEEEvT0_PT3_T1_NS0_13GridEvenShareISK_EET2_T4_E12temp_storage+32];
	selp.b32 	%r412, %r411, 0, %p47;
	add.s32 	%r413, %r410, %r412;
	setp.gt.s32 	%p48, %r4, 224;
	ld.shared.u32 	%r414, [_ZZN3cub18CUB_300001_SM_10006detail6reduce18DeviceReduceKernelINS2_10policy_hubIiyN4cuda3std3__44plusIiEEE10Policy1000EN6thrust24THRUST_300001_SM_1000_NS10device_ptrIiEEyS9_iNS7_10__identityEEEvT0_PT3_T1_NS0_13GridEvenShareISK_EET2_T4_E12temp_storage+36];
	selp.b32 	%r415, %r414, 0, %p48;
	add.s32 	%r501, %r413, %r415;
	bra.uni 	$L__BB8_46;
$L__BB8_25:
	cvt.u32.u64 	%r90, %rd4;
	mov.u32 	%r46, %tid.x;
	add.s32 	%r91, %r46, %r90;
	mul.wide.u32 	%rd26, %r91, 4;
	add.s64 	%rd27, %rd2, %rd26;
	ld.global.u32 	%r92, [%rd27];
	ld.global.u32 	%r93, [%rd27+1024];
	ld.global.u32 	%r94, [%rd27+2048];
	ld.global.u32 	%r95, [%rd27+3072];
	ld.global.u32 	%r96, [%rd27+4096];
	ld.global.u32 	%r97, [%rd27+5120];
	ld.global.u32 	%r98, [%rd27+6144];
	ld.global.u32 	%r99, [%rd27+7168];
	ld.global.u32 	%r100, [%rd27+8192];
	ld.global.u32 	%r101, [%rd27+9216];
	ld.global.u32 	%r102, [%rd27+10240];
	ld.global.u32 	%r103, [%rd27+11264];
	ld.global.u32 	%r104, [%rd27+12288];
	ld.global.u32 	%r105, [%rd27+13312];
	ld.global.u32 	%r106, [%rd27+14336];
	ld.global.u32 	%r107, [%rd27+15360];
	add.s32 	%r108, %r93, %r92;
	add.s32 	%r109, %r94, %r108;
	add.s32 	%r110, %r95, %r109;
	add.s32 	%r111, %r96, %r110;
	add.s32 	%r112, %r97, %r111;
	add.s32 	%r113, %r98, %r112;
	add.s32 	%r114, %r99, %r113;
	add.s32 	%r115, %r100, %r114;
	add.s32 	%r116, %r101, %r115;
	add.s32 	%r117, %r102, %r116;
	add.s32 	%r118, %r103, %r117;
	add.s32 	%r119, %r104, %r118;
	add.s32 	%r120, %r105, %r119;
	add.s32 	%r121, %r106, %r120;
	add.s32 	%r500, %r107, %r121;
	setp.lt.u64 	%p2, %rd5, %rd3;
	@%p2 bra 	$L__BB8_42;
	cvt.u32.u64 	%r123, %rd3;
	cvt.u64.u32 	%rd28, %r46;
	add.s64 	%rd74, %rd4, %rd3;
	cvt.u32.u64 	%r48, %rd1;
	not.b32 	%r125, %r46;
	add.s32 	%r126, %r125, %r48;
	sub.s32 	%r127, %r126, %r123;
	sub.s32 	%r483, %r127, %r90;
	add.s64 	%rd29, %rd74, %rd28;
	shl.b64 	%rd30, %rd29, 2;
	add.s64 	%rd31, %rd30, %rd2;
	add.s64 	%rd73, %rd31, 8192;
	mov.b32 	%r484, 0;
	shl.b32 	%r128, %r1, 12;
	mov.u64 	%rd75, %rd4;
$L__BB8_27:
	cvt.s64.s32 	%rd15, %r128;
	add.s64 	%rd75, %rd75, %rd15;
	add.s64 	%rd32, %rd1, -4096;
	setp.gt.u64 	%p3, %rd75, %rd32;
	@%p3 bra 	$L__BB8_29;
	shl.b32 	%r129, %r1, 12;
	cvt.s64.s32 	%rd33, %r129;
	cvt.u64.u32 	%rd34, %r46;
	add.s64 	%rd35, %rd75, %rd34;
	shl.b64 	%rd36, %rd35, 2;
	add.s64 	%rd37, %rd2, %rd36;
	ld.global.u32 	%r130, [%rd37];
	ld.global.u32 	%r131, [%rd37+1024];
	ld.global.u32 	%r132, [%rd37+2048];
	ld.global.u32 	%r133, [%rd37+3072];
	ld.global.u32 	%r134, [%rd37+4096];
	ld.global.u32 	%r135, [%rd37+5120];
	ld.global.u32 	%r136, [%rd37+6144];
	ld.global.u32 	%r137, [%rd37+7168];
	ld.global.u32 	%r138, [%rd37+8192];
	ld.global.u32 	%r139, [%rd37+9216];
	ld.global.u32 	%r140, [%rd37+10240];
	ld.global.u32 	%r141, [%rd37+11264];
	ld.global.u32 	%r142, [%rd37+12288];
	ld.global.u32 	%r143, [%rd37+13312];
	ld.global.u32 	%r144, [%rd37+14336];
	ld.global.u32 	%r145, [%rd37+15360];
	add.s32 	%r146, %r130, %r500;
	add.s32 	%r147, %r131, %r146;
	add.s32 	%r148, %r132, %r147;
	add.s32 	%r149, %r133, %r148;
	add.s32 	%r150, %r134, %r149;
	add.s32 	%r151, %r135, %r150;
	add.s32 	%r152, %r136, %r151;
	add.s32 	%r153, %r137, %r152;
	add.s32 	%r154, %r138, %r153;
	add.s32 	%r155, %r139, %r154;
	add.s32 	%r156, %r140, %r155;
	add.s32 	%r157, %r141, %r156;
	add.s32 	%r158, %r142, %r157;
	add.s32 	%r159, %r143, %r158;
	add.s32 	%r160, %r144, %r159;
	add.s32 	%r500, %r145, %r160;
	sub.s64 	%rd38, %rd1, %rd75;
	setp.lt.u64 	%p4, %rd38, %rd33;
	add.s32 	%r484, %r484, 1;
	add.s64 	%rd74, %rd74, %rd33;
	sub.s32 	%r483, %r483, %r129;
	mul.wide.s32 	%rd39, %r129, 4;
	add.s64 	%rd73, %rd73, %rd39;
	@%p4 bra 	$L__BB8_42;
	bra.uni 	$L__BB8_27;
$L__BB8_29:
	setp.le.u64 	%p5, %rd1, %rd75;
	cvt.u32.u64 	%r161, %rd75;
	cvt.u32.u64 	%r162, %rd1;
	sub.s32 	%r163, %r162, %r161;
	setp.ge.s32 	%p6, %r46, %r163;
	or.pred  	%p7, %p5, %p6;
	@%p7 bra 	$L__BB8_42;
	cvt.u32.u64 	%r166, %rd15;
	cvt.u32.u64 	%r167, %rd4;
	not.b32 	%r168, %r46;
	add.s32 	%r169, %r168, %r48;
	add.s32 	%r170, %r166, %r167;
	sub.s32 	%r171, %r169, %r170;
	mul.lo.s32 	%r172, %r1, %r484;
	shl.b32 	%r173, %r172, 12;
	sub.s32 	%r174, %r171, %r173;
	shr.u32 	%r175, %r174, 8;
	add.s32 	%r56, %r175, 1;
	and.b32  	%r57, %r56, 15;
	setp.lt.u32 	%p8, %r174, 3840;
	mov.u32 	%r490, %r46;
	@%p8 bra 	$L__BB8_33;
	shr.u32 	%r176, %r483, 8;
	add.s32 	%r177, %r176, 1;
	and.b32  	%r178, %r177, 33554416;
	neg.s32 	%r486, %r178;
	mov.u32 	%r490, %r46;
$L__BB8_32:
	.pragma "nounroll";
	ld.global.u32 	%r179, [%rd73+-8192];
	add.s32 	%r180, %r179, %r500;
	ld.global.u32 	%r181, [%rd73+-7168];
	add.s32 	%r182, %r181, %r180;
	ld.global.u32 	%r183, [%rd73+-6144];
	add.s32 	%r184, %r183, %r182;
	ld.global.u32 	%r185, [%rd73+-5120];
	add.s32 	%r186, %r185, %r184;
	ld.global.u32 	%r187, [%rd73+-4096];
	add.s32 	%r188, %r187, %r186;
	ld.global.u32 	%r189, [%rd73+-3072];
	add.s32 	%r190, %r189, %r188;
	ld.global.u32 	%r191, [%rd73+-2048];
	add.s32 	%r192, %r191, %r190;
	ld.global.u32 	%r193, [%rd73+-1024];
	add.s32 	%r194, %r193, %r192;
	ld.global.u32 	%r195, [%rd73];
	add.s32 	%r196, %r195, %r194;
	ld.global.u32 	%r197, [%rd73+1024];
	add.s32 	%r198, %r197, %r196;
	ld.global.u32 	%r199, [%rd73+2048];
	add.s32 	%r200, %r199, %r198;
	ld.global.u32 	%r201, [%rd73+3072];
	add.s32 	%r202, %r201, %r200;
	ld.global.u32 	%r203, [%rd73+4096];
	add.s32 	%r204, %r203, %r202;
	ld.global.u32 	%r205, [%rd73+5120];
	add.s32 	%r206, %r205, %r204;
	ld.global.u32 	%r207, [%rd73+6144];
	add.s32 	%r208, %r207, %r206;
	ld.global.u32 	%r209, [%rd73+7168];
	add.s32 	%r500, %r209, %r208;
	add.s32 	%r490, %r490, 4096;
	add.s32 	%r486, %r486, 16;
	add.s64 	%rd73, %rd73, 16384;
	setp.ne.s32 	%p9, %r486, 0;
	@%p9 bra 	$L__BB8_32;
$L__BB8_33:
	setp.eq.s32 	%p10, %r57, 0;
	@%p10 bra 	$L__BB8_42;
	and.b32  	%r68, %r56, 7;
	setp.lt.u32 	%p11, %r57, 8;
	@%p11 bra 	$L__BB8_36;
	cvt.u64.u32 	%rd40, %r490;
	add.s64 	%rd41, %rd75, %rd40;
	shl.b64 	%rd42, %rd41, 2;
	add.s64 	%rd43, %rd2, %rd42;
	ld.global.u32 	%r211, [%rd43];
	add.s32 	%r212, %r211, %r500;
	ld.global.u32 	%r213, [%rd43+1024];
	add.s32 	%r214, %r213, %r212;
	ld.global.u32 	%r215, [%rd43+2048];
	add.s32 	%r216, %r215, %r214;
	ld.global.u32 	%r217, [%rd43+3072];
	add.s32 	%r218, %r217, %r216;
	ld.global.u32 	%r219, [%rd43+4096];
	add.s32 	%r220, %r219, %r218;
	ld.global.u32 	%r221, [%rd43+5120];
	add.s32 	%r222, %r221, %r220;
	ld.global.u32 	%r223, [%rd43+6144];
	add.s32 	%r224, %r223, %r222;
	ld.global.u32 	%r225, [%rd43+7168];
	add.s32 	%r500, %r225, %r224;
	add.s32 	%r490, %r490, 2048;
$L__BB8_36:
	setp.eq.s32 	%p12, %r68, 0;
	@%p12 bra 	$L__BB8_42;
	setp.lt.u32 	%p13, %r68, 4;
	@%p13 bra 	$L__BB8_39;
	cvt.u64.u32 	%rd44, %r490;
	add.s64 	%rd45, %rd75, %rd44;
	shl.b64 	%rd46, %rd45, 2;
	add.s64 	%rd47, %rd2, %rd46;
	ld.global.u32 	%r227, [%rd47];
	add.s32 	%r228, %r227, %r500;
	ld.global.u32 	%r229, [%rd47+1024];
	add.s32 	%r230, %r229, %r228;
	ld.global.u32 	%r231, [%rd47+2048];
	add.s32 	%r232, %r231, %r230;
	ld.global.u32 	%r233, [%rd47+3072];
	add.s32 	%r500, %r233, %r232;
	add.s32 	%r490, %r490, 1024;
$L__BB8_39:
	and.b32  	%r234, %r56, 3;
	setp.eq.s32 	%p14, %r234, 0;
	@%p14 bra 	$L__BB8_42;
	cvt.u64.u32 	%rd48, %r490;
	add.s64 	%rd49, %rd48, %rd74;
	shl.b64 	%rd50, %rd49, 2;
	add.s64 	%rd77, %rd2, %rd50;
	cvt.u16.u32 	%rs1, %r483;
	shr.u16 	%rs2, %rs1, 8;
	add.s16 	%rs3, %rs2, 1;
	cvt.u32.u16 	%r235, %rs3;
	and.b32  	%r236, %r235, 3;
	neg.s32 	%r498, %r236;
$L__BB8_41:
	.pragma "nounroll";
	ld.global.u32 	%r237, [%rd77];
	add.s32 	%r500, %r237, %r500;
	add.s64 	%rd77, %rd77, 1024;
	add.s32 	%r498, %r498, 1;
	setp.ne.s32 	%p15, %r498, 0;
	@%p15 bra 	$L__BB8_41;
$L__BB8_42:
	// begin inline asm
	mov.u32 %r238, %laneid;
	// end inline asm
	mov.b32 	%r241, 1;
	mov.b32 	%r262, 31;
	mov.b32 	%r263, -1;
	// begin inline asm
	shfl.sync.down.b32 %r239, %r500, %r241, %r262, %r263;
	// end inline asm
	setp.gt.s32 	%p16, %r238, 30;
	selp.b32 	%r264, 0, %r239, %p16;
	add.s32 	%r245, %r264, %r500;
	mov.b32 	%r246, 2;
	// begin inline asm
	shfl.sync.down.b32 %r244, %r245, %r246, %r262, %r263;
	// end inline asm
	setp.gt.s32 	%p17, %r238, 29;
	selp.b32 	%r265, 0, %r244, %p17;
	add.s32 	%r250, %r245, %r265;
	mov.b32 	%r251, 4;
	// begin inline asm
	shfl.sync.down.b32 %r249, %r250, %r251, %r262, %r263;
	// end inline asm
	setp.gt.s32 	%p18, %r238, 27;
	selp.b32 	%r266, 0, %r249, %p18;
	add.s32 	%r255, %r250, %r266;
	mov.b32 	%r256, 8;
	// begin inline asm
	shfl.sync.down.b32 %r254, %r255, %r256, %r262, %r263;
	// end inline asm
	setp.gt.s32 	%p19, %r238, 23;
	selp.b32 	%r267, 0, %r254, %p19;
	add.s32 	%r260, %r255, %r267;
	mov.b32 	%r261, 16;
	// begin inline asm
	shfl.sync.down.b32 %r259, %r260, %r261, %r262, %r263;
	// end inline asm
	setp.gt.s32 	%p20, %r238, 15;
	selp.b32 	%r268, 0, %r259, %p20;
	add.s32 	%r501, %r260, %r268;
	setp.ne.s32 	%p21, %r238, 0;
	@%p21 bra 	$L__BB8_44;
	shr.u32 	%r269, %r46, 3;
	and.b32  	%r270, %r269, 124;
	mov.u32 	%r271, _ZZN3cub18CUB_300001_SM_10006detail6reduce18DeviceReduceKernelINS2_10policy_hubIiyN4cuda3std3__44plusIiEEE10Policy1000EN6thrust24THRUST_300001_SM_1000_NS10device_ptrIiEEyS9_iNS7_10__identityEEEvT0_PT3_T1_NS0_13GridEvenShareISK_EET2_T4_E12temp_storage;
	add.s32 	%r272, %r271, %r270;
	st.shared.u32 	[%r272+8], %r501;
$L__BB8_44:
	bar.sync 	0;
	setp.ne.s32 	%p22, %r46, 0;
	@%p22 bra 	$L__BB8_46;
	ld.shared.u32 	%r273, [_ZZN3cub18CUB_300001_SM_10006detail6reduce18DeviceReduceKernelINS2_10policy_hubIiyN4cuda3std3__44plusIiEEE10Policy1000EN6thrust24THRUST_300001_SM_1000_NS10device_ptrIiEEyS9_iNS7_10__identityEEEvT0_PT3_T1_NS0_13GridEvenShareISK_EET2_T4_E12temp_storage+12];
	add.s32 	%r274, %r273, %r501;
	ld.shared.u32 	%r275, [_ZZN3cub18CUB_300001_SM_10006detail6reduce18DeviceReduceKernelINS2_10policy_hubIiyN4cuda3std3__44plusIiEEE10Policy1000EN6thrust24THRUST_300001_SM_1000_NS10device_ptrIiEEyS9_iNS7_10__identityEEEvT0_PT3_T1_NS0_13GridEvenShareISK_EET2_T4_E12temp_storage+16];
	add.s32 	%r276, %r274, %r275;
	ld.shared.u32 	%r277, [_ZZN3cub18CUB_300001_SM_10006detail6reduce18DeviceReduceKernelINS2_10policy_hubIiyN4cuda3std3__44plusIiEEE10Policy1000EN6thrust24THRUST_300001_SM_1000_NS10device_ptrIiEEyS9_iNS7_10__identityEEEvT0_PT3_T1_NS0_13GridEvenShareISK_EET2_T4_E12temp_storage+20];
	add.s32 	%r278, %r276, %r277;
	ld.shared.u32 	%r279, [_ZZN3cub18CUB_300001_SM_10006detail6reduce18DeviceReduceKernelINS2_10policy_hubIiyN4cuda3std3__44plusIiEEE10Policy1000EN6thrust24THRUST_300001_SM_1000_NS10device_ptrIiEEyS9_iNS7_10__identityEEEvT0_PT3_T1_NS0_13GridEvenShareISK_EET2_T4_E12temp_storage+24];
	add.s32 	%r280, %r278, %r279;
	ld.shared.u32 	%r281, [_ZZN3cub18CUB_300001_SM_10006detail6reduce18DeviceReduceKernelINS2_10policy_hubIiyN4cuda3std3__44plusIiEEE10Policy1000EN6thrust24THRUST_300001_SM_1000_NS10device_ptrIiEEyS9_iNS7_10__identityEEEvT0_PT3_T1_NS0_13GridEvenShareISK_EET2_T4_E12temp_storage+28];
	add.s32 	%r282, %r280, %r281;
	ld.shared.u32 	%r283, [_ZZN3cub18CUB_300001_SM_10006detail6reduce18DeviceReduceKernelINS2_10policy_hubIiyN4cuda3std3__44plusIiEEE10Policy1000EN6thrust24THRUST_300001_SM_1000_NS10device_ptrIiEEyS9_iNS7_10__identityEEEvT0_PT3_T1_NS0_13GridEvenShareISK_EET2_T4_E12temp_storage+32];
	add.s32 	%r284, %r282, %r283;
	ld.shared.u32 	%r285, [_ZZN3cub18CUB_300001_SM_10006detail6reduce18DeviceReduceKernelINS2_10policy_hubIiyN4cuda3std3__44plusIiEEE10Policy1000EN6thrust24THRUST_300001_SM_1000_NS10device_ptrIiEEyS9_iNS7_10__identityEEEvT0_PT3_T1_NS0_13GridEvenShareISK_EET2_T4_E12temp_storage+36];
	add.s32 	%r501, %r284, %r285;
$L__BB8_46:
	mov.u32 	%r464, %tid.x;
	setp.ne.s32 	%p56, %r464, 0;
	@%p56 bra 	$L__BB8_48;
	ld.param.u64 	%rd71, [_ZN3cub18CUB_300001_SM_10006detail6reduce18DeviceReduceKernelINS2_10policy_hubIiyN4cuda3std3__44plusIiEEE10Policy1000EN6thrust24THRUST_300001_SM_1000_NS10device_ptrIiEEyS9_iNS7_10__identityEEEvT0_PT3_T1_NS0_13GridEvenShareISK_EET2_T4__param_1];
	cvta.to.global.u64 	%rd68, %rd71;
	mul.wide.u32 	%rd69, %r2, 4;
	add.s64 	%rd70, %rd68, %rd69;
	st.global.u32 	[%rd70], %r501;
$L__BB8_48:
	ret;

}
	// .globl	_ZN3cub18CUB_300001_SM_10006detail6reduce28DeviceReduceSingleTileKernelINS2_10policy_hubIiyN4cuda3std3__44plusIiEEE10Policy1000EPiSC_iS9_iiNS7_10__identityEEEvT0_T1_T2_T3_T4_T6_
.visible .entry _ZN3cub18CUB_300001_SM_10006detail6reduce28DeviceReduceSingleTileKernelINS2_10policy_hubIiyN4cuda3std3__44plusIiEEE10Policy1000EPiSC_iS9_iiNS7_10__identityEEEvT0_T1_T2_T3_T4_T6_(
	.param .u64 .ptr .align 1 _ZN3cub18CUB_300001_SM_10006detail6reduce28DeviceReduceSingleTileKernelINS2_10policy_hubIiyN4cuda3std3__44plusIiEEE10Policy1000EPiSC_iS9_iiNS7_10__identityEEEvT0_T1_T2_T3_T4_T6__param_0,
	.param .u64 .ptr .align 1 _ZN3cub18CUB_300001_SM_10006detail6reduce28DeviceReduceSingleTileKernelINS2_10policy_hubIiyN4cuda3std3__44plusIiEEE10Policy1000EPiSC_iS9_iiNS7_10__identityEEEvT0_T1_T2_T3_T4_T6__param_1,
	.param .u32 _ZN3cub18CUB_300001_SM_10006detail6reduce28DeviceReduceSingleTileKernelINS2_10policy_hubIiyN4cuda3std3__44plusIiEEE10Policy1000EPiSC_iS9_iiNS7_10__identityEEEvT0_T1_T2_T3_T4_T6__param_2,
	.param .align 1 .b8 _ZN3cub18CUB_300001_SM_10006detail6reduce28DeviceReduceSingleTileKernelINS2_10policy_hubIiyN4cuda3std3__44plusIiEEE10Policy1000EPiSC_iS9_iiNS7_10__identityEEEvT0_T1_T2_T3_T4_T6__param_3[1],
	.param .u32 _ZN3cub18CUB_300001_SM_10006detail6reduce28DeviceReduceSingleTileKernelINS2_10policy_hubIiyN4cuda3std3__44plusIiEEE10Policy1000EPiSC_iS9_iiNS7_10__identityEEEvT0_T1_T2_T3_T4_T6__param_4,
	.param .align 1 .b8 _ZN3cub18CUB_300001_SM_10006detail6reduce28DeviceReduceSingleTileKernelINS2_10policy_hubIiyN4cuda3std3__44plusIiEEE10Policy1000EPiSC_iS9_iiNS7_10__identityEEEvT0_T1_T2_T3_T4_T6__param_5[1]
)
.maxntid 256
.minnctapersm 1
{
	.reg .pred 	%p<97>;
	.reg .b32 	%r<687>;
	.reg .b64 	%rd<125>;
	// demoted variable
	.shared .align 4 .b8 _ZZN3cub18CUB_300001_SM_10006detail6reduce28DeviceReduceSingleTileKernelINS2_10policy_hubIiyN4cuda3std3__44plusIiEEE10Policy1000EPiSC_iS9_iiNS7_10__identityEEEvT0_T1_T2_T3_T4_T6_E12temp_storage[44];
	ld.param.u64 	%rd16, [_ZN3cub18CUB_300001_SM_10006detail6reduce28DeviceReduceSingleTileKernelINS2_10policy_hubIiyN4cuda3std3__44plusIiEEE10Policy1000EPiSC_iS9_iiNS7_10__identityEEEvT0_T1_T2_T3_T4_T6__param_0];
	ld.param.u64 	%rd17, [_ZN3cub18CUB_300001_SM_10006detail6reduce28DeviceReduceSingleTileKernelINS2_10policy_hubIiyN4cuda3std3__44plusIiEEE10Policy1000EPiSC_iS9_iiNS7_10__identityEEEvT0_T1_T2_T3_T4_T6__param_1];
	ld.param.u32 	%r120, [_ZN3cub18CUB_300001_SM_10006detail6reduce28DeviceReduceSingleTileKernelINS2_10policy_hubIiyN4cuda3std3__44plusIiEEE10Policy1000EPiSC_iS9_iiNS7_10__identityEEEvT0_T1_T2_T3_T4_T6__param_2];
	ld.param.u32 	%r121, [_ZN3cub18CUB_300001_SM_10006detail6reduce28DeviceReduceSingleTileKernelINS2_10policy_hubIiyN4cuda3std3__44plusIiEEE10Policy1000EPiSC_iS9_iiNS7_10__identityEEEvT0_T1_T2_T3_T4_T6__param_4];
	cvta.to.global.u64 	%rd1, %rd17;
	setp.ne.s32 	%p1, %r120, 0;
	@%p1 bra 	$L__BB9_3;
	mov.u32 	%r633, %tid.x;
	setp.ne.s32 	%p96, %r633, 0;
	@%p96 bra 	$L__BB9_74;
	st.global.u32 	[%rd1], %r121;
	bra.uni 	$L__BB9_74;
$L__BB9_3:
	and.b64  	%rd18, %rd16, 15;
	setp.ne.s64 	%p2, %rd18, 0;
	@%p2 bra 	$L__BB9_38;
	setp.gt.s32 	%p49, %r120, 4095;
	@%p49 bra 	$L__BB9_22;
	mov.u32 	%r1, %tid.x;
	setp.ge.s32 	%p66, %r1, %r120;
	mov.b32 	%r644, 0;
	mov.u32 	%r639, %r1;
	@%p66 bra 	$L__BB9_7;
	mul.wide.u32 	%rd113, %r1, 4;
	add.s64 	%rd112, %rd16, %rd113;
	// begin inline asm
	ld.global.nc.u32 %r644, [%rd112];
	// end inline asm
	add.s32 	%r639, %r1, 256;
$L__BB9_7:
	setp.ge.s32 	%p67, %r639, %r120;
	@%p67 bra 	$L__BB9_13;
	not.b32 	%r507, %r639;
	add.s32 	%r6, %r120, %r507;
	and.b32  	%r508, %r6, 768;
	setp.eq.s32 	%p68, %r508, 768;
	@%p68 bra 	$L__BB9_11;
	mul.wide.u32 	%rd114, %r639, 4;
	add.s64 	%rd121, %rd16, %rd114;
	shr.u32 	%r509, %r6, 8;
	add.s32 	%r510, %r509, 1;
	and.b32  	%r511, %r510, 3;
	neg.s32 	%r636, %r511;
$L__BB9_10:
	.pragma "nounroll";
	// begin inline asm
	ld.global.nc.u32 %r512, [%rd121];
	// end inline asm
	add.s32 	%r644, %r512, %r644;
	add.s32 	%r639, %r639, 256;
	add.s64 	%rd121, %rd121, 1024;
	add.s32 	%r636, %r636, 1;
	setp.ne.s32 	%p69, %r636, 0;
	@%p69 bra 	$L__BB9_10;
$L__BB9_11:
	setp.lt.u32 	%p70, %r6, 768;
	@%p70 bra 	$L__BB9_13;
$L__BB9_12:
	mul.wide.s32 	%rd120, %r639, 4;
	add.s64 	%rd116, %rd16, %rd120;
	// begin inline asm
	ld.global.nc.u32 %r513, [%rd116];
	// end inline asm
	add.s32 	%r517, %r513, %r644;
	add.s64 	%rd117, %rd116, 1024;
	// begin inline asm
	ld.global.nc.u32 %r514, [%rd117];
	// end inline asm
	add.s32 	%r518, %r514, %r517;
	add.s64 	%rd118, %rd116, 2048;
	// begin inline asm
	ld.global.nc.u32 %r515, [%rd118];
	// end inline asm
	add.s32 	%r519, %r515, %r518;
	add.s64 	%rd119, %rd116, 3072;
	// begin inline asm
	ld.global.nc.u32 %r516, [%rd119];
	// end inline asm
	add.s32 	%r644, %r516, %r519;
	add.s32 	%r639, %r639, 1024;
	setp.lt.s32 	%p71, %r639, %r120;
	@%p71 bra 	$L__BB9_12;
$L__BB9_13:
	setp.lt.s32 	%p72, %r120, 256;
	@%p72 bra 	$L__BB9_18;
	// begin inline asm
	mov.u32 %r583, %laneid;
	// end inline asm
	mov.b32 	%r586, 1;
	mov.b32 	%r607, 31;
	mov.b32 	%r608, -1;
	// begin inline asm
	shfl.sync.down.b32 %r584, %r644, %r586, %r607, %r608;
	// end inline asm
	setp.gt.s32 	%p88, %r583, 30;
	selp.b32 	%r609, 0, %r584, %p88;
	add.s32 	%r590, %r609, %r644;
	mov.b32 	%r591, 2;
	// begin inline asm
	shfl.sync.down.b32 %r589, %r590, %r591, %r607, %r608;
	// end inline asm
	setp.gt.s32 	%p89, %r583, 29;
	selp.b32 	%r610, 0, %r589, %p89;
	add.s32 	%r595, %r590, %r610;
	mov.b32 	%r596, 4;
	// begin inline asm
	shfl.sync.down.b32 %r594, %r595, %r596, %r607, %r608;
	// end inline asm
	setp.gt.s32 	%p90, %r583, 27;
	selp.b32 	%r611, 0, %r594, %p90;
	add.s32 	%r600, %r595, %r611;
	mov.b32 	%r601, 8;
	// begin inline asm
	shfl.sync.down.b32 %r599, %r600, %r601, %r607, %r608;
	// end inline asm
	setp.gt.s32 	%p91, %r583, 23;
	selp.b32 	%r612, 0, %r599, %p91;
	add.s32 	%r605, %r600, %r612;
	mov.b32 	%r606, 16;
	// begin inline asm
	shfl.sync.down.b32 %r604, %r605, %r606, %r607, %r608;
	// end inline asm
	setp.gt.s32 	%p92, %r583, 15;
	selp.b32 	%r613, 0, %r604, %p92;
	add.s32 	%r686, %r605, %r613;
	setp.ne.s32 	%p93, %r583, 0;
	@%p93 bra 	$L__BB9_16;
	shr.u32 	%r614, %r1, 3;
	and.b32  	%r615, %r614, 124;
	mov.u32 	%r616, _ZZN3cub18CUB_300001_SM_10006detail6reduce28DeviceReduceSingleTileKernelINS2_10policy_hubIiyN4cuda3std3__44plusIiEEE10Policy1000EPiSC_iS9_iiNS7_10__identityEEEvT0_T1_T2_T3_T4_T6_E12temp_storage;
	add.s32 	%r617, %r616, %r615;
	st.shared.u32 	[%r617+8], %r686;
$L__BB9_16:
	bar.sync 	0;
	setp.ne.s32 	%p94, %r1, 0;
	@%p94 bra 	$L__BB9_72;
	ld.shared.u32 	%r618, [_ZZN3cub18CUB_300001_SM_10006detail6reduce28DeviceReduceSingleTileKernelINS2_10policy_hubIiyN4cuda3std3__44plusIiEEE10Policy1000EPiSC_iS9_iiNS7_10__identityEEEvT0_T1_T2_T3_T4_T6_E12temp_storage+12];
	add.s32 	%r619, %r618, %r686;
	ld.shared.u32 	%r620, [_ZZN3cub18CUB_300001_SM_10006detail6reduce28DeviceReduceSingleTileKernelINS2_10policy_hubIiyN4cuda3std3__44plusIiEEE10Policy1000EPiSC_iS9_iiNS7_10__identityEEEvT0_T1_T2_T3_T4_T6_E12temp_storage+16];
	add.s32 	%r621, %r619, %r620;
	ld.shared.u32 	%r622, [_ZZN3cub18CUB_300001_SM_10006detail6reduce28DeviceReduceSingleTileKernelINS2_10policy_hubIiyN4cuda3std3__44plusIiEEE10Policy1000EPiSC_iS9_iiNS7_10__identityEEEvT0_T1_T2_T3_T4_T6_E12temp_storage+20];
	add.s32 	%r623, %r621, %r622;
	ld.shared.u32 	%r624, [_ZZN3cub18CUB_300001_SM_10006detail6reduce28DeviceReduceSingleTileKernelINS2_10policy_hubIiyN4cuda3std3__44plusIiEEE10Policy1000EPiSC_iS9_iiNS7_10__identityEEEvT0_T1_T2_T3_T4_T6_E12temp_storage+24];
	add.s32 	%r625, %r623, %r624;
	ld.shared.u32 	%r626, [_ZZN3cub18CUB_300001_SM_10006detail6reduce28DeviceReduceSingleTileKernelINS2_10policy_hubIiyN4cuda3std3__44plusIiEEE10Policy1000EPiSC_iS9_iiNS7_10__identityEEEvT0_T1_T2_T3_T4_T6_E12temp_storage+28];
	add.s32 	%r627, %r625, %r626;
	ld.shared.u32 	%r628, [_ZZN3cub18CUB_300001_SM_10006detail6reduce28DeviceReduceSingleTileKernelINS2_10policy_hubIiyN4cuda3std3__44plusIiEEE10Policy1000EPiSC_iS9_iiNS7_10__identityEEEvT0_T1_T2_T3_T4_T6_E12temp_storage+32];
	add.s32 	%r629, %r627, %r628;
	ld.shared.u32 	%r630, [_ZZN3cub18CUB_300001_SM_10006detail6reduce28DeviceReduceSingleTileKernelINS2_10policy_hubIiyN4cuda3std3__44plusIiEEE10Policy1000EPiSC_iS9_iiNS7_10__identityEEEvT0_T1_T2_T3_T4_T6_E12temp_storage+36];
	add.s32 	%r686, %r629, %r630;
	bra.uni 	$L__BB9_72;
$L__BB9_18:
	// begin inline asm
	mov.u32 %r520, %laneid;
	// end inline asm
	and.b32  	%r546, %r1, 992;
	add.s32 	%r547, %r546, 32;
	setp.gt.s32 	%p73, %r547, %r120;
	not.b32 	%r548, %r546;
	add.s32 	%r549, %r120, %r548;
	selp.b32 	%r544, %r549, 31, %p73;
	mov.b32 	%r523, 1;
	mov.b32 	%r545, -1;
	// begin inline asm
	shfl.sync.down.b32 %r521, %r644, %r523, %r544, %r545;
	// end inline asm
	setp.lt.s32 	%p74, %r520, %r544;
	selp.b32 	%r550, %r521, 0, %p74;
	add.s32 	%r527, %r550, %r644;
	mov.b32 	%r528, 2;
	// begin inline asm
	shfl.sync.down.b32 %r526, %r527, %r528, %r544, %r545;
	// end inline asm
	add.s32 	%r551, %r520, 2;
	setp.gt.s32 	%p75, %r551, %r544;
	selp.b32 	%r552, 0, %r526, %p75;
	add.s32 	%r532, %r527, %r552;
	mov.b32 	%r533, 4;
	// begin inline asm
	shfl.sync.down.b32 %r531, %r532, %r533, %r544, %r545;
	// end inline asm
	add.s32 	%r553, %r520, 4;
	setp.gt.s32 	%p76, %r553, %r544;
	selp.b32 	%r554, 0, %r531, %p76;
	add.s32 	%r537, %r532, %r554;
	mov.b32 	%r538, 8;
	// begin inline asm
	shfl.sync.down.b32 %r536, %r537, %r538, %r544, %r545;
	// end inline asm
	add.s32 	%r555, %r520, 8;
	setp.gt.s32 	%p77, %r555, %r544;
	selp.b32 	%r556, 0, %r536, %p77;
	add.s32 	%r542, %r537, %r556;
	mov.b32 	%r543, 16;
	// begin inline asm
	shfl.sync.down.b32 %r541, %r542, %r543, %r544, %r545;
	// end inline asm
	add.s32 	%r557, %r520, 16;
	setp.gt.s32 	%p78, %r557, %r544;
	selp.b32 	%r558, 0, %r541, %p78;
	add.s32 	%r686, %r542, %r558;
	setp.ne.s32 	%p79, %r520, 0;
	@%p79 bra 	$L__BB9_20;
	shr.u32 	%r559, %r1, 3;
	and.b32  	%r560, %r559, 124;
	mov.u32 	%r561, _ZZN3cub18CUB_300001_SM_10006detail6reduce28DeviceReduceSingleTileKernelINS2_10policy_hubIiyN4cuda3std3__44plusIiEEE10Policy1000EPiSC_iS9_iiNS7_10__identityEEEvT0_T1_T2_T3_T4_T6_E12temp_storage;
	add.s32 	%r562, %r561, %r560;
	st.shared.u32 	[%r562+8], %r686;
$L__BB9_20:
	bar.sync 	0;
	setp.ne.s32 	%p80, %r1, 0;
	@%p80 bra 	$L__BB9_72;
	setp.gt.s32 	%p81, %r120, 32;
	ld.shared.u32 	%r563, [_ZZN3cub18CUB_300001_SM_10006detail6reduce28DeviceReduceSingleTileKernelINS2_10policy_hubIiyN4cuda3std3__44plusIiEEE10Policy1000EPiSC_iS9_iiNS7_10__identityEEEvT0_T1_T2_T3_T4_T6_E12temp_storage+12];
	selp.b32 	%r564, %r563, 0, %p81;
	add.s32 	%r565, %r564, %r686;
	setp.gt.s32 	%p82, %r120, 64;
	ld.shared.u32 	%r566, [_ZZN3cub18CUB_300001_SM_10006detail6reduce28DeviceReduceSingleTileKernelINS2_10policy_hubIiyN4cuda3std3__44plusIiEEE10Policy1000EPiSC_iS9_iiNS7_10__identityEEEvT0_T1_T2_T3_T4_T6_E12temp_storage+16];
	selp.b32 	%r567, %r566, 0, %p82;
	add.s32 	%r568, %r565, %r567;
	setp.gt.s32 	%p83, %r120, 96;
	ld.shared.u32 	%r569, [_ZZN3cub18CUB_300001_SM_10006detail6reduce28DeviceReduceSingleTileKernelINS2_10policy_hubIiyN4cuda3std3__44plusIiEEE10Policy1000EPiSC_iS9_iiNS7_10__identityEEEvT0_T1_T2_T3_T4_T6_E12temp_storage+20];
	selp.b32 	%r570, %r569, 0, %p83;
	add.s32 	%r571, %r568, %r570;
	setp.gt.s32 	%p84, %r120, 128;
	ld.shared.u32 	%r572, [_ZZN3cub18CUB_300001_SM_10006detail6reduce28DeviceReduceSingleTileKernelINS2_10policy_hubIiyN4cuda3std3__44plusIiEEE10Policy1000EPiSC_iS9_iiNS7_10__identityEEEvT0_T1_T2_T3_T4_T6_E12temp_storage+24];
	selp.b32 	%r573, %r572, 0, %p84;
	add.s32 	%r574, %r571, %r573;
	setp.gt.s32 	%p85, %r120, 160;
	ld.shared.u32 	%r575, [_ZZN3cub18CUB_300001_SM_10006detail6reduce28DeviceReduceSingleTileKernelINS2_10policy_hubIiyN4cuda3std3__44plusIiEEE10Policy1000EPiSC_iS9_iiNS7_10__identityEEEvT0_T1_T2_T3_T4_T6_E12temp_storage+28];
	selp.b32 	%r576, %r575, 0, %p85;
	add.s32 	%r577, %r574, %r576;
	setp.gt.s32 	%p86, %r120, 192;
	ld.shared.u32 	%r578, [_ZZN3cub18CUB_300001_SM_10006detail6reduce28DeviceReduceSingleTileKernelINS2_10policy_hubIiyN4cuda3std3__44plusIiEEE10Policy1000EPiSC_iS9_iiNS7_10__identityEEEvT0_T1_T2_T3_T4_T6_E12temp_storage+32];
	selp.b32 	%r579, %r578, 0, %p86;
	add.s32 	%r580, %r577, %r579;
	setp.gt.s32 	%p87, %r120, 224;
	ld.shared.u32 	%r581, [_ZZN3cub18CUB_300001_SM_10006detail6reduce28DeviceReduceSingleTileKernelINS2_10policy_hubIiyN4cuda3std3__44plusIiEEE10Policy1000EPiSC_iS9_iiNS7_10__identityEEEvT0_T1_T2_T3_T4_T6_E12temp_storage+36];
	selp.b32 	%r582, %r581, 0, %p87;
	add.s32 	%r686, %r580, %r582;
	bra.uni 	$L__BB9_72;
$L__BB9_22:
	mov.u32 	%r26, %tid.x;
	shl.b32 	%r377, %r26, 2;
	mul.wide.u32 	%rd86, %r377, 4;
	add.s64 	%rd76, %rd16, %rd86;
	// begin inline asm
	ld.global.nc.v2.u64 {%rd74, %rd75}, [%rd76];
	// end inline asm
	mov.b64 	{%r378, %r379}, %rd75;
	mov.b64 	{%r380, %r381}, %rd74;
	add.s64 	%rd79, %rd76, 4096;
	// begin inline asm
	ld.global.nc.v2.u64 {%rd77, %rd78}, [%rd79];
	// end inline asm
	mov.b64 	{%r382, %r383}, %rd78;
	mov.b64 	{%r384, %r385}, %rd77;
	add.s64 	%rd82, %rd76, 8192;
	// begin inline asm
	ld.global.nc.v2.u64 {%rd80, %rd81}, [%rd82];
	// end inline asm
	mov.b64 	{%r386, %r387}, %rd81;
	mov.b64 	{%r388, %r389}, %rd80;
	add.s64 	%rd85, %rd76, 12288;
	// begin inline asm
	ld.global.nc.v2.u64 {%rd83, %rd84}, [%rd85];
	// end inline asm
	mov.b64 	{%r390, %r391}, %rd84;
	mov.b64 	{%r392, %r393}, %rd83;
	add.s32 	%r394, %r381, %r380;
	add.s32 	%r395, %r378, %r394;
	add.s32 	%r396, %r379, %r395;
	add.s32 	%r397, %r384, %r396;
	add.s32 	%r398, %r385, %r397;
	add.s32 	%r399, %r382, %r398;
	add.s32 	%r400, %r383, %r399;
	add.s32 	%r401, %r388, %r400;
	add.s32 	%r402, %r389, %r401;
	add.s32 	%r403, %r386, %r402;
	add.s32 	%r404, %r387, %r403;
	add.s32 	%r405, %r392, %r404;
	add.s32 	%r406, %r393, %r405;
	add.s32 	%r407, %r390, %r406;
	add.s32 	%r659, %r391, %r407;
	setp.lt.u32 	%p50, %r120, 8192;
	mov.b32 	%r648, 4096;
	@%p50 bra 	$L__BB9_26;
	add.s32 	%r28, %r120, -4096;
	mov.b32 	%r648, 4096;
$L__BB9_24:
	mul.wide.s32 	%rd99, %r648, 4;
	add.s64 	%rd89, %rd76, %rd99;
	// begin inline asm
	ld.global.nc.v2.u64 {%rd87, %rd88}, [%rd89];
	// end inline asm
	mov.b64 	{%r409, %r410}, %rd88;
	mov.b64 	{%r411, %r412}, %rd87;
	add.s64 	%rd92, %rd89, 4096;
	// begin inline asm
	ld.global.nc.v2.u64 {%rd90, %rd91}, [%rd92];
	// end inline asm
	mov.b64 	{%r413, %r414}, %rd91;
	mov.b64 	{%r415, %r416}, %rd90;
	add.s64 	%rd95, %rd89, 8192;
	// begin inline asm
	ld.global.nc.v2.u64 {%rd93, %rd94}, [%rd95];
	// end inline asm
	mov.b64 	{%r417, %r418}, %rd94;
	mov.b64 	{%r419, %r420}, %rd93;
	add.s64 	%rd98, %rd89, 12288;
	// begin inline asm
	ld.global.nc.v2.u64 {%rd96, %rd97}, [%rd98];
	// end inline asm
	mov.b64 	{%r421, %r422}, %rd97;
	mov.b64 	{%r423, %r424}, %rd96;
	add.s32 	%r425, %r411, %r659;
	add.s32 	%r426, %r412, %r425;
	add.s32 	%r427, %r409, %r426;
	add.s32 	%r428, %r410, %r427;
	add.s32 	%r429, %r415, %r428;
	add.s32 	%r430, %r416, %r429;
	add.s32 	%r431, %r413, %r430;
	add.s32 	%r432, %r414, %r431;
	add.s32 	%r433, %r419, %r432;
	add.s32 	%r434, %r420, %r433;
	add.s32 	%r435, %r417, %r434;
	add.s32 	%r436, %r418, %r435;
	add.s32 	%r437, %r423, %r436;
	add.s32 	%r438, %r424, %r437;
	add.s32 	%r439, %r421, %r438;
	add.s32 	%r659, %r422, %r439;
	sub.s32 	%r440, %r120, %r648;
	setp.lt.s32 	%p51, %r440, 4096;
	@%p51 bra 	$L__BB9_34;
	add.s32 	%r648, %r648, 4096;
	setp.le.s32 	%p52, %r648, %r28;
	@%p52 bra 	$L__BB9_24;
$L__BB9_26:
	setp.le.s32 	%p53, %r120, %r648;
	@%p53 bra 	$L__BB9_34;
	sub.s32 	%r35, %r120, %r648;
	setp.ge.s32 	%p54, %r26, %r35;
	@%p54 bra 	$L__BB9_34;
	not.b32 	%r442, %r26;
	add.s32 	%r443, %r120, %r442;
	sub.s32 	%r36, %r443, %r648;
	and.b32  	%r444, %r36, 768;
	setp.eq.s32 	%p55, %r444, 768;
	mov.u32 	%r653, %r26;
	@%p55 bra 	$L__BB9_31;
	add.s32 	%r650, %r26, %r648;
	shr.u32 	%r445, %r36, 8;
	add.s32 	%r446, %r445, 1;
	and.b32  	%r447, %r446, 3;
	neg.s32 	%r649, %r447;
	mov.u32 	%r653, %r26;
$L__BB9_30:
	.pragma "nounroll";
	mul.wide.u32 	%rd101, %r650, 4;
	add.s64 	%rd100, %rd16, %rd101;
	// begin inline asm
	ld.global.nc.u32 %r448, [%rd100];
	// end inline asm
	add.s32 	%r659, %r448, %r659;
	add.s32 	%r653, %r653, 256;
	add.s32 	%r650, %r650, 256;
	add.s32 	%r649, %r649, 1;
	setp.ne.s32 	%p56, %r649, 0;
	@%p56 bra 	$L__BB9_30;
$L__BB9_31:
	setp.lt.u32 	%p57, %r36, 768;
	@%p57 bra 	$L__BB9_34;
	cvt.u64.u32 	%rd102, %r653;
	cvt.u64.u32 	%rd103, %r648;
	add.s64 	%rd104, %rd102, %rd103;
	shl.b64 	%rd105, %rd104, 2;
	add.s64 	%rd106, %rd105, %rd16;
	add.s64 	%rd122, %rd106, 2048;
	add.s32 	%r656, %r653, %r648;
$L__BB9_33:
	mul.wide.u32 	%rd111, %r656, 4;
	add.s64 	%rd107, %rd16, %rd111;
	// begin inline asm
	ld.global.nc.u32 %r449, [%rd107];
	// end inline asm
	add.s32 	%r453, %r449, %r659;
	add.s64 	%rd108, %rd122, -1024;
	// begin inline asm
	ld.global.nc.u32 %r450, [%rd108];
	// end inline asm
	add.s32 	%r454, %r450, %r453;
	// begin inline asm
	ld.global.nc.u32 %r451, [%rd122];
	// end inline asm
	add.s32 	%r455, %r451, %r454;
	add.s64 	%rd110, %rd122, 1024;
	// begin inline asm
	ld.global.nc.u32 %r452, [%rd110];
	// end inline asm
	add.s32 	%r659, %r452, %r455;
	add.s32 	%r653, %r653, 1024;
	add.s64 	%rd122, %rd122, 4096;
	add.s32 	%r656, %r656, 1024;
	setp.lt.s32 	%p58, %r653, %r35;
	@%p58 bra 	$L__BB9_33;
$L__BB9_34:
	// begin inline asm
	mov.u32 %r456, %laneid;
	// end inline asm
	mov.b32 	%r459, 1;
	mov.b32 	%r480, 31;
	mov.b32 	%r481, -1;
	// begin inline asm
	shfl.sync.down.b32 %r457, %r659, %r459, %r480, %r481;
	// end inline asm
	setp.gt.s32 	%p59, %r456, 30;
	selp.b32 	%r482, 0, %r457, %p59;
	add.s32 	%r463, %r482, %r659;
	mov.b32 	%r464, 2;
	// begin inline asm
	shfl.sync.down.b32 %r462, %r463, %r464, %r480, %r481;
	// end inline asm
	setp.gt.s32 	%p60, %r456, 29;
	selp.b32 	%r483, 0, %r462, %p60;
	add.s32 	%r468, %r463, %r483;
	mov.b32 	%r469, 4;
	// begin inline asm
	shfl.sync.down.b32 %r467, %r468, %r469, %r480, %r481;
	// end inline asm
	setp.gt.s32 	%p61, %r456, 27;
	selp.b32 	%r484, 0, %r467, %p61;
	add.s32 	%r473, %r468, %r484;
	mov.b32 	%r474, 8;
	// begin inline asm
	shfl.sync.down.b32 %r472, %r473, %r474, %r480, %r481;
	// end inline asm
	setp.gt.s32 	%p62, %r456, 23;
	selp.b32 	%r485, 0, %r472, %p62;
	add.s32 	%r478, %r473, %r485;
	mov.b32 	%r479, 16;
	// begin inline asm
	shfl.sync.down.b32 %r477, %r478, %r479, %r480, %r481;
	// end inline asm
	setp.gt.s32 	%p63, %r456, 15;
	selp.b32 	%r486, 0, %r477, %p63;
	add.s32 	%r686, %r478, %r486;
	setp.ne.s32 	%p64, %r456, 0;
	@%p64 bra 	$L__BB9_36;
	shr.u32 	%r487, %r26, 3;
	and.b32  	%r488, %r487, 124;
	mov.u32 	%r489, _ZZN3cub18CUB_300001_SM_10006detail6reduce28DeviceReduceSingleTileKernelINS2_10policy_hubIiyN4cuda3std3__44plusIiEEE10Policy1000EPiSC_iS9_iiNS7_10__identityEEEvT0_T1_T2_T3_T4_T6_E12temp_storage;
	add.s32 	%r490, %r489, %r488;
	st.shared.u32 	[%r490+8], %r686;
$L__BB9_36:
	bar.sync 	0;
	setp.ne.s32 	%p65, %r26, 0;
	@%p65 bra 	$L__BB9_72;
	ld.shared.u32 	%r491, [_ZZN3cub18CUB_300001_SM_10006detail6reduce28DeviceReduceSingleTileKernelINS2_10policy_hubIiyN4cuda3std3__44plusIiEEE10Policy1000EPiSC_iS9_iiNS7_10__identityEEEvT0_T1_T2_T3_T4_T6_E12temp_storage+12];
	add.s32 	%r492, %r491, %r686;
	ld.shared.u32 	%r493, [_ZZN3cub18CUB_300001_SM_10006detail6reduce28DeviceReduceSingleTileKernelINS2_10policy_hubIiyN4cuda3std3__44plusIiEEE10Policy1000EPiSC_iS9_iiNS7_10__identityEEEvT0_T1_T2_T3_T4_T6_E12temp_storage+16];
	add.s32 	%r494, %r492, %r493;
	ld.shared.u32 	%r495, [_ZZN3cub18CUB_300001_SM_10006detail6reduce28DeviceReduceSingleTileKernelINS2_10policy_hubIiyN4cuda3std3__44plusIiEEE10Policy1000EPiSC_iS9_iiNS7_10__identityEEEvT0_T1_T2_T3_T4_T6_E12temp_storage+20];
	add.s32 	%r496, %r494, %r495;
	ld.shared.u32 	%r497, [_ZZN3cub18CUB_300001_SM_10006detail6reduce28DeviceReduceSingleTileKernelINS2_10policy_hubIiyN4cuda3std3__44plusIiEEE10Policy1000EPiSC_iS9_iiNS7_10__identityEEEvT0_T1_T2_T3_T4_T6_E12temp_storage+24];
	add.s32 	%r498, %r496, %r497;
	ld.shared.u32 	%r499, [_ZZN3cub18CUB_300001_SM_10006detail6reduce28DeviceReduceSingleTileKernelINS2_10policy_hubIiyN4cuda3std3__44plusIiEEE10Policy1000EPiSC_iS9_iiNS7_10__identityEEEvT0_T1_T2_T3_T4_T6_E12temp_storage+28];
	add.s32 	%r500, %r498, %r499;
	ld.shared.u32 	%r501, [_ZZN3cub18CUB_300001_SM_10006detail6reduce28DeviceReduceSingleTileKernelINS2_10policy_hubIiyN4cuda3std3__44plusIiEEE10Policy1000EPiSC_iS9_iiNS7_10__identityEEEvT0_T1_T2_T3_T4_T6_E12temp_storage+32];
	add.s32 	%r502, %r500, %r501;
	ld.shared.u32 	%r503, [_ZZN3cub18CUB_300001_SM_10006detail6reduce28DeviceReduceSingleTileKernelINS2_10policy_hubIiyN4cuda3std3__44plusIiEEE10Policy1000EPiSC_iS9_iiNS7_10__identityEEEvT0_T1_T2_T3_T4_T6_E12temp_storage+36];
	add.s32 	%r686, %r502, %r503;
	bra.uni 	$L__BB9_72;
$L__BB9_38:
	setp.gt.s32 	%p3, %r120, 4095;
	@%p3 bra 	$L__BB9_56;
	mov.u32 	%r60, %tid.x;
	setp.ge.s32 	%p20, %r60, %r120;
	mov.b32 	%r670, 0;
	mov.u32 	%r665, %r60;
	@%p20 bra 	$L__BB9_41;
	mul.wide.u32 	%rd66, %r60, 4;
	add.s64 	%rd65, %rd16, %rd66;
	// begin inline asm
	ld.global.nc.u32 %r670, [%rd65];
	// end inline asm
	add.s32 	%r665, %r60, 256;
$L__BB9_41:
	setp.ge.s32 	%p21, %r665, %r120;
	@%p21 bra 	$L__BB9_47;
	not.b32 	%r252, %r665;
	add.s32 	%r65, %r120, %r252;
	and.b32  	%r253, %r65, 768;
	setp.eq.s32 	%p22, %r253, 768;
	@%p22 bra 	$L__BB9_45;
	mul.wide.u32 	%rd67, %r665, 4;
	add.s64 	%rd123, %rd16, %rd67;
	shr.u32 	%r254, %r65, 8;
	add.s32 	%r255, %r254, 1;
	and.b32  	%r256, %r255, 3;
	neg.s32 	%r662, %r256;
$L__BB9_44:
	.pragma "nounroll";
	// begin inline asm
	ld.global.nc.u32 %r257, [%rd123];
	// end inline asm
	add.s32 	%r670, %r257, %r670;
	add.s32 	%r665, %r665, 256;
	add.s64 	%rd123, %rd123, 1024;
	add.s32 	%r662, %r662, 1;
	setp.ne.s32 	%p23, %r662, 0;
	@%p23 bra 	$L__BB9_44;
$L__BB9_45:
	setp.lt.u32 	%p24, %r65, 768;
	@%p24 bra 	$L__BB9_47;
$L__BB9_46:
	mul.wide.s32 	%rd73, %r665, 4;
	add.s64 	%rd69, %rd16, %rd73;
	// begin inline asm
	ld.global.nc.u32 %r258, [%rd69];
	// end inline asm
	add.s32 	%r262, %r258, %r670;
	add.s64 	%rd70, %rd69, 1024;
	// begin inline asm
	ld.global.nc.u32 %r259, [%rd70];
	// end inline asm
	add.s32 	%r263, %r259, %r262;
	add.s64 	%rd71, %rd69, 2048;
	// begin inline asm
	ld.global.nc.u32 %r260, [%rd71];
	// end inline asm
	add.s32 	%r264, %r260, %r263;
	add.s64 	%rd72, %rd69, 3072;
	// begin inline asm
	ld.global.nc.u32 %r261, [%rd72];
	// end inline asm
	add.s32 	%r670, %r261, %r264;
	add.s32 	%r665, %r665, 1024;
	setp.lt.s32 	%p25, %r665, %r120;
	@%p25 bra 	$L__BB9_46;
$L__BB9_47:
	setp.lt.s32 	%p26, %r120, 256;
	@%p26 bra 	$L__BB9_52;
	// begin inline asm
	mov.u32 %r328, %laneid;
	// end inline asm
	mov.b32 	%r331, 1;
	mov.b32 	%r352, 31;
	mov.b32 	%r353, -1;
	// begin inline asm
	shfl.sync.down.b32 %r329, %r670, %r331, %r352, %r353;
	// end inline asm
	setp.gt.s32 	%p42, %r328, 30;
	selp.b32 	%r354, 0, %r329, %p42;
	add.s32 	%r335, %r354, %r670;
	mov.b32 	%r336, 2;
	// begin inline asm
	shfl.sync.down.b32 %r334, %r335, %r336, %r352, %r353;
	// end inline asm
	setp.gt.s32 	%p43, %r328, 29;
	selp.b32 	%r355, 0, %r334, %p43;
	add.s32 	%r340, %r335, %r355;
	mov.b32 	%r341, 4;
	// begin inline asm
	shfl.sync.down.b32 %r339, %r340, %r341, %r352, %r353;
	// end inline asm
	setp.gt.s32 	%p44, %r328, 27;
	selp.b32 	%r356, 0, %r339, %p44;
	add.s32 	%r345, %r340, %r356;
	mov.b32 	%r346, 8;
	// begin inline asm
	shfl.sync.down.b32 %r344, %r345, %r346, %r352, %r353;
	// end inline asm
	setp.gt.s32 	%p45, %r328, 23;
	selp.b32 	%r357, 0, %r344, %p45;
	add.s32 	%r350, %r345, %r357;
	mov.b32 	%r351, 16;
	// begin inline asm
	shfl.sync.down.b32 %r349, %r350, %r351, %r352, %r353;
	// end inline asm
	setp.gt.s32 	%p46, %r328, 15;
	selp.b32 	%r358, 0, %r349, %p46;
	add.s32 	%r686, %r350, %r358;
	setp.ne.s32 	%p47, %r328, 0;
	@%p47 bra 	$L__BB9_50;
	shr.u32 	%r359, %r60, 3;
	and.b32  	%r360, %r359, 124;
	mov.u32 	%r361, _ZZN3cub18CUB_300001_SM_10006detail6reduce28DeviceReduceSingleTileKernelINS2_10policy_hubIiyN4cuda3std3__44plusIiEEE10Policy1000EPiSC_iS9_iiNS7_10__identityEEEvT0_T1_T2_T3_T4_T6_E12temp_storage;
	add.s32 	%r362, %r361, %r360;
	st.shared.u32 	[%r362+8], %r686;
$L__BB9_50:
	bar.sync 	0;
	setp.ne.s32 	%p48, %r60, 0;
	@%p48 bra 	$L__BB9_72;
	ld.shared.u32 	%r363, [_ZZN3cub18CUB_300001_SM_10006detail6reduce28DeviceReduceSingleTileKernelINS2_10policy_hubIiyN4cuda3std3__44plusIiEEE10Policy1000EPiSC_iS9_iiNS7_10__identityEEEvT0_T1_T2_T3_T4_T6_E12temp_storage+12];
	add.s32 	%r364, %r363, %r686;
	ld.shared.u32 	%r365, [_ZZN3cub18CUB_300001_SM_10006detail6reduce28DeviceReduceSingleTileKernelINS2_10policy_hubIiyN4cuda3std3__44plusIiEEE10Policy1000EPiSC_iS9_iiNS7_10__identityEEEvT0_T1_T2_T3_T4_T6_E12temp_storage+16];
	add.s32 	%r366, %r364, %r365;
	ld.shared.u32 	%r367, [_ZZN3cub18CUB_300001_SM_10006detail6reduce28DeviceReduceSingleTileKernelINS2_10policy_hubIiyN4cuda3std3__44plusIiEEE10Policy1000EPiSC_iS9_iiNS7_10__identityEEEvT0_T1_T2_T3_T4_T6_E12temp_storage+20];
	add.s32 	%r368, %r366, %r367;
	ld.shared.u32 	%r369, [_ZZN3cub18CUB_300001_SM_10006detail6reduce28DeviceReduceSingleTileKernelINS2_10policy_hubIiyN4cuda3std3__44plusIiEEE10Policy1000EPiSC_iS9_iiNS7_10__identityEEEvT0_T1_T2_T3_T4_T6_E12temp_storage+24];
	add.s32 	%r370, %r368, %r369;
	ld.shared.u32 	%r371, [_ZZN3cub18CUB_300001_SM_10006detail6reduce28DeviceReduceSingleTileKernelINS2_10policy_hubIiyN4cuda3std3__44plusIiEEE10Policy1000EPiSC_iS9_iiNS7_10__identityEEEvT0_T1_T2_T3_T4_T6_E12temp_storage+28];
	add.s32 	%r372, %r370, %r371;
	ld.shared.u32 	%r373, [_ZZN3cub18CUB_300001_SM_10006detail6reduce28DeviceReduceSingleTileKernelINS2_10policy_hubIiyN4cuda3std3__44plusIiEEE10Policy1000EPiSC_iS9_iiNS7_10__identityEEEvT0_T1_T2_T3_T4_T6_E12temp_storage+32];
	add.s32 	%r374, %r372, %r373;
	ld.shared.u32 	%r375, [_ZZN3cub18CUB_300001_SM_10006detail6reduce28DeviceReduceSingleTileKernelINS2_10policy_hubIiyN4cuda3std3__44plusIiEEE10Policy1000EPiSC_iS9_iiNS7_10__identityEEEvT0_T1_T2_T3_T4_T6_E12temp_storage+36];
	add.s32 	%r686, %r374, %r375;
	bra.uni 	$L__BB9_72;
$L__BB9_52:
	// begin inline asm
	mov.u32 %r265, %laneid;
	// end inline asm
	and.b32  	%r291, %r60, 992;
	add.s32 	%r292, %r291, 32;
	setp.gt.s32 	%p27, %r292, %r120;
	not.b32 	%r293, %r291;
	add.s32 	%r294, %r120, %r293;
	selp.b32 	%r289, %r294, 31, %p27;
	mov.b32 	%r268, 1;
	mov.b32 	%r290, -1;
	// begin inline asm
	shfl.sync.down.b32 %r266, %r670, %r268, %r289, %r290;
	// end inline asm
	setp.lt.s32 	%p28, %r265, %r289;
	selp.b32 	%r295, %r266, 0, %p28;
	add.s32 	%r272, %r295, %r670;
	mov.b32 	%r273, 2;
	// begin inline asm
	shfl.sync.down.b32 %r271, %r272, %r273, %r289, %r290;
	// end inline asm
	add.s32 	%r296, %r265, 2;
	setp.gt.s32 	%p29, %r296, %r289;
	selp.b32 	%r297, 0, %r271, %p29;
	add.s32 	%r277, %r272, %r297;
	mov.b32 	%r278, 4;
	// begin inline asm
	shfl.sync.down.b32 %r276, %r277, %r278, %r289, %r290;
	// end inline asm
	add.s32 	%r298, %r265, 4;
	setp.gt.s32 	%p30, %r298, %r289;
	selp.b32 	%r299, 0, %r276, %p30;
	add.s32 	%r282, %r277, %r299;
	mov.b32 	%r283, 8;
	// begin inline asm
	shfl.sync.down.b32 %r281, %r282, %r283, %r289, %r290;
	// end inline asm
	add.s32 	%r300, %r265, 8;
	setp.gt.s32 	%p31, %r300, %r289;
	selp.b32 	%r301, 0, %r281, %p31;
	add.s32 	%r287, %r282, %r301;
	mov.b32 	%r288, 16;
	// begin inline asm
	shfl.sync.down.b32 %r286, %r287, %r288, %r289, %r290;
	// end inline asm
	add.s32 	%r302, %r265, 16;
	setp.gt.s32 	%p32, %r302, %r289;
	selp.b32 	%r303, 0, %r286, %p32;
	add.s32 	%r686, %r287, %r303;
	setp.ne.s32 	%p33, %r265, 0;
	@%p33 bra 	$L__BB9_54;
	shr.u32 	%r304, %r60, 3;
	and.b32  	%r305, %r304, 124;
	mov.u32 	%r306, _ZZN3cub18CUB_300001_SM_10006detail6reduce28DeviceReduceSingleTileKernelINS2_10policy_hubIiyN4cuda3std3__44plusIiEEE10Policy1000EPiSC_iS9_iiNS7_10__identityEEEvT0_T1_T2_T3_T4_T6_E12temp_storage;
	add.s32 	%r307, %r306, %r305;
	st.shared.u32 	[%r307+8], %r686;
$L__BB9_54:
	bar.sync 	0;
	setp.ne.s32 	%p34, %r60, 0;
	@%p34 bra 	$L__BB9_72;
	setp.gt.s32 	%p35, %r120, 32;
	ld.shared.u32 	%r308, [_ZZN3cub18CUB_300001_SM_10006detail6reduce28DeviceReduceSingleTileKernelINS2_10policy_hubIiyN4cuda3std3__44plusIiEEE10Policy1000EPiSC_iS9_iiNS7_10__identityEEEvT0_T1_T2_T3_T4_T6_E12temp_storage+12];
	selp.b32 	%r309, %r308, 0, %p35;
	add.s32 	%r310, %r309, %r686;
	setp.gt.s32 	%p36, %r120, 64;
	ld.shared.u32 	%r311, [_ZZN3cub18CUB_300001_SM_10006detail6reduce28DeviceReduceSingleTileKernelINS2_10policy_hubIiyN4cuda3std3__44plusIiEEE10Policy1000EPiSC_iS9_iiNS7_10__identityEEEvT0_T1_T2_T3_T4_T6_E12temp_storage+16];
	selp.b32 	%r312, %r311, 0, %p36;
	add.s32 	%r313, %r310, %r312;
	setp.gt.s32 	%p37, %r120, 96;
	ld.shared.u32 	%r314, [_ZZN3cub18CUB_300001_SM_10006detail6reduce28DeviceReduceSingleTileKernelINS2_10policy_hubIiyN4cuda3std3__44plusIiEEE10Policy1000EPiSC_iS9_iiNS7_10__identityEEEvT0_T1_T2_T3_T4_T6_E12temp_storage+20];
	selp.b32 	%r315, %r314, 0, %p37;
	add.s32 	%r316, %r313, %r315;
	setp.gt.s32 	%p38, %r120, 128;
	ld.shared.u32 	%r317, [_ZZN3cub18CUB_300001_SM_10006detail6reduce28DeviceReduceSingleTileKernelINS2_10policy_hubIiyN4cuda3std3__44plusIiEEE10Policy1000EPiSC_iS9_iiNS7_10__identityEEEvT0_T1_T2_T3_T4_T6_E12temp_storage+24];
	selp.b32 	%r318, %r317, 0, %p38;
	add.s32 	%r319, %r316, %r318;
	setp.gt.s32 	%p39, %r120, 160;
	ld.shared.u32 	%r320, [_ZZN3cub18CUB_300001_SM_10006detail6reduce28DeviceReduceSingleTileKernelINS2_10policy_hubIiyN4cuda3std3__44plusIiEEE10Policy1000EPiSC_iS9_iiNS7_10__identityEEEvT0_T1_T2_T3_T4_T6_E12temp_storage+28];
	selp.b32 	%r321, %r320, 0, %p39;
	add.s32 	%r322, %r319, %r321;
	setp.gt.s32 	%p40, %r120, 192;
	ld.shared.u32 	%r323, [_ZZN3cub18CUB_300001_SM_10006detail6reduce28DeviceReduceSingleTileKernelINS2_10policy_hubIiyN4cuda3std3__44plusIiEEE10Policy1000EPiSC_iS9_iiNS7_10__identityEEEvT0_T1_T2_T3_T4_T6_E12temp_storage+32];
	selp.b32 	%r324, %r323, 0, %p40;
	add.s32 	%r325, %r322, %r324;
	setp.gt.s32 	%p41, %r120, 224;
	ld.shared.u32 	%r326, [_ZZN3cub18CUB_300001_SM_10006detail6reduce28DeviceReduceSingleTileKernelINS2_10policy_hubIiyN4cuda3std3__44plusIiEEE10Policy1000EPiSC_iS9_iiNS7_10__identityEEEvT0_T1_T2_T3_T4_T6_E12temp_storage+36];
	selp.b32 	%r327, %r326, 0, %p41;
	add.s32 	%r686, %r325, %r327;
	bra.uni 	$L__BB9_72;
$L__BB9_56:
	mov.u32 	%r85, %tid.x;
	mul.wide.u32 	%rd35, %r85, 4;
	add.s64 	%rd19, %rd16, %rd35;
	// begin inline asm
	ld.global.nc.u32 %r122, [%rd19];
	// end inline asm
	add.s64 	%rd20, %rd19, 1024;
	// begin inline asm
	ld.global.nc.u32 %r123, [%rd20];
	// end inline asm
	add.s64 	%rd21, %rd19, 2048;
	// begin inline asm
	ld.global.nc.u32 %r124, [%rd21];
	// end inline asm
	add.s64 	%rd22, %rd19, 3072;
	// begin inline asm
	ld.global.nc.u32 %r125, [%rd22];
	// end inline asm
	add.s64 	%rd23, %rd19, 4096;
	// begin inline asm
	ld.global.nc.u32 %r126, [%rd23];
	// end inline asm
	add.s64 	%rd24, %rd19, 5120;
	// begin inline asm
	ld.global.nc.u32 %r127, [%rd24];
	// end inline asm
	add.s64 	%rd25, %rd19, 6144;
	// begin inline asm
	ld.global.nc.u32 %r128, [%rd25];
	// end inline asm
	add.s64 	%rd26, %rd19, 7168;
	// begin inline asm
	ld.global.nc.u32 %r129, [%rd26];
	// end inline asm
	add.s64 	%rd27, %rd19, 8192;
	// begin inline asm
	ld.global.nc.u32 %r130, [%rd27];
	// end inline asm
	add.s64 	%rd28, %rd19, 9216;
	// begin inline asm
	ld.global.nc.u32 %r131, [%rd28];
	// end inline asm
	add.s64 	%rd29, %rd19, 10240;
	// begin inline asm
	ld.global.nc.u32 %r132, [%rd29];
	// end inline asm
	add.s64 	%rd30, %rd19, 11264;
	// begin inline asm
	ld.global.nc.u32 %r133, [%rd30];
	// end inline asm
	add.s64 	%rd31, %rd19, 12288;
	// begin inline asm
	ld.global.nc.u32 %r134, [%rd31];
	// end inline asm
	add.s64 	%rd32, %rd19, 13312;
	// begin inline asm
	ld.global.nc.u32 %r135, [%rd32];
	// end inline asm
	add.s64 	%rd33, %rd19, 14336;
	// begin inline asm
	ld.global.nc.u32 %r136, [%rd33];
	// end inline asm
	add.s64 	%rd34, %rd19, 15360;
	// begin inline asm
	ld.global.nc.u32 %r137, [%rd34];
	// end inline asm
	add.s32 	%r139, %r123, %r122;
	add.s32 	%r140, %r124, %r139;
	add.s32 	%r141, %r125, %r140;
	add.s32 	%r142, %r126, %r141;
	add.s32 	%r143, %r127, %r142;
	add.s32 	%r144, %r128, %r143;
	add.s32 	%r145, %r129, %r144;
	add.s32 	%r146, %r130, %r145;
	add.s32 	%r147, %r131, %r146;
	add.s32 	%r148, %r132, %r147;
	add.s32 	%r149, %r133, %r148;
	add.s32 	%r150, %r134, %r149;
	add.s32 	%r151, %r135, %r150;
	add.s32 	%r152, %r136, %r151;
	add.s32 	%r685, %r137, %r152;
	setp.lt.u32 	%p4, %r120, 8192;
	mov.b32 	%r674, 4096;
	@%p4 bra 	$L__BB9_60;
	add.s32 	%r87, %r120, -4096;
	mov.b32 	%r674, 4096;
$L__BB9_58:
	mul.wide.s32 	%rd52, %r674, 4;
	add.s64 	%rd36, %rd19, %rd52;
	// begin inline asm
	ld.global.nc.u32 %r154, [%rd36];
	// end inline asm
	add.s64 	%rd37, %rd36, 1024;
	// begin inline asm
	ld.global.nc.u32 %r155, [%rd37];
	// end inline asm
	add.s64 	%rd38, %rd36, 2048;
	// begin inline asm
	ld.global.nc.u32 %r156, [%rd38];
	// end inline asm
	add.s64 	%rd39, %rd36, 3072;
	// begin inline asm
	ld.global.nc.u32 %r157, [%rd39];
	// end inline asm
	add.s64 	%rd40, %rd36, 4096;
	// begin inline asm
	ld.global.nc.u32 %r158, [%rd40];
	// end inline asm
	add.s64 	%rd41, %rd36, 5120;
	// begin inline asm
	ld.global.nc.u32 %r159, [%rd41];
	// end inline asm
	add.s64 	%rd42, %rd36, 6144;
	// begin inline asm
	ld.global.nc.u32 %r160, [%rd42];
	// end inline asm
	add.s64 	%rd43, %rd36, 7168;
	// begin inline asm
	ld.global.nc.u32 %r161, [%rd43];
	// end inline asm
	add.s64 	%rd44, %rd36, 8192;
	// begin inline asm
	ld.global.nc.u32 %r162, [%rd44];
	// end inline asm
	add.s64 	%rd45, %rd36, 9216;
	// begin inline asm
	ld.global.nc.u32 %r163, [%rd45];
	// end inline asm
	add.s64 	%rd46, %rd36, 10240;
	// begin inline asm
	ld.global.nc.u32 %r164, [%rd46];
	// end inline asm
	add.s64 	%rd47, %rd36, 11264;
	// begin inline asm
	ld.global.nc.u32 %r165, [%rd47];
	// end inline asm
	add.s64 	%rd48, %rd36, 12288;
	// begin inline asm
	ld.global.nc.u32 %r166, [%rd48];
	// end inline asm
	add.s64 	%rd49, %rd36, 13312;
	// begin inline asm
	ld.global.nc.u32 %r167, [%rd49];
	// end inline asm
	add.s64 	%rd50, %rd36, 14336;
	// begin inline asm
	ld.global.nc.u32 %r168, [%rd50];
	// end inline asm
	add.s64 	%rd51, %rd36, 15360;
	// begin inline asm
	ld.global.nc.u32 %r169, [%rd51];
	// end inline asm
	add.s32 	%r170, %r154, %r685;
	add.s32 	%r171, %r155, %r170;
	add.s32 	%r172, %r156, %r171;
	add.s32 	%r173, %r157, %r172;
	add.s32 	%r174, %r158, %r173;
	add.s32 	%r175, %r159, %r174;
	add.s32 	%r176, %r160, %r175;
	add.s32 	%r177, %r161, %r176;
	add.s32 	%r178, %r162, %r177;
	add.s32 	%r179, %r163, %r178;
	add.s32 	%r180, %r164, %r179;
	add.s32 	%r181, %r165, %r180;
	add.s32 	%r182, %r166, %r181;
	add.s32 	%r183, %r167, %r182;
	add.s32 	%r184, %r168, %r183;
	add.s32 	%r685, %r169, %r184;
	sub.s32 	%r185, %r120, %r674;
	setp.lt.s32 	%p5, %r185, 4096;
	@%p5 bra 	$L__BB9_68;
	add.s32 	%r674, %r674, 4096;
	setp.le.s32 	%p6, %r674, %r87;
	@%p6 bra 	$L__BB9_58;
$L__BB9_60:
	setp.le.s32 	%p7, %r120, %r674;
	@%p7 bra 	$L__BB9_68;
	sub.s32 	%r94, %r120, %r674;
	setp.ge.s32 	%p8, %r85, %r94;
	@%p8 bra 	$L__BB9_68;
	not.b32 	%r187, %r85;
	add.s32 	%r188, %r120, %r187;
	sub.s32 	%r95, %r188, %r674;
	and.b32  	%r189, %r95, 768;
	setp.eq.s32 	%p9, %r189, 768;
	mov.u32 	%r679, %r85;
	@%p9 bra 	$L__BB9_65;
	add.s32 	%r676, %r85, %r674;
	shr.u32 	%r190, %r95, 8;
	add.s32 	%r191, %r190, 1;
	and.b32  	%r192, %r191, 3;
	neg.s32 	%r675, %r192;
	mov.u32 	%r679, %r85;
$L__BB9_64:
	.pragma "nounroll";
	mul.wide.u32 	%rd54, %r676, 4;
	add.s64 	%rd53, %rd16, %rd54;
	// begin inline asm
	ld.global.nc.u32 %r193, [%rd53];
	// end inline asm
	add.s32 	%r685, %r193, %r685;
	add.s32 	%r679, %r679, 256;
	add.s32 	%r676, %r676, 256;
	add.s32 	%r675, %r675, 1;
	setp.ne.s32 	%p10, %r675, 0;
	@%p10 bra 	$L__BB9_64;
$L__BB9_65:
	setp.lt.u32 	%p11, %r95, 768;
	@%p11 bra 	$L__BB9_68;
	cvt.u64.u32 	%rd55, %r679;
	cvt.u64.u32 	%rd56, %r674;
	add.s64 	%rd57, %rd55, %rd56;
	shl.b64 	%rd58, %rd57, 2;
	add.s64 	%rd59, %rd58, %rd16;
	add.s64 	%rd124, %rd59, 2048;
	add.s32 	%r682, %r679, %r674;
$L__BB9_67:
	mul.wide.u32 	%rd64, %r682, 4;
	add.s64 	%rd60, %rd16, %rd64;
	// begin inline asm
	ld.global.nc.u32 %r194, [%rd60];
	// end inline asm
	add.s32 	%r198, %r194, %r685;
	add.s64 	%rd61, %rd124, -1024;
	// begin inline asm
	ld.global.nc.u32 %r195, [%rd61];
	// end inline asm
	add.s32 	%r199, %r195, %r198;
	// begin inline asm
	ld.global.nc.u32 %r196, [%rd124];
	// end inline asm
	add.s32 	%r200, %r196, %r199;
	add.s64 	%rd63, %rd124, 1024;
	// begin inline asm
	ld.global.nc.u32 %r197, [%rd63];
	// end inline asm
	add.s32 	%r685, %r197, %r200;
	add.s32 	%r679, %r679, 1024;
	add.s64 	%rd124, %rd124, 4096;
	add.s32 	%r682, %r682, 1024;
	setp.lt.s32 	%p12, %r679, %r94;
	@%p12 bra 	$L__BB9_67;
$L__BB9_68:
	// begin inline asm
	mov.u32 %r201, %laneid;
	// end inline asm
	mov.b32 	%r204, 1;
	mov.b32 	%r225, 31;
	mov.b32 	%r226, -1;
	// begin inline asm
	shfl.sync.down.b32 %r202, %r685, %r204, %r225, %r226;
	// end inline asm
	setp.gt.s32 	%p13, %r201, 30;
	selp.b32 	%r227, 0, %r202, %p13;
	add.s32 	%r208, %r227, %r685;
	mov.b32 	%r209, 2;
	// begin inline asm
	shfl.sync.down.b32 %r207, %r208, %r209, %r225, %r226;
	// end inline asm
	setp.gt.s32 	%p14, %r201, 29;
	selp.b32 	%r228, 0, %r207, %p14;
	add.s32 	%r213, %r208, %r228;
	mov.b32 	%r214, 4;
	// begin inline asm
	shfl.sync.down.b32 %r212, %r213, %r214, %r225, %r226;
	// end inline asm
	setp.gt.s32 	%p15, %r201, 27;
	selp.b32 	%r229, 0, %r212, %p15;
	add.s32 	%r218, %r213, %r229;
	mov.b32 	%r219, 8;
	// begin inline asm
	shfl.sync.down.b32 %r217, %r218, %r219, %r225, %r226;
	// end inline asm
	setp.gt.s32 	%p16, %r201, 23;
	selp.b32 	%r230, 0, %r217, %p16;
	add.s32 	%r223, %r218, %r230;
	mov.b32 	%r224, 16;
	// begin inline asm
	shfl.sync.down.b32 %r222, %r223, %r224, %r225, %r226;
	// end inline asm
	setp.gt.s32 	%p17, %r201, 15;
	selp.b32 	%r231, 0, %r222, %p17;
	add.s32 	%r686, %r223, %r231;
	setp.ne.s32 	%p18, %r201, 0;
	@%p18 bra 	$L__BB9_70;
	shr.u32 	%r232, %r85, 3;
	and.b32  	%r233, %r232, 124;
	mov.u32 	%r234, _ZZN3cub18CUB_300001_SM_10006detail6reduce28DeviceReduceSingleTileKernelINS2_10policy_hubIiyN4cuda3std3__44plusIiEEE10Policy1000EPiSC_iS9_iiNS7_10__identityEEEvT0_T1_T2_T3_T4_T6_E12temp_storage;
	add.s32 	%r235, %r234, %r233;
	st.shared.u32 	[%r235+8], %r686;
$L__BB9_70:
	bar.sync 	0;
	setp.ne.s32 	%p19, %r85, 0;
	@%p19 bra 	$L__BB9_72;
	ld.shared.u32 	%r236, [_ZZN3cub18CUB_300001_SM_10006detail6reduce28DeviceReduceSingleTileKernelINS2_10policy_hubIiyN4cuda3std3__44plusIiEEE10Policy1000EPiSC_iS9_iiNS7_10__identityEEEvT0_T1_T2_T3_T4_T6_E12temp_storage+12];
	add.s32 	%r237, %r236, %r686;
	ld.shared.u32 	%r238, [_ZZN3cub18CUB_300001_SM_10006detail6reduce28DeviceReduceSingleTileKernelINS2_10policy_hubIiyN4cuda3std3__44plusIiEEE10Policy1000EPiSC_iS9_iiNS7_10__identityEEEvT0_T1_T2_T3_T4_T6_E12temp_storage+16];
	add.s32 	%r239, %r237, %r238;
	ld.shared.u32 	%r240, [_ZZN3cub18CUB_300001_SM_10006detail6reduce28DeviceReduceSingleTileKernelINS2_10policy_hubIiyN4cuda3std3__44plusIiEEE10Policy1000EPiSC_iS9_iiNS7_10__identityEEEvT0_T1_T2_T3_T4_T6_E12temp_storage+20];
	add.s32 	%r241, %r239, %r240;
	ld.shared.u32 	%r242, [_ZZN3cub18CUB_300001_SM_10006detail6reduce28DeviceReduceSingleTileKernelINS2_10policy_hubIiyN4cuda3std3__44plusIiEEE10Policy1000EPiSC_iS9_iiNS7_10__identityEEEvT0_T1_T2_T3_T4_T6_E12temp_storage+24];
	add.s32 	%r243, %r241, %r242;
	ld.shared.u32 	%r244, [_ZZN3cub18CUB_300001_SM_10006detail6reduce28DeviceReduceSingleTileKernelINS2_10policy_hubIiyN4cuda3std3__44plusIiEEE10Policy1000EPiSC_iS9_iiNS7_10__identityEEEvT0_T1_T2_T3_T4_T6_E12temp_storage+28];
	add.s32 	%r245, %r243, %r244;
	ld.shared.u32 	%r246, [_ZZN3cub18CUB_300001_SM_10006detail6reduce28DeviceReduceSingleTileKernelINS2_10policy_hubIiyN4cuda3std3__44plusIiEEE10Policy1000EPiSC_iS9_iiNS7_10__identityEEEvT0_T1_T2_T3_T4_T6_E12temp_storage+32];
	add.s32 	%r247, %r245, %r246;
	ld.shared.u32 	%r248, [_ZZN3cub18CUB_300001_SM_10006detail6reduce28DeviceReduceSingleTileKernelINS2_10policy_hubIiyN4cuda3std3__44plusIiEEE10Policy1000EPiSC_iS9_iiNS7_10__identityEEEvT0_T1_T2_T3_T4_T6_E12temp_storage+36];
	add.s32 	%r686, %r247, %r248;
$L__BB9_72:
	mov.u32 	%r631, %tid.x;
	setp.ne.s32 	%p95, %r631, 0;
	@%p95 bra 	$L__BB9_74;
	add.s32 	%r632, %r686, %r121;
	st.global.u32 	[%rd1], %r632;
$L__BB9_74:
	ret;

}


// ===== COMPILED SASS (sm_100) =====

	.target	sm_100

	.elftype	@"ET_EXEC"


//--------------------- .note.nv.tkinfo           --------------------------
	.section	.note.nv.tkinfo,"",@"SHT_NOTE"
	.sectionflags	@"SHF_NOTE_NV_TKINFO"
	.tkinfo
        /*0018*/ 	.word	0x00000002
        /*0030*/ 	.string	""
        /*0030*/ 	.string	"ptxas"
        /*0030*/ 	.string	"Cuda compilation tools, release 13.0, V13.0.88"
        /*0030*/ 	.string	"Build cuda_13.0.r13.0/compiler.36424714_0"
        /*0030*/ 	.string	"-arch sm_100 -m 64 "



//--------------------- .note.nv.cuinfo           --------------------------
	.section	.note.nv.cuinfo,"",@"SHT_NOTE"
	.sectionflags	@"SHF_NOTE_NV_CUINFO"
        /*0018*/ 	.short	0x0002
        /*001a*/ 	.short	0x0064
        /*001c*/ 	.short	0x0082
	.zero		2


//--------------------- .nv.info                  --------------------------
	.section	.nv.info,"",@"SHT_CUDA_INFO"
	.align	4


	//----- nvinfo : EIATTR_REGCOUNT
	.align		4
        /*0000*/ 	.byte	0x04, 0x2f
        /*0002*/ 	.short	(.L_44 - .L_43)
	.align		4
.L_43:
        /*0004*/ 	.word	index@(_Z12battle_roundPiS_S_S_S_ii)
        /*0008*/ 	.word	0x00000014


	//----- nvinfo : EIATTR_FRAME_SIZE
	.align		4
.L_44:
        /*000c*/ 	.byte	0x04, 0x11
        /*000e*/ 	.short	(.L_46 - .L_45)
	.align		4
.L_45:
        /*0010*/ 	.word	index@(_Z12battle_roundPiS_S_S_S_ii)
        /*0014*/ 	.word	0x00000000


	//----- nvinfo : EIATTR_REGCOUNT
	.align		4
.L_46:
        /*0018*/ 	.byte	0x04, 0x2f
        /*001a*/ 	.short	(.L_48 - .L_47)
	.align		4
.L_47:
        /*001c*/ 	.word	index@(_Z11is_end_gamePiS_)
        /*0020*/ 	.word	0x00000008


	//----- nvinfo : EIATTR_FRAME_SIZE
	.align		4
.L_48:
        /*0024*/ 	.byte	0x04, 0x11
        /*0026*/ 	.short	(.L_50 - .L_49)
	.align		4
.L_49:
        /*0028*/ 	.word	index@(_Z11is_end_gamePiS_)
        /*002c*/ 	.word	0x00000000


	//----- nvinfo : EIATTR_REGCOUNT
	.align		4
.L_50:
        /*0030*/ 	.byte	0x04, 0x2f
        /*0032*/ 	.short	(.L_52 - .L_51)
	.align		4
.L_51:
        /*0034*/ 	.word	index@(_Z15intialize_arrayPiii)
        /*0038*/ 	.word	0x0000000a


	//----- nvinfo : EIATTR_FRAME_SIZE
	.align		4
.L_52:
        /*003c*/ 	.byte	0x04, 0x11
        /*003e*/ 	.short	(.L_54 - .L_53)
	.align		4
.L_53:
        /*0040*/ 	.word	index@(_Z15intialize_arrayPiii)
        /*0044*/ 	.word	0x00000000


	//----- nvinfo : EIATTR_REGCOUNT
	.align		4
.L_54:
        /*0048*/ 	.byte	0x04, 0x2f
        /*004a*/ 	.short	(.L_56 - .L_55)
	.align		4
.L_55:
        /*004c*/ 	.word	index@(_ZN3cub18CUB_300001_SM_10006detail11EmptyKernelIvEEvv)
        /*0050*/ 	.word	0x00000004


	//----- nvinfo : EIATTR_FRAME_SIZE
	.align		4
.L_56:
        /*0054*/ 	.byte	0x04, 0x11
        /*0056*/ 	.short	(.L_58 - .L_57)
	.align		4
.L_57:
        /*0058*/ 	.word	index@(_ZN3cub18CUB_300001_SM_10006detail11EmptyKernelIvEEvv)
        /*005c*/ 	.word	0x00000000


	//----- nvinfo : EIATTR_REGCOUNT
	.align		4
.L_58:
        /*0060*/ 	.byte	0x04, 0x2f
        /*0062*/ 	.short	(.L_60 - .L_59)
	.align		4
.L_59:
        /*0064*/ 	.word	index@(_ZN3cub18CUB_300001_SM_10006detail6reduce28DeviceReduceSingleTileKernelINS2_10policy_hubIijN4cuda3std3__44plusIiEEE10Policy1000EN6thrust24THRUST_300001_SM_1000_NS10device_ptrIiEEPijS9_iiNS7_10__identityEEEvT0_T1_T2_T3_T4_T6_)
        /*0068*/ 	.word	0x00000020


	//----- nvinfo : EIATTR_FRAME_SIZE
	.align		4
.L_60:
        /*006c*/ 	.byte	0x04, 0x11
        /*006e*/ 	.short	(.L_62 - .L_61)
	.align		4
.L_61:
        /*0070*/ 	.word	index@(_ZN3cub18CUB_300001_SM_10006detail6reduce28DeviceReduceSingleTileKernelINS2_10policy_hubIijN4cuda3std3__44plusIiEEE10Policy1000EN6thrust24THRUST_300001_SM_1000_NS10device_ptrIiEEPijS9_iiNS7_10__identityEEEvT0_T1_T2_T3_T4_T6_)
        /*0074*/ 	.word	0x00000000


	//----- nvinfo : EIATTR_REGCOUNT
	.align		4
.L_62:
        /*0078*/ 	.byte	0x04, 0x2f
        /*007a*/ 	.short	(.L_64 - .L_63)
	.align		4
.L_63:
        /*007c*/ 	.word	index@(_ZN3cub18CUB_300001_SM_10006detail6reduce18DeviceReduceKernelINS2_10policy_hubIijN4cuda3std3__44plusIiEEE10Policy1000EN6thrust24THRUST_300001_SM_1000_NS10device_ptrIiEEjS9_iNS7_10__identityEEEvT0_PT3_T1_NS0_13GridEvenShareISK_EET2_T4_)
        /*0080*/ 	.word	0x00000020


	//----- nvinfo : EIATTR_FRAME_SIZE
	.align		4
.L_64:
        /*0084*/ 	.byte	0x04, 0x11
        /*0086*/ 	.short	(.L_66 - .L_65)
	.align		4
.L_65:
        /*0088*/ 	.word	index@(_ZN3cub18CUB_300001_SM_10006detail6reduce18DeviceReduceKernelINS2_10policy_hubIijN4cuda3std3__44plusIiEEE10Policy1000EN6thrust24THRUST_300001_SM_1000_NS10device_ptrIiEEjS9_iNS7_10__identityEEEvT0_PT3_T1_NS0_13GridEvenShareISK_EET2_T4_)
        /*008c*/ 	.word	0x00000000


	//----- nvinfo : EIATTR_REGCOUNT
	.align		4
.L_66:
        /*0090*/ 	.byte	0x04, 0x2f
        /*0092*/ 	.short	(.L_68 - .L_67)
	.align		4
.L_67:
        /*0094*/ 	.word	index@(_ZN3cub18CUB_300001_SM_10006detail6reduce28DeviceReduceSingleTileKernelINS2_10policy_hubIijN4cuda3std3__44plusIiEEE10Policy1000EPiSC_iS9_iiNS7_10__identityEEEvT0_T1_T2_T3_T4_T6_)
        /*0098*/ 	.word	0x00000020


	//----- nvinfo : EIATTR_FRAME_SIZE
	.align		4
.L_68:
        /*009c*/ 	.byte	0x04, 0x11
        /*009e*/ 	.short	(.L_70 - .L_69)
	.align		4
.L_69:
        /*00a0*/ 	.word	index@(_ZN3cub18CUB_300001_SM_10006detail6reduce28DeviceReduceSingleTileKernelINS2_10policy_hubIijN4cuda3std3__44plusIiEEE10Policy1000EPiSC_iS9_iiNS7_10__identityEEEvT0_T1_T2_T3_T4_T6_)
        /*00a4*/ 	.word	0x00000000


	//----- nvinfo : EIATTR_REGCOUNT
	.align		4
.L_70:
        /*00a8*/ 	.byte	0x04, 0x2f
        /*00aa*/ 	.short	(.L_72 - .L_71)
	.align		4
.L_71:
        /*00ac*/ 	.word	index@(_ZN3cub18CUB_300001_SM_10006detail6reduce28DeviceReduceSingleTileKernelINS2_10policy_hubIiyN4cuda3std3__44plusIiEEE10Policy1000EN6thrust24THRUST_300001_SM_1000_NS10device_ptrIiEEPiyS9_iiNS7_10__identityEEEvT0_T1_T2_T3_T4_T6_)
        /*00b0*/ 	.word	0x0000001f


	//----- nvinfo : EIATTR_FRAME_SIZE
	.align		4
.L_72:
        /*00b4*/ 	.byte	0x04, 0x11
        /*00b6*/ 	.short	(.L_74 - .L_73)
	.align		4
.L_73:
        /*00b8*/ 	.word	index@(_ZN3cub18CUB_300001_SM_10006detail6reduce28DeviceReduceSingleTileKernelINS2_10policy_hubIiyN4cuda3std3__44plusIiEEE10Policy1000EN6thrust24THRUST_300001_SM_1000_NS10device_ptrIiEEPiyS9_iiNS7_10__identityEEEvT0_T1_T2_T3_T4_T6_)
        /*00bc*/ 	.word	0x00000000


	//----- nvinfo : EIATTR_REGCOUNT
	.align		4
.L_74:
        /*00c0*/ 	.byte	0x04, 0x2f
        /*00c2*/ 	.short	(.L_76 - .L_75)
	.align		4
.L_75:
        /*00c4*/ 	.word	index@(_ZN3cub18CUB_300001_SM_10006detail6reduce18DeviceReduceKernelINS2_10policy_hubIiyN4cuda3std3__44plusIiEEE10Policy1000EN6thrust24THRUST_300001_SM_1000_NS10device_ptrIiEEyS9_iNS7_10__identityEEEvT0_PT3_T1_NS0_13GridEvenShareISK_EET2_T4_)
        /*00c8*/ 	.word	0x0000001e


	//----- nvinfo : EIATTR_FRAME_SIZE
	.align		4
.L_76:
        /*00cc*/ 	.byte	0x04, 0x11
        /*00ce*/ 	.short	(.L_78 - .L_77)
	.align		4
.L_77:
        /*00d0*/ 	.word	index@(_ZN3cub18CUB_300001_SM_10006detail6reduce18DeviceReduceKernelINS2_10policy_hubIiyN4cuda3std3__44plusIiEEE10Policy1000EN6thrust24THRUST_300001_SM_1000_NS10device_ptrIiEEyS9_iNS7_10__identityEEEvT0_PT3_T1_NS0_13GridEvenShareISK_EET2_T4_)
        /*00d4*/ 	.word	0x00000000


	//----- nvinfo : EIATTR_REGCOUNT
	.align		4
.L_78:
        /*00d8*/ 	.byte	0x04, 0x2f
        /*00da*/ 	.short	(.L_80 - .L_79)
	.align		4
.L_79:
        /*00dc*/ 	.word	index@(_ZN3cub18CUB_300001_SM_10006detail6reduce28DeviceReduceSingleTileKernelINS2_10policy_hubIiyN4cuda3std3__44plusIiEEE10Policy1000EPiSC_iS9_iiNS7_10__identityEEEvT0_T1_T2_T3_T4_T6_)
        /*00e0*/ 	.word	0x00000020


	//----- nvinfo : EIATTR_FRAME_SIZE
	.align		4
.L_80:
        /*00e4*/ 	.byte	0x04, 0x11
        /*00e6*/ 	.short	(.L_82 - .L_81)
	.align		4
.L_81:
        /*00e8*/ 	.word	index@(_ZN3cub18CUB_300001_SM_10006detail6reduce28DeviceReduceSingleTileKernelINS2_10policy_hubIiyN4cuda3std3__44plusIiEEE10Policy1000EPiSC_iS9_iiNS7_10__identityEEEvT0_T1_T2_T3_T4_T6_)
        /*00ec*/ 	.word	0x00000000


	//----- nvinfo : EIATTR_MIN_STACK_SIZE
	.align		4
.L_82:
        /*00f0*/ 	.byte	0x04, 0x12
        /*00f2*/ 	.short	(.L_84 - .L_83)
	.align		4
.L_83:
        /*00f4*/ 	.word	index@(_ZN3cub18CUB_300001_SM_10006detail6reduce28DeviceReduceSingleTileKernelINS2_10policy_hubIiyN4cuda3std3__44plusIiEEE10Policy1000EPiSC_iS9_iiNS7_10__identityEEEvT0_T1_T2_T3_T4_T6_)
        /*00f8*/ 	.word	0x00000000


	//----- nvinfo : EIATTR_MIN_STACK_SIZE
	.align		4
.L_84:
        /*00fc*/ 	.byte	0x04, 0x12
        /*00fe*/ 	.short	(.L_86 - .L_85)
	.align		4
.L_85:
        /*0100*/ 	.word	index@(_ZN3cub18CUB_300001_SM_10006detail6reduce18DeviceReduceKernelINS2_10policy_hubIiyN4cuda3std3__44plusIiEEE10Policy1000EN6thrust24THRUST_300001_SM_1000_NS10device_ptrIiEEyS9_iNS7_10__identityEEEvT0_PT3_T1_NS0_13GridEvenShareISK_EET2_T4_)
        /*0104*/ 	.word	0x00000000


	//----- nvinfo : EIATTR_MIN_STACK_SIZE
	.align		4
.L_86:
        /*0108*/ 	.byte	0x04, 0x12
        /*010a*/ 	.short	(.L_88 - .L_87)
	.align		4
.L_87:
        /*010c*/ 	.word	index@(_ZN3cub18CUB_300001_SM_10006detail6reduce28DeviceReduceSingleTileKernelINS2_10policy_hubIiyN4cuda3std3__44plusIiEEE10Policy1000EN6thrust24THRUST_300001_SM_1000_NS10device_ptrIiEEPiyS9_iiNS7_10__identityEEEvT0_T1_T2_T3_T4_T6_)
        /*0110*/ 	.word	0x00000000


	//----- nvinfo : EIATTR_MIN_STACK_SIZE
	.align		4
.L_88:
        /*0114*/ 	.byte	0x04, 0x12
        /*0116*/ 	.short	(.L_90 - .L_89)
	.align		4
.L_89:
        /*0118*/ 	.word	index@(_ZN3cub18CUB_300001_SM_10006detail6reduce28DeviceReduceSingleTileKernelINS2_10policy_hubIijN4cuda3std3__44plusIiEEE10Policy1000EPiSC_iS9_iiNS7_10__identityEEEvT0_T1_T2_T3_T4_T6_)
        /*011c*/ 	.word	0x00000000


	//----- nvinfo : EIATTR_MIN_STACK_SIZE
	.align		4
.L_90:
        /*0120*/ 	.byte	0x04, 0x12
        /*0122*/ 	.short	(.L_92 - .L_91)
	.align		4
.L_91:
        /*0124*/ 	.word	index@(_ZN3cub18CUB_300001_SM_10006detail6reduce18DeviceReduceKernelINS2_10policy_hubIijN4cuda3std3__44plusIiEEE10Policy1000EN6thrust24THRUST_300001_SM_1000_NS10device_ptrIiEEjS9_iNS7_10__identityEEEvT0_PT3_T1_NS0_13GridEvenShareISK_EET2_T4_)
        /*0128*/ 	.word	0x00000000


	//----- nvinfo : EIATTR_MIN_STACK_SIZE
	.align		4
.L_92:
        /*012c*/ 	.byte	0x04, 0x12
        /*012e*/ 	.short	(.L_94 - .L_93)
	.align		4
.L_93:
        /*0130*/ 	.word	index@(_ZN3cub18CUB_300001_SM_10006detail6reduce28DeviceReduceSingleTileKernelINS2_10policy_hubIijN4cuda3std3__44plusIiEEE10Policy1000EN6thrust24THRUST_300001_SM_1000_NS10device_ptrIiEEPijS9_iiNS7_10__identityEEEvT0_T1_T2_T3_T4_T6_)
        /*0134*/ 	.word	0x00000000


	//----- nvinfo : EIATTR_MIN_STACK_SIZE
	.align		4
.L_94:
        /*0138*/ 	.byte	0x04, 0x12
        /*013a*/ 	.short	(.L_96 - .L_95)
	.align		4
.L_95:
        /*013c*/ 	.word	index@(_ZN3cub18CUB_300001_SM_10006detail11EmptyKernelIvEEvv)
        /*0140*/ 	.word	0x00000000


	//----- nvinfo : EIATTR_MIN_STACK_SIZE
	.align		4
.L_96:
        /*0144*/ 	.byte	0x04, 0x12
        /*0146*/ 	.short	(.L_98 - .L_97)
	.align		4
.L_97:
        /*0148*/ 	.word	index@(_Z15intialize_arrayPiii)
        /*014c*/ 	.word	0x00000000


	//----- nvinfo : EIATTR_MIN_STACK_SIZE
	.align		4
.L_98:
        /*0150*/ 	.byte	0x04, 0x12
        /*0152*/ 	.short	(.L_100 - .L_99)
	.align		4
.L_99:
        /*0154*/ 	.word	index@(_Z11is_end_gamePiS_)
        /*0158*/ 	.word	0x00000000


	//----- nvinfo : EIATTR_MIN_STACK_SIZE
	.align		4
.L_100:
        /*015c*/ 	.byte	0x04, 0x12
        /*015e*/ 	.short	(.L_102 - .L_101)
	.align		4
.L_101:
        /*0160*/ 	.word	index@(_Z12battle_roundPiS_S_S_S_ii)
        /*0164*/ 	.word	0x00000000
.L_102:


//--------------------- .nv.compat                --------------------------
	.section	.nv.compat,"",@"SHT_CUDA_COMPAT_INFO"
	.align	4
        /*0000*/ 	.byte	0x02, 0x09, 0x00, 0x00, 0x02, 0x02, 0x01, 0x00, 0x02, 0x05, 0x05, 0x00, 0x03, 0x07, 0x01, 0x01
        /*0010*/ 	.byte	0x02, 0x03, 0x00, 0x00, 0x02, 0x06, 0x01, 0x00, 0x04, 0x0b, 0x08, 0x00, 0x09, 0x00, 0x00, 0x00
        /*0020*/ 	.byte	0x00, 0x00, 0x00, 0x00


//--------------------- .nv.info._ZN3cub18CUB_300001_SM_10006detail6reduce28DeviceReduceSingleTileKernelINS2_10policy_hubIiyN4cuda3std3__44plusIiEEE10Policy1000EPiSC_iS9_iiNS7_10__identityEEEvT0_T1_T2_T3_T4_T6_ --------------------------
	.section	.nv.info._ZN3cub18CUB_300001_SM_10006detail6reduce28DeviceReduceSingleTileKernelINS2_10policy_hubIiyN4cuda3std3__44plusIiEEE10Policy1000EPiSC_iS9_iiNS7_10__identityEEEvT0_T1_T2_T3_T4_T6_,"",@"SHT_CUDA_INFO"
	.sectionflags	@""
	.align	4


	//----- nvinfo : EIATTR_CUDA_API_VERSION
	.align		4
        /*0000*/ 	.byte	0x04, 0x37
        /*0002*/ 	.short	(.L_104 - .L_103)
.L_103:
        /*0004*/ 	.word	0x00000082


	//----- nvinfo : EIATTR_KPARAM_INFO
	.align		4
.L_104:
        /*0008*/ 	.byte	0x04, 0x17
        /*000a*/ 	.short	(.L_106 - .L_105)
.L_105:
        /*000c*/ 	.word	0x00000000
        /*0010*/ 	.short	0x0005
        /*0012*/ 	.short	0x001c
        /*0014*/ 	.byte	0x00, 0xf0, 0x05, 0x00


	//----- nvinfo : EIATTR_KPARAM_INFO
	.align		4
.L_106:
        /*0018*/ 	.byte	0x04, 0x17
        /*001a*/ 	.short	(.L_108 - .L_107)
.L_107:
        /*001c*/ 	.word	0x00000000
        /*0020*/ 	.short	0x0004
        /*0022*/ 	.short	0x0018
        /*0024*/ 	.byte	0x00, 0xf0, 0x11, 0x00


	//----- nvinfo : EIATTR_KPARAM_INFO
	.align		4
.L_108:
        /*0028*/ 	.byte	0x04, 0x17
        /*002a*/ 	.short	(.L_110 - .L_109)
.L_109:
        /*002c*/ 	.word	0x00000000
        /*0030*/ 	.short	0x0003
        /*0032*/ 	.short	0x0014
        /*0034*/ 	.byte	0x00, 0xf0, 0x05, 0x00


	//----- nvinfo : EIATTR_KPARAM_INFO
	.align		4
.L_110:
        /*0038*/ 	.byte	0x04, 0x17
        /*003a*/ 	.short	(.L_112 - .L_111)
.L_111:
        /*003c*/ 	.word	0x00000000
        /*0040*/ 	.short	0x0002
        /*0042*/ 	.short	0x0010
        /*0044*/ 	.byte	0x00, 0xf0, 0x11, 0x00


	//----- nvinfo : EIATTR_KPARAM_INFO
	.align		4
.L_112:
        /*0048*/ 	.byte	0x04, 0x17
        /*004a*/ 	.short	(.L_114 - .L_113)
.L_113:
        /*004c*/ 	.word	0x00000000
        /*0050*/ 	.short	0x0001
        /*0052*/ 	.short	0x0008
        /*0054*/ 	.byte	0x00, 0xf5, 0x21, 0x00


	//----- nvinfo : EIATTR_KPARAM_INFO
	.align		4
.L_114:
        /*0058*/ 	.byte	0x04, 0x17
        /*005a*/ 	.short	(.L_116 - .L_115)
.L_115:
        /*005c*/ 	.word	0x00000000
        /*0060*/ 	.short	0x0000
        /*0062*/ 	.short	0x0000
        /*0064*/ 	.byte	0x00, 0xf5, 0x21, 0x00


	//----- nvinfo : EIATTR_SPARSE_MMA_MASK
	.align		4
.L_116:
        /*0068*/ 	.byte	0x03, 0x50
        /*006a*/ 	.short	0x0000


	//----- nvinfo : EIATTR_MAXREG_COUNT
	.align		4
        /*006c*/ 	.byte	0x03, 0x1b
        /*006e*/ 	.short	0x00ff


	//----- nvinfo : EIATTR_NUM_BARRIERS
	.align		4
        /*0070*/ 	.byte	0x02, 0x4c
        /*0072*/ 	.byte	0x01
	.zero		1


	//----- nvinfo : EIATTR_MERCURY_ISA_VERSION
	.align		4
        /*0074*/ 	.byte	0x03, 0x5f
        /*0076*/ 	.short	0x0101


	//----- nvinfo : EIATTR_COOP_GROUP_MASK_REGIDS
	.align		4
        /*0078*/ 	.byte	0x04, 0x29
        /*007a*/ 	.short	(.L_118 - .L_117)


	//   ....[0]....
.L_117:
        /*007c*/ 	.word	0xffffffff


	//   ....[1]....
        /*0080*/ 	.word	0xffffffff


	//   ....[2]....
        /*0084*/ 	.word	0xffffffff


	//   ....[3]....
        /*0088*/ 	.word	0xffffffff


	//   ....[4]....
        /*008c*/ 	.word	0xffffffff


	//   ....[5]....
        /*0090*/ 	.word	0xffffffff


	//   ....[6]....
        /*0094*/ 	.word	0xffffffff


	//   ....[7]....
        /*0098*/ 	.word	0xffffffff


	//   ....[8]....
        /*009c*/ 	.word	0xffffffff


	//   ....[9]....
        /*00a0*/ 	.word	0xffffffff


	//   ....[10]....
        /*00a4*/ 	.word	0xffffffff


	//   ....[11]....
        /*00a8*/ 	.word	0xffffffff


	//   ....[12]....
        /*00ac*/ 	.word	0xffffffff


	//   ....[13]....
        /*00b0*/ 	.word	0xffffffff


	//   ....[14]....
        /*00b4*/ 	.word	0xffffffff


	//   ....[15]....
        /*00b8*/ 	.word	0xffffffff


	//   ....[16]....
        /*00bc*/ 	.word	0xffffffff


	//   ....[17]....
        /*00c0*/ 	.word	0xffffffff


	//   ....[18]....
        /*00c4*/ 	.word	0xffffffff


	//   ....[19]....
        /*00c8*/ 	.word	0xffffffff


	//   ....[20]....
        /*00cc*/ 	.word	0xffffffff


	//   ....[21]....
        /*00d0*/ 	.word	0xffffffff


	//   ....[22]....
        /*00d4*/ 	.word	0xffffffff


	//   ....[23]....
        /*00d8*/ 	.word	0xffffffff


	//   ....[24]....
        /*00dc*/ 	.word	0xffffffff


	//   ....[25]....
        /*00e0*/ 	.word	0xffffffff


	//   ....[26]....
        /*00e4*/ 	.word	0xffffffff


	//   ....[27]....
        /*00e8*/ 	.word	0xffffffff


	//   ....[28]....
        /*00ec*/ 	.word	0xffffffff


	//   ....[29]....
        /*00f0*/ 	.word	0xffffffff


	//----- nvinfo : EIATTR_COOP_GROUP_INSTR_OFFSETS
	.align		4
.L_118:
        /*00f4*/ 	.byte	0x04, 0x28
        /*00f6*/ 	.short	(.L_120 - .L_119)


	//   ....[0]....
.L_119:
        /*00f8*/ 	.word	0x00000890


	//   ....[1]....
        /*00fc*/ 	.word	0x000008f0


	//   ....[2]....
        /*0100*/ 	.word	0x00000940


	//   ....[3]....
        /*0104*/ 	.word	0x000009b0


	//   ....[4]....
        /*0108*/ 	.word	0x00000a10


	//   ....[5]....
        /*010c*/ 	.word	0x00000ba0


	//   ....[6]....
        /*0110*/ 	.word	0x00000c40


	//   ....[7]....
        /*0114*/ 	.word	0x00000cc0


	//   ....[8]....
        /*0118*/ 	.word	0x00000d20


	//   ....[9]....
        /*011c*/ 	.word	0x00000d60


	//   ....[10]....
        /*0120*/ 	.word	0x000019d0


	//   ....[11]....
        /*0124*/ 	.word	0x00001a30


	//   ....[12]....
        /*0128*/ 	.word	0x00001a90


	//   ....[13]....
        /*012c*/ 	.word	0x00001af0


	//   ....[14]....
        /*0130*/ 	.word	0x00001b50


	//   ....[15]....
        /*0134*/ 	.word	0x000023f0


	//   ....[16]....
        /*0138*/ 	.word	0x00002450


	//   ....[17]....
        /*013c*/ 	.word	0x000024a0


	//   ....[18]....
        /*0140*/ 	.word	0x00002510


	//   ....[19]....
        /*0144*/ 	.word	0x00002570


	//   ....[20]....
        /*0148*/ 	.word	0x00002700


	//   ....[21]....
        /*014c*/ 	.word	0x00002790


	//   ....[22]....
        /*0150*/ 	.word	0x000027e0


	//   ....[23]....
        /*0154*/ 	.word	0x00002850


	//   ....[24]....
        /*0158*/ 	.word	0x000028c0


	//   ....[25]....
        /*015c*/ 	.word	0x000036a0


	//   ....[26]....
        /*0160*/ 	.word	0x00003700


	//   ....[27]....
        /*0164*/ 	.word	0x00003760


	//   ....[28]....
        /*0168*/ 	.word	0x000037c0


	//   ....[29]....
        /*016c*/ 	.word	0x00003820


	//----- nvinfo : EIATTR_VRC_CTA_INIT_COUNT
	.align		4
.L_120:
        /*0170*/ 	.byte	0x02, 0x4a
	.zero		1
	.zero		1


	//----- nvinfo : EIATTR_EXIT_INSTR_OFFSETS
	.align		4
        /*0174*/ 	.byte	0x04, 0x1c
        /*0176*/ 	.short	(.L_122 - .L_121)


	//   ....[0]....
.L_121:
        /*0178*/ 	.word	0x00000080


	//   ....[1]....
        /*017c*/ 	.word	0x000000c0


	//   ....[2]....
        /*0180*/ 	.word	0x00003940


	//   ....[3]....
        /*0184*/ 	.word	0x00003990


	//----- nvinfo : EIATTR_MAX_THREADS
	.align		4
.L_122:
        /*0188*/ 	.byte	0x04, 0x05
        /*018a*/ 	.short	(.L_124 - .L_123)
.L_123:
        /*018c*/ 	.word	0x00000100
        /*0190*/ 	.word	0x00000001
        /*0194*/ 	.word	0x00000001


	//----- nvinfo : EIATTR_CRS_STACK_SIZE
	.align		4
.L_124:
        /*0198*/ 	.byte	0x04, 0x1e
        /*019a*/ 	.short	(.L_126 - .L_125)
.L_125:
        /*019c*/ 	.word	0x00000000


	//----- nvinfo : EIATTR_CBANK_PARAM_SIZE
	.align		4
.L_126:
        /*01a0*/ 	.byte	0x03, 0x19
        /*01a2*/ 	.short	0x001d


	//----- nvinfo : EIATTR_PARAM_CBANK
	.align		4
        /*01a4*/ 	.byte	0x04, 0x0a
        /*01a6*/ 	.short	(.L_128 - .L_127)
	.align		4
.L_127:
        /*01a8*/ 	.word	index@(.nv.constant0._ZN3cub18CUB_300001_SM_10006detail6reduce28DeviceReduceSingleTileKernelINS2_10policy_hubIiyN4cuda3std3__44plusIiEEE10Policy1000EPiSC_iS9_iiNS7_10__identityEEEvT0_T1_T2_T3_T4_T6_)
        /*01ac*/ 	.short	0x0380
        /*01ae*/ 	.short	0x001d


	//----- nvinfo : EIATTR_SW_WAR
	.align		4
.L_128:
        /*01b0*/ 	.byte	0x04, 0x36
        /*01b2*/ 	.short	(.L_130 - .L_129)
.L_129:
        /*01b4*/ 	.word	0x00000008
.L_130:


//--------------------- .nv.info._ZN3cub18CUB_300001_SM_10006detail6reduce18DeviceReduceKernelINS2_10policy_hubIiyN4cuda3std3__44plusIiEEE10Policy1000EN6thrust24THRUST_300001_SM_1000_NS10device_ptrIiEEyS9_iNS7_10__identityEEEvT0_PT3_T1_NS0_13GridEvenShareISK_EET2_T4_ --------------------------
	.section	.nv.info._ZN3cub18CUB_300001_SM_10006detail6reduce18DeviceReduceKernelINS2_10policy_hubIiyN4cuda3std3__44plusIiEEE10Policy1000EN6thrust24THRUST_300001_SM_1000_NS10device_ptrIiEEyS9_iNS7_10__identityEEEvT0_PT3_T1_NS0_13GridEvenShareISK_EET2_T4_,"",@"SHT_CUDA_INFO"
	.sectionflags	@""
	.align	4


	//----- nvinfo : EIATTR_CUDA_API_VERSION
	.align		4
        /*0000*/ 	.byte	0x04, 0x37
        /*0002*/ 	.short	(.L_132 - .L_131)
.L_131:
        /*0004*/ 	.word	0x00000082


	//----- nvinfo : EIATTR_KPARAM_INFO
	.align		4
.L_132:
        /*0008*/ 	.byte	0x04, 0x17
        /*000a*/ 	.short	(.L_134 - .L_133)
.L_133:
        /*000c*/ 	.word	0x00000000
        /*0010*/ 	.short	0x0005
        /*0012*/ 	.short	0x0061
        /*0014*/ 	.byte	0x00, 0xf0, 0x05, 0x00


	//----- nvinfo : EIATTR_KPARAM_INFO
	.align		4
.L_134:
        /*0018*/ 	.byte	0x04, 0x17
        /*001a*/ 	.short	(.L_136 - .L_135)
.L_135:
        /*001c*/ 	.word	0x00000000
        /*0020*/ 	.short	0x0004
        /*0022*/ 	.short	0x0060
        /*0024*/ 	.byte	0x00, 0xf0, 0x05, 0x00


	//----- nvinfo : EIATTR_KPARAM_INFO
	.align		4
.L_136:
        /*0028*/ 	.byte	0x04, 0x17
        /*002a*/ 	.short	(.L_138 - .L_137)
.L_137:
        /*002c*/ 	.word	0x00000000
        /*0030*/ 	.short	0x0003
        /*0032*/ 	.short	0x0018
        /*0034*/ 	.byte	0x00, 0xf0, 0x21, 0x01


	//----- nvinfo : EIATTR_KPARAM_INFO
	.align		4
.L_138:
        /*0038*/ 	.byte	0x04, 0x17
        /*003a*/ 	.short	(.L_140 - .L_139)
.L_139:
        /*003c*/ 	.word	0x00000000
        /*0040*/ 	.short	0x0002
        /*0042*/ 	.short	0x0010
        /*0044*/ 	.byte	0x00, 0xf0, 0x21, 0x00


	//----- nvinfo : EIATTR_KPARAM_INFO
	.align		4
.L_140:
        /*0048*/ 	.byte	0x04, 0x17
        /*004a*/ 	.short	(.L_142 - .L_141)
.L_141:
        /*004c*/ 	.word	0x00000000
        /*0050*/ 	.short	0x0001
        /*0052*/ 	.short	0x0008
        /*0054*/ 	.byte	0x00, 0xf5, 0x21, 0x00


	//----- nvinfo : EIATTR_KPARAM_INFO
	.align		4
.L_142:
        /*0058*/ 	.byte	0x04, 0x17
        /*005a*/ 	.short	(.L_144 - .L_143)
.L_143:
        /*005c*/ 	.word	0x00000000
        /*0060*/ 	.short	0x0000
        /*0062*/ 	.short	0x0000
        /*0064*/ 	.byte	0x00, 0xf0, 0x21, 0x00


	//----- nvinfo : EIATTR_SPARSE_MMA_MASK
	.align		4
.L_144:
        /*0068*/ 	.byte	0x03, 0x50
        /*006a*/ 	.short	0x0000


	//----- nvinfo : EIATTR_MAXREG_COUNT
	.align		4
        /*006c*/ 	.byte	0x03, 0x1b
        /*006e*/ 	.short	0x00ff


	//----- nvinfo : EIATTR_NUM_BARRIERS
	.align		4
        /*0070*/ 	.byte	0x02, 0x4c
        /*0072*/ 	.byte	0x01
	.zero		1


	//----- nvinfo : EIATTR_MERCURY_ISA_VERSION
	.align		4
        /*0074*/ 	.byte	0x03, 0x5f
        /*0076*/ 	.short	0x0101


	//----- nvinfo : EIATTR_COOP_GROUP_MASK_REGIDS
	.align		4
        /*0078*/ 	.byte	0x04, 0x29
        /*007a*/ 	.short	(.L_146 - .L_145)


	//   ....[0]....
.L_145:
        /*007c*/ 	.word	0xffffffff


	//   ....[1]....
        /*0080*/ 	.word	0xffffffff


	//   ....[2]....
        /*0084*/ 	.word	0xffffffff


	//   ....[3]....
        /*0088*/ 	.word	0xffffffff


	//   ....[4]....
        /*008c*/ 	.word	0xffffffff


	//   ....[5]....
        /*0090*/ 	.word	0xffffffff


	//   ....[6]....
        /*0094*/ 	.word	0xffffffff


	//   ....[7]....
        /*0098*/ 	.word	0xffffffff


	//   ....[8]....
        /*009c*/ 	.word	0xffffffff


	//   ....[9]....
        /*00a0*/ 	.word	0xffffffff


	//   ....[10]....
        /*00a4*/ 	.word	0xffffffff


	//   ....[11]....
        /*00a8*/ 	.word	0xffffffff


	//   ....[12]....
        /*00ac*/ 	.word	0xffffffff


	//   ....[13]....
        /*00b0*/ 	.word	0xffffffff


	//   ....[14]....
        /*00b4*/ 	.word	0xffffffff


	//----- nvinfo : EIATTR_COOP_GROUP_INSTR_OFFSETS
	.align		4
.L_146:
        /*00b8*/ 	.byte	0x04, 0x28
        /*00ba*/ 	.short	(.L_148 - .L_147)


	//   ....[0]....
.L_147:
        /*00bc*/ 	.word	0x000008e0


	//   ....[1]....
        /*00c0*/ 	.word	0x00000940


	//   ....[2]....
        /*00c4*/ 	.word	0x000009a0


	//   ....[3]....
        /*00c8*/ 	.word	0x00000a00


	//   ....[4]....
        /*00cc*/ 	.word	0x00000a60


	//   ....[5]....
        /*00d0*/ 	.word	0x00000bf0


	//   ....[6]....
        /*00d4*/ 	.word	0x00000c90


	//   ....[7]....
        /*00d8*/ 	.word	0x00000d10


	//   ....[8]....
        /*00dc*/ 	.word	0x00000d70


	//   ....[9]....
        /*00e0*/ 	.word	0x00000db0


	//   ....[10]....
        /*00e4*/ 	.word	0x00001db0


	//   ....[11]....
        /*00e8*/ 	.word	0x00001e10


	//   ....[12]....
        /*00ec*/ 	.word	0x00001e70


	//   ....[13]....
        /*00f0*/ 	.word	0x00001ed0


	//   ....[14]....
        /*00f4*/ 	.word	0x00001f30


	//----- nvinfo : EIATTR_VRC_CTA_INIT_COUNT
	.align		4
.L_148:
        /*00f8*/ 	.byte	0x02, 0x4a
	.zero		1
	.zero		1


	//----- nvinfo : EIATTR_EXIT_INSTR_OFFSETS
	.align		4
        /*00fc*/ 	.byte	0x04, 0x1c
        /*00fe*/ 	.short	(.L_150 - .L_149)


	//   ....[0]....
.L_149:
        /*0100*/ 	.word	0x00002050


	//   ....[1]....
        /*0104*/ 	.word	0x000020b0


	//----- nvinfo : EIATTR_MAX_THREADS
	.align		4
.L_150:
        /*0108*/ 	.byte	0x04, 0x05
        /*010a*/ 	.short	(.L_152 - .L_151)
.L_151:
        /*010c*/ 	.word	0x00000100
        /*0110*/ 	.word	0x00000001
        /*0114*/ 	.word	0x00000001


	//----- nvinfo : EIATTR_CRS_STACK_SIZE
	.align		4
.L_152:
        /*0118*/ 	.byte	0x04, 0x1e
        /*011a*/ 	.short	(.L_154 - .L_153)
.L_153:
        /*011c*/ 	.word	0x00000000


	//----- nvinfo : EIATTR_CBANK_PARAM_SIZE
	.align		4
.L_154:
        /*0120*/ 	.byte	0x03, 0x19
        /*0122*/ 	.short	0x0062


	//----- nvinfo : EIATTR_PARAM_CBANK
	.align		4
        /*0124*/ 	.byte	0x04, 0x0a
        /*0126*/ 	.short	(.L_156 - .L_155)
	.align		4
.L_155:
        /*0128*/ 	.word	index@(.nv.constant0._ZN3cub18CUB_300001_SM_10006detail6reduce18DeviceReduceKernelINS2_10policy_hubIiyN4cuda3std3__44plusIiEEE10Policy1000EN6thrust24THRUST_300001_SM_1000_NS10device_ptrIiEEyS9_iNS7_10__identityEEEvT0_PT3_T1_NS0_13GridEvenShareISK_EET2_T4_)
        /*012c*/ 	.short	0x0380
        /*012e*/ 	.short	0x0062


	//----- nvinfo : EIATTR_SW_WAR
	.align		4
.L_156:
        /*0130*/ 	.byte	0x04, 0x36
        /*0132*/ 	.short	(.L_158 - .L_157)
.L_157:
        /*0134*/ 	.word	0x00000008
.L_158:


//--------------------- .nv.info._ZN3cub18CUB_300001_SM_10006detail6reduce28DeviceReduceSingleTileKernelINS2_10policy_hubIiyN4cuda3std3__44plusIiEEE10Policy1000EN6thrust24THRUST_300001_SM_1000_NS10device_ptrIiEEPiyS9_iiNS7_10__identityEEEvT0_T1_T2_T3_T4_T6_ --------------------------
	.section	.nv.info._ZN3cub18CUB_300001_SM_10006detail6reduce28DeviceReduceSingleTileKernelINS2_10policy_hubIiyN4cuda3std3__44plusIiEEE10Policy1000EN6thrust24THRUST_300001_SM_1000_NS10device_ptrIiEEPiyS9_iiNS7_10__identityEEEvT0_T1_T2_T3_T4_T6_,"",@"SHT_CUDA_INFO"
	.sectionflags	@""
	.align	4


	//----- nvinfo : EIATTR_CUDA_API_VERSION
	.align		4
        /*0000*/ 	.byte	0x04, 0x37
        /*0002*/ 	.short	(.L_160 - .L_159)
.L_159:
        /*0004*/ 	.word	0x00000082


	//----- nvinfo : EIATTR_KPARAM_INFO
	.align		4
.L_160:
        /*0008*/ 	.byte	0x04, 0x17
        /*000a*/ 	.short	(.L_162 - .L_161)
.L_161:
        /*000c*/ 	.word	0x00000000
        /*0010*/ 	.short	0x0005
        /*0012*/ 	.short	0x0020
        /*0014*/ 	.byte	0x00, 0xf0, 0x05, 0x00


	//----- nvinfo : EIATTR_KPARAM_INFO
	.align		4
.L_162:
        /*0018*/ 	.byte	0x04, 0x17
        /*001a*/ 	.short	(.L_164 - .L_163)
.L_163:
        /*001c*/ 	.word	0x00000000
        /*0020*/ 	.short	0x0004
        /*0022*/ 	.short	0x001c
        /*0024*/ 	.byte	0x00, 0xf0, 0x11, 0x00


	//----- nvinfo : EIATTR_KPARAM_INFO
	.align		4
.L_164:
        /*0028*/ 	.byte	0x04, 0x17
        /*002a*/ 	.short	(.L_166 - .L_165)
.L_165:
        /*002c*/ 	.word	0x00000000
        /*0030*/ 	.short	0x0003
        /*0032*/ 	.short	0x0018
        /*0034*/ 	.byte	0x00, 0xf0, 0x05, 0x00


	//----- nvinfo : EIATTR_KPARAM_INFO
	.align		4
.L_166:
        /*0038*/ 	.byte	0x04, 0x17
        /*003a*/ 	.short	(.L_168 - .L_167)
.L_167:
        /*003c*/ 	.word	0x00000000
        /*0040*/ 	.short	0x0002
        /*0042*/ 	.short	0x0010
        /*0044*/ 	.byte	0x00, 0xf0, 0x21, 0x00


	//----- nvinfo : EIATTR_KPARAM_INFO
	.align		4
.L_168:
        /*0048*/ 	.byte	0x04, 0x17
        /*004a*/ 	.short	(.L_170 - .L_169)
.L_169:
        /*004c*/ 	.word	0x00000000
        /*0050*/ 	.short	0x0001
        /*0052*/ 	.short	0x0008
        /*0054*/ 	.byte	0x00, 0xf5, 0x21, 0x00


	//----- nvinfo : EIATTR_KPARAM_INFO
	.align		4
.L_170:
        /*0058*/ 	.byte	0x04, 0x17
        /*005a*/ 	.short	(.L_172 - .L_171)
.L_171:
        /*005c*/ 	.word	0x00000000
        /*0060*/ 	.short	0x0000
        /*0062*/ 	.short	0x0000
        /*0064*/ 	.byte	0x00, 0xf0, 0x21, 0x00


	//----- nvinfo : EIATTR_SPARSE_MMA_MASK
	.align		4
.L_172:
        /*0068*/ 	.byte	0x03, 0x50
        /*006a*/ 	.short	0x0000


	//----- nvinfo : EIATTR_MAXREG_COUNT
	.align		4
        /*006c*/ 	.byte	0x03, 0x1b
        /*006e*/ 	.short	0x00ff


	//----- nvinfo : EIATTR_NUM_BARRIERS
	.align		4
        /*0070*/ 	.byte	0x02, 0x4c
        /*0072*/ 	.byte	0x01
	.zero		1


	//----- nvinfo : EIATTR_MERCURY_ISA_VERSION
	.align		4
        /*0074*/ 	.byte	0x03, 0x5f
        /*0076*/ 	.short	0x0101


	//----- nvinfo : EIATTR_COOP_GROUP_MASK_REGIDS
	.align		4
        /*0078*/ 	.byte	0x04, 0x29
        /*007a*/ 	.short	(.L_174 - .L_173)


	//   ....[0]....
.L_173:
        /*007c*/ 	.word	0xffffffff


	//   ....[1]....
        /*0080*/ 	.word	0xffffffff


	//   ....[2]....
        /*0084*/ 	.word	0xffffffff


	//   ....[3]....
        /*0088*/ 	.word	0xffffffff


	//   ....[4]....
        /*008c*/ 	.word	0xffffffff


	//   ....[5]....
        /*0090*/ 	.word	0xffffffff


	//   ....[6]....
        /*0094*/ 	.word	0xffffffff


	//   ....[7]....
        /*0098*/ 	.word	0xffffffff


	//   ....[8]....
        /*009c*/ 	.word	0xffffffff


	//   ....[9]....
        /*00a0*/ 	.word	0xffffffff


	//   ....[10]....
        /*00a4*/ 	.word	0xffffffff


	//   ....[11]....
        /*00a8*/ 	.word	0xffffffff


	//   ....[12]....
        /*00ac*/ 	.word	0xffffffff


	//   ....[13]....
        /*00b0*/ 	.word	0xffffffff


	//   ....[14]....
        /*00b4*/ 	.word	0xffffffff


	//----- nvinfo : EIATTR_COOP_GROUP_INSTR_OFFSETS
	.align		4
.L_174:
        /*00b8*/ 	.byte	0x04, 0x28
        /*00ba*/ 	.short	(.L_176 - .L_175)


	//   ....[0]....
.L_175:
        /*00bc*/ 	.word	0x00000850


	//   ....[1]....
        /*00c0*/ 	.word	0x000008b0


	//   ....[2]....
        /*00c4*/ 	.word	0x00000910


	//   ....[3]....
        /*00c8*/ 	.word	0x00000970


	//   ....[4]....
        /*00cc*/ 	.word	0x000009d0


	//   ....[5]....
        /*00d0*/ 	.word	0x00000b60


	//   ....[6]....
        /*00d4*/ 	.word	0x00000c00


	//   ....[7]....
        /*00d8*/ 	.word	0x00000c80


	//   ....[8]....
        /*00dc*/ 	.word	0x00000ce0


	//   ....[9]....
        /*00e0*/ 	.word	0x00000d20


	//   ....[10]....
        /*00e4*/ 	.word	0x00001b90


	//   ....[11]....
        /*00e8*/ 	.word	0x00001bf0


	//   ....[12]....
        /*00ec*/ 	.word	0x00001c50


	//   ....[13]....
        /*00f0*/ 	.word	0x00001cb0


	//   ....[14]....
        /*00f4*/ 	.word	0x00001d10


	//----- nvinfo : EIATTR_VRC_CTA_INIT_COUNT
	.align		4
.L_176:
        /*00f8*/ 	.byte	0x02, 0x4a
	.zero		1
	.zero		1


	//----- nvinfo : EIATTR_EXIT_INSTR_OFFSETS
	.align		4
        /*00fc*/ 	.byte	0x04, 0x1c
        /*00fe*/ 	.short	(.L_178 - .L_177)


	//   ....[0]....
.L_177:
        /*0100*/ 	.word	0x000000a0


	//   ....[1]....
        /*0104*/ 	.word	0x000000e0


	//   ....[2]....
        /*0108*/ 	.word	0x00001e20


	//   ....[3]....
        /*010c*/ 	.word	0x00001e70


	//----- nvinfo : EIATTR_MAX_THREADS
	.align		4
.L_178:
        /*0110*/ 	.byte	0x04, 0x05
        /*0112*/ 	.short	(.L_180 - .L_179)
.L_179:
        /*0114*/ 	.word	0x00000100
        /*0118*/ 	.word	0x00000001
        /*011c*/ 	.word	0x00000001


	//----- nvinfo : EIATTR_CRS_STACK_SIZE
	.align		4
.L_180:
        /*0120*/ 	.byte	0x04, 0x1e
        /*0122*/ 	.short	(.L_182 - .L_181)
.L_181:
        /*0124*/ 	.word	0x00000000


	//----- nvinfo : EIATTR_CBANK_PARAM_SIZE
	.align		4
.L_182:
        /*0128*/ 	.byte	0x03, 0x19
        /*012a*/ 	.short	0x0021


	//----- nvinfo : EIATTR_PARAM_CBANK
	.align		4
        /*012c*/ 	.byte	0x04, 0x0a
        /*012e*/ 	.short	(.L_184 - .L_183)
	.align		4
.L_183:
        /*0130*/ 	.word	index@(.nv.constant0._ZN3cub18CUB_300001_SM_10006detail6reduce28DeviceReduceSingleTileKernelINS2_10policy_hubIiyN4cuda3std3__44plusIiEEE10Policy1000EN6thrust24THRUST_300001_SM_1000_NS10device_ptrIiEEPiyS9_iiNS7_10__identityEEEvT0_T1_T2_T3_T4_T6_)
        /*0134*/ 	.short	0x0380
        /*0136*/ 	.short	0x0021


	//----- nvinfo : EIATTR_SW_WAR
	.align		4
.L_184:
        /*0138*/ 	.byte	0x04, 0x36
        /*013a*/ 	.short	(.L_186 - .L_185)
.L_185:
        /*013c*/ 	.word	0x00000008
.L_186:


//--------------------- .nv.info._ZN3cub18CUB_300001_SM_10006detail6reduce28DeviceReduceSingleTileKernelINS2_10policy_hubIijN4cuda3std3__44plusIiEEE10Policy1000EPiSC_iS9_iiNS7_10__identityEEEvT0_T1_T2_T3_T4_T6_ --------------------------
	.section	.nv.info._ZN3cub18CUB_300001_SM_10006detail6reduce28DeviceReduceSingleTileKernelINS2_10policy_hubIijN4cuda3std3__44plusIiEEE10Policy1000EPiSC_iS9_iiNS7_10__identityEEEvT0_T1_T2_T3_T4_T6_,"",@"SHT_CUDA_INFO"
	.sectionflags	@""
	.align	4


	//----- nvinfo : EIATTR_CUDA_API_VERSION
	.align		4
        /*0000*/ 	.byte	0x04, 0x37
        /*0002*/ 	.short	(.L_188 - .L_187)
.L_187:
        /*0004*/ 	.word	0x00000082


	//----- nvinfo : EIATTR_KPARAM_INFO
	.align		4
.L_188:
        /*0008*/ 	.byte	0x04, 0x17
        /*000a*/ 	.short	(.L_190 - .L_189)
.L_189:
        /*000c*/ 	.word	0x00000000
        /*0010*/ 	.short	0x0005
        /*0012*/ 	.short	0x001c
        /*0014*/ 	.byte	0x00, 0xf0, 0x05, 0x00


	//----- nvinfo : EIATTR_KPARAM_INFO
	.align		4
.L_190:
        /*0018*/ 	.byte	0x04, 0x17
        /*001a*/ 	.short	(.L_192 - .L_191)
.L_191:
        /*001c*/ 	.word	0x00000000
        /*0020*/ 	.short	0x0004
        /*0022*/ 	.short	0x0018
        /*0024*/ 	.byte	0x00, 0xf0, 0x11, 0x00


	//----- nvinfo : EIATTR_KPARAM_INFO
	.align		4
.L_192:
        /*0028*/ 	.byte	0x04, 0x17
        /*002a*/ 	.short	(.L_194 - .L_193)
.L_193:
        /*002c*/ 	.word	0x00000000
        /*0030*/ 	.short	0x0003
        /*0032*/ 	.short	0x0014
        /*0034*/ 	.byte	0x00, 0xf0, 0x05, 0x00


	//----- nvinfo : EIATTR_KPARAM_INFO
	.align		4
.L_194:
        /*0038*/ 	.byte	0x04, 0x17
        /*003a*/ 	.short	(.L_196 - .L_195)
.L_195:
        /*003c*/ 	.word	0x00000000
        /*0040*/ 	.short	0x0002
        /*0042*/ 	.short	0x0010
        /*0044*/ 	.byte	0x00, 0xf0, 0x11, 0x00


	//----- nvinfo : EIATTR_KPARAM_INFO
	.align		4
.L_196:
        /*0048*/ 	.byte	0x04, 0x17
        /*004a*/ 	.short	(.L_198 - .L_197)
.L_197:
        /*004c*/ 	.word	0x00000000
        /*0050*/ 	.short	0x0001
        /*0052*/ 	.short	0x0008
        /*0054*/ 	.byte	0x00, 0xf5, 0x21, 0x00


	//----- nvinfo : EIATTR_KPARAM_INFO
	.align		4
.L_198:
        /*0058*/ 	.byte	0x04, 0x17
        /*005a*/ 	.short	(.L_200 - .L_199)
.L_199:
        /*005c*/ 	.word	0x00000000
        /*0060*/ 	.short	0x0000
        /*0062*/ 	.short	0x0000
        /*0064*/ 	.byte	0x00, 0xf5, 0x21, 0x00


	//----- nvinfo : EIATTR_SPARSE_MMA_MASK
	.align		4
.L_200:
        /*0068*/ 	.byte	0x03, 0x50
        /*006a*/ 	.short	0x0000


	//----- nvinfo : EIATTR_MAXREG_COUNT
	.align		4
        /*006c*/ 	.byte	0x03, 0x1b
        /*006e*/ 	.short	0x00ff


	//----- nvinfo : EIATTR_NUM_BARRIERS
	.align		4
        /*0070*/ 	.byte	0x02, 0x4c
        /*0072*/ 	.byte	0x01
	.zero		1


	//----- nvinfo : EIATTR_MERCURY_ISA_VERSION
	.align		4
        /*0074*/ 	.byte	0x03, 0x5f
        /*0076*/ 	.short	0x0101


	//----- nvinfo : EIATTR_COOP_GROUP_MASK_REGIDS
	.align		4
        /*0078*/ 	.byte	0x04, 0x29
        /*007a*/ 	.short	(.L_202 - .L_201)


	//   ....[0]....
.L_201:
        /*007c*/ 	.word	0xffffffff


	//   ....[1]....
        /*0080*/ 	.word	0xffffffff


	//   ....[2]....
        /*0084*/ 	.word	0xffffffff


	//   ....[3]....
        /*0088*/ 	.word	0xffffffff


	//   ....[4]....
        /*008c*/ 	.word	0xffffffff


	//   ....[5]....
        /*0090*/ 	.word	0xffffffff


	//   ....[6]....
        /*0094*/ 	.word	0xffffffff


	//   ....[7]....
        /*0098*/ 	.word	0xffffffff


	//   ....[8]....
        /*009c*/ 	.word	0xffffffff


	//   ....[9]....
        /*00a0*/ 	.word	0xffffffff


	//   ....[10]....
        /*00a4*/ 	.word	0xffffffff


	//   ....[11]....
        /*00a8*/ 	.word	0xffffffff


	//   ....[12]....
        /*00ac*/ 	.word	0xffffffff


	//   ....[13]....
        /*00b0*/ 	.word	0xffffffff


	//   ....[14]....
        /*00b4*/ 	.word	0xffffffff


	//   ....[15]....
        /*00b8*/ 	.word	0xffffffff


	//   ....[16]....
        /*00bc*/ 	.word	0xffffffff


	//   ....[17]....
        /*00c0*/ 	.word	0xffffffff


	//   ....[18]....
        /*00c4*/ 	.word	0xffffffff


	//   ....[19]....
        /*00c8*/ 	.word	0xffffffff


	//   ....[20]....
        /*00cc*/ 	.word	0xffffffff


	//   ....[21]....
        /*00d0*/ 	.word	0xffffffff


	//   ....[22]....
        /*00d4*/ 	.word	0xffffffff


	//   ....[23]....
        /*00d8*/ 	.word	0xffffffff


	//   ....[24]....
        /*00dc*/ 	.word	0xffffffff


	//   ....[25]....
        /*00e0*/ 	.word	0xffffffff


	//   ....[26]....
        /*00e4*/ 	.word	0xffffffff


	//   ....[27]....
        /*00e8*/ 	.word	0xffffffff


	//   ....[28]....
        /*00ec*/ 	.word	0xffffffff


	//   ....[29]....
        /*00f0*/ 	.word	0xffffffff


	//----- nvinfo : EIATTR_COOP_GROUP_INSTR_OFFSETS
	.align		4
.L_202:
        /*00f4*/ 	.byte	0x04, 0x28
        /*00f6*/ 	.short	(.L_204 - .L_203)


	//   ....[0]....
.L_203:
        /*00f8*/ 	.word	0x00000890


	//   ....[1]....
        /*00fc*/ 	.word	0x000008f0


	//   ....[2]....
        /*0100*/ 	.word	0x00000940


	//   ....[3]....
        /*0104*/ 	.word	0x000009b0


	//   ....[4]....
        /*0108*/ 	.word	0x00000a10


	//   ....[5]....
        /*010c*/ 	.word	0x00000ba0


	//   ....[6]....
        /*0110*/ 	.word	0x00000c40


	//   ....[7]....
        /*0114*/ 	.word	0x00000cc0


	//   ....[8]....
        /*0118*/ 	.word	0x00000d20


	//   ....[9]....
        /*011c*/ 	.word	0x00000d60


	//   ....[10]....
        /*0120*/ 	.word	0x000019d0


	//   ....[11]....
        /*0124*/ 	.word	0x00001a30


	//   ....[12]....
        /*0128*/ 	.word	0x00001a90


	//   ....[13]....
        /*012c*/ 	.word	0x00001af0


	//   ....[14]....
        /*0130*/ 	.word	0x00001b50


	//   ....[15]....
        /*0134*/ 	.word	0x000023f0


	//   ....[16]....
        /*0138*/ 	.word	0x00002450


	//   ....[17]....
        /*013c*/ 	.word	0x000024a0


	//   ....[18]....
        /*0140*/ 	.word	0x00002510


	//   ....[19]....
        /*0144*/ 	.word	0x00002570


	//   ....[20]....
        /*0148*/ 	.word	0x00002700


	//   ....[21]....
        /*014c*/ 	.word	0x00002790


	//   ....[22]....
        /*0150*/ 	.word	0x000027e0


	//   ....[23]....
        /*0154*/ 	.word	0x00002850


	//   ....[24]....
        /*0158*/ 	.word	0x000028c0


	//   ....[25]....
        /*015c*/ 	.word	0x000036a0


	//   ....[26]....
        /*0160*/ 	.word	0x00003700


	//   ....[27]....
        /*0164*/ 	.word	0x00003760


	//   ....[28]....
        /*0168*/ 	.word	0x000037c0


	//   ....[29]....
        /*016c*/ 	.word	0x00003820


	//----- nvinfo : EIATTR_VRC_CTA_INIT_COUNT
	.align		4
.L_204:
        /*0170*/ 	.byte	0x02, 0x4a
	.zero		1
	.zero		1


	//----- nvinfo : EIATTR_EXIT_INSTR_OFFSETS
	.align		4
        /*0174*/ 	.byte	0x04, 0x1c
        /*0176*/ 	.short	(.L_206 - .L_205)


	//   ....[0]....
.L_205:
        /*0178*/ 	.word	0x00000080


	//   ....[1]....
        /*017c*/ 	.word	0x000000c0


	//   ....[2]....
        /*0180*/ 	.word	0x00003940


	//   ....[3]....
        /*0184*/ 	.word	0x00003990


	//----- nvinfo : EIATTR_MAX_THREADS
	.align		4
.L_206:
        /*0188*/ 	.byte	0x04, 0x05
        /*018a*/ 	.short	(.L_208 - .L_207)
.L_207:
        /*018c*/ 	.word	0x00000100
        /*0190*/ 	.word	0x00000001
        /*0194*/ 	.word	0x00000001


	//----- nvinfo : EIATTR_CRS_STACK_SIZE
	.align		4
.L_208:
        /*0198*/ 	.byte	0x04, 0x1e
        /*019a*/ 	.short	(.L_210 - .L_209)
.L_209:
        /*019c*/ 	.word	0x00000000


	//----- nvinfo : EIATTR_CBANK_PARAM_SIZE
	.align		4
.L_210:
        /*01a0*/ 	.byte	0x03, 0x19
        /*01a2*/ 	.short	0x001d


	//----- nvinfo : EIATTR_PARAM_CBANK
	.align		4
        /*01a4*/ 	.byte	0x04, 0x0a
        /*01a6*/ 	.short	(.L_212 - .L_211)
	.align		4
.L_211:
        /*01a8*/ 	.word	index@(.nv.constant0._ZN3cub18CUB_300001_SM_10006detail6reduce28DeviceReduceSingleTileKernelINS2_10policy_hubIijN4cuda3std3__44plusIiEEE10Policy1000EPiSC_iS9_iiNS7_10__identityEEEvT0_T1_T2_T3_T4_T6_)
        /*01ac*/ 	.short	0x0380
        /*01ae*/ 	.short	0x001d


	//----- nvinfo : EIATTR_SW_WAR
	.align		4
.L_212:
        /*01b0*/ 	.byte	0x04, 0x36
        /*01b2*/ 	.short	(.L_214 - .L_213)
.L_213:
        /*01b4*/ 	.word	0x00000008
.L_214:


//--------------------- .nv.info._ZN3cub18CUB_300001_SM_10006detail6reduce18DeviceReduceKernelINS2_10policy_hubIijN4cuda3std3__44plusIiEEE10Policy1000EN6thrust24THRUST_300001_SM_1000_NS10device_ptrIiEEjS9_iNS7_10__identityEEEvT0_PT3_T1_NS0_13GridEvenShareISK_EET2_T4_ --------------------------
	.section	.nv.info._ZN3cub18CUB_300001_SM_10006detail6reduce18DeviceReduceKernelINS2_10policy_hubIijN4cuda3std3__44plusIiEEE10Policy1000EN6thrust24THRUST_300001_SM_1000_NS10device_ptrIiEEjS9_iNS7_10__identityEEEvT0_PT3_T1_NS0_13GridEvenShareISK_EET2_T4_,"",@"SHT_CUDA_INFO"
	.sectionflags	@""
	.align	4


	//----- nvinfo : EIATTR_CUDA_API_VERSION
	.align		4
        /*0000*/ 	.byte	0x04, 0x37
        /*0002*/ 	.short	(.L_216 - .L_215)
.L_215:
        /*0004*/ 	.word	0x00000082


	//----- nvinfo : EIATTR_KPARAM_INFO
	.align		4
.L_216:
        /*0008*/ 	.byte	0x04, 0x17
        /*000a*/ 	.short	(.L_218 - .L_217)
.L_217:
        /*000c*/ 	.word	0x00000000
        /*0010*/ 	.short	0x0005
        /*0012*/ 	.short	0x003d
        /*0014*/ 	.byte	0x00, 0xf0, 0x05, 0x00


	//----- nvinfo : EIATTR_KPARAM_INFO
	.align		4
.L_218:
        /*0018*/ 	.byte	0x04, 0x17
        /*001a*/ 	.short	(.L_220 - .L_219)
.L_219:
        /*001c*/ 	.word	0x00000000
        /*0020*/ 	.short	0x0004
        /*0022*/ 	.short	0x003c
        /*0024*/ 	.byte	0x00, 0xf0, 0x05, 0x00


	//----- nvinfo : EIATTR_KPARAM_INFO
	.align		4
.L_220:
        /*0028*/ 	.byte	0x04, 0x17
        /*002a*/ 	.short	(.L_222 - .L_221)
.L_221:
        /*002c*/ 	.word	0x00000000
        /*0030*/ 	.short	0x0003
        /*0032*/ 	.short	0x0014
        /*0034*/ 	.byte	0x00, 0xf0, 0xa1, 0x00


	//----- nvinfo : EIATTR_KPARAM_INFO
	.align		4
.L_222:
        /*0038*/ 	.byte	0x04, 0x17
        /*003a*/ 	.short	(.L_224 - .L_223)
.L_223:
        /*003c*/ 	.word	0x00000000
        /*0040*/ 	.short	0x0002
        /*0042*/ 	.short	0x0010
        /*0044*/ 	.byte	0x00, 0xf0, 0x11, 0x00


	//----- nvinfo : EIATTR_KPARAM_INFO
	.align		4
.L_224:
        /*0048*/ 	.byte	0x04, 0x17
        /*004a*/ 	.short	(.L_226 - .L_225)
.L_225:
        /*004c*/ 	.word	0x00000000
        /*0050*/ 	.short	0x0001
        /*0052*/ 	.short	0x0008
        /*0054*/ 	.byte	0x00, 0xf5, 0x21, 0x00


	//----- nvinfo : EIATTR_KPARAM_INFO
	.align		4
.L_226:
        /*0058*/ 	.byte	0x04, 0x17
        /*005a*/ 	.short	(.L_228 - .L_227)
.L_227:
        /*005c*/ 	.word	0x00000000
        /*0060*/ 	.short	0x0000
        /*0062*/ 	.short	0x0000
        /*0064*/ 	.byte	0x00, 0xf0, 0x21, 0x00


	//----- nvinfo : EIATTR_SPARSE_MMA_MASK
	.align		4
.L_228:
        /*0068*/ 	.byte	0x03, 0x50
        /*006a*/ 	.short	0x0000


	//----- nvinfo : EIATTR_MAXREG_COUNT
	.align		4
        /*006c*/ 	.byte	0x03, 0x1b
        /*006e*/ 	.short	0x00ff


	//----- nvinfo : EIATTR_NUM_BARRIERS
	.align		4
        /*0070*/ 	.byte	0x02, 0x4c
        /*0072*/ 	.byte	0x01
	.zero		1


	//----- nvinfo : EIATTR_MERCURY_ISA_VERSION
	.align		4
        /*0074*/ 	.byte	0x03, 0x5f
        /*0076*/ 	.short	0x0101


	//----- nvinfo : EIATTR_COOP_GROUP_MASK_REGIDS
	.align		4
        /*0078*/ 	.byte	0x04, 0x29
        /*007a*/ 	.short	(.L_230 - .L_229)


	//   ....[0]....
.L_229:
        /*007c*/ 	.word	0xffffffff


	//   ....[1]....
        /*0080*/ 	.word	0xffffffff


	//   ....[2]....
        /*0084*/ 	.word	0xffffffff


	//   ....[3]....
        /*0088*/ 	.word	0xffffffff


	//   ....[4]....
        /*008c*/ 	.word	0xffffffff


	//   ....[5]....
        /*0090*/ 	.word	0xffffffff


	//   ....[6]....
        /*0094*/ 	.word	0xffffffff


	//   ....[7]....
        /*0098*/ 	.word	0xffffffff


	//   ....[8]....
        /*009c*/ 	.word	0xffffffff


	//   ....[9]....
        /*00a0*/ 	.word	0xffffffff


	//   ....[10]....
        /*00a4*/ 	.word	0xffffffff


	//   ....[11]....
        /*00a8*/ 	.word	0xffffffff


	//   ....[12]....
        /*00ac*/ 	.word	0xffffffff


	//   ....[13]....
        /*00b0*/ 	.word	0xffffffff


	//   ....[14]....
        /*00b4*/ 	.word	0xffffffff


	//----- nvinfo : EIATTR_COOP_GROUP_INSTR_OFFSETS
	.align		4
.L_230:
        /*00b8*/ 	.byte	0x04, 0x28
        /*00ba*/ 	.short	(.L_232 - .L_231)


	//   ....[0]....
.L_231:
        /*00bc*/ 	.word	0x00000b10


	//   ....[1]....
        /*00c0*/ 	.word	0x00000b70


	//   ....[2]....
        /*00c4*/ 	.word	0x00000bd0


	//   ....[3]....
        /*00c8*/ 	.word	0x00000c30


	//   ....[4]....
        /*00cc*/ 	.word	0x00000c90


	//   ....[5]....
        /*00d0*/ 	.word	0x00000e20


	//   ....[6]....
        /*00d4*/ 	.word	0x00000ec0


	//   ....[7]....
        /*00d8*/ 	.word	0x00000f20


	//   ....[8]....
        /*00dc*/ 	.word	0x00000f80


	//   ....[9]....
        /*00e0*/ 	.word	0x00000fe0


	//   ....[10]....
        /*00e4*/ 	.word	0x00002100


	//   ....[11]....
        /*00e8*/ 	.word	0x00002170


	//   ....[12]....
        /*00ec*/ 	.word	0x000021c0


	//   ....[13]....
        /*00f0*/ 	.word	0x00002210


	//   ....[14]....
        /*00f4*/ 	.word	0x00002280


	//----- nvinfo : EIATTR_VRC_CTA_INIT_COUNT
	.align		4
.L_232:
        /*00f8*/ 	.byte	0x02, 0x4a
	.zero		1
	.zero		1


	//----- nvinfo : EIATTR_EXIT_INSTR_OFFSETS
	.align		4
        /*00fc*/ 	.byte	0x04, 0x1c
        /*00fe*/ 	.short	(.L_234 - .L_233)


	//   ....[0]....
.L_233:
        /*0100*/ 	.word	0x000023b0


	//   ....[1]....
        /*0104*/ 	.word	0x000023f0


	//----- nvinfo : EIATTR_MAX_THREADS
	.align		4
.L_234:
        /*0108*/ 	.byte	0x04, 0x05
        /*010a*/ 	.short	(.L_236 - .L_235)
.L_235:
        /*010c*/ 	.word	0x00000100
        /*0110*/ 	.word	0x00000001
        /*0114*/ 	.word	0x00000001


	//----- nvinfo : EIATTR_CRS_STACK_SIZE
	.align		4
.L_236:
        /*0118*/ 	.byte	0x04, 0x1e
        /*011a*/ 	.short	(.L_238 - .L_237)
.L_237:
        /*011c*/ 	.word	0x00000000


	//----- nvinfo : EIATTR_CBANK_PARAM_SIZE
	.align		4
.L_238:
        /*0120*/ 	.byte	0x03, 0x19
        /*0122*/ 	.short	0x003e


	//----- nvinfo : EIATTR_PARAM_CBANK
	.align		4
        /*0124*/ 	.byte	0x04, 0x0a
        /*0126*/ 	.short	(.L_240 - .L_239)
	.align		4
.L_239:
        /*0128*/ 	.word	index@(.nv.constant0._ZN3cub18CUB_300001_SM_10006detail6reduce18DeviceReduceKernelINS2_10policy_hubIijN4cuda3std3__44plusIiEEE10Policy1000EN6thrust24THRUST_300001_SM_1000_NS10device_ptrIiEEjS9_iNS7_10__identityEEEvT0_PT3_T1_NS0_13GridEvenShareISK_EET2_T4_)
        /*012c*/ 	.short	0x0380
        /*012e*/ 	.short	0x003e


	//----- nvinfo : EIATTR_SW_WAR
	.align		4
.L_240:
        /*0130*/ 	.byte	0x04, 0x36
        /*0132*/ 	.short	(.L_242 - .L_241)
.L_241:
        /*0134*/ 	.word	0x00000008
.L_242:


//--------------------- .nv.info._ZN3cub18CUB_300001_SM_10006detail6reduce28DeviceReduceSingleTileKernelINS2_10policy_hubIijN4cuda3std3__44plusIiEEE10Policy1000EN6thrust24THRUST_300001_SM_1000_NS10device_ptrIiEEPijS9_iiNS7_10__identityEEEvT0_T1_T2_T3_T4_T6_ --------------------------
	.section	.nv.info._ZN3cub18CUB_300001_SM_10006detail6reduce28DeviceReduceSingleTileKernelINS2_10policy_hubIijN4cuda3std3__44plusIiEEE10Policy1000EN6thrust24THRUST_300001_SM_1000_NS10device_ptrIiEEPijS9_iiNS7_10__identityEEEvT0_T1_T2_T3_T4_T6_,"",@"SHT_CUDA_INFO"
	.sectionflags	@""
	.align	4


	//----- nvinfo : EIATTR_CUDA_API_VERSION
	.align		4
        /*0000*/ 	.byte	0x04, 0x37
        /*0002*/ 	.short	(.L_244 - .L_243)
.L_243:
        /*0004*/ 	.word	0x00000082


	//----- nvinfo : EIATTR_KPARAM_INFO
	.align		4
.L_244:
        /*0008*/ 	.byte	0x04, 0x17
        /*000a*/ 	.short	(.L_246 - .L_245)
.L_245:
        /*000c*/ 	.word	0x00000000
        /*0010*/ 	.short	0x0005
        /*0012*/ 	.short	0x001c
        /*0014*/ 	.byte	0x00, 0xf0, 0x05, 0x00


	//----- nvinfo : EIATTR_KPARAM_INFO
	.align		4
.L_246:
        /*0018*/ 	.byte	0x04, 0x17
        /*001a*/ 	.short	(.L_248 - .L_247)
.L_247:
        /*001c*/ 	.word	0x00000000
        /*0020*/ 	.short	0x0004
        /*0022*/ 	.short	0x0018
        /*0024*/ 	.byte	0x00, 0xf0, 0x11, 0x00


	//----- nvinfo : EIATTR_KPARAM_INFO
	.align		4
.L_248:
        /*0028*/ 	.byte	0x04, 0x17
        /*002a*/ 	.short	(.L_250 - .L_249)
.L_249:
        /*002c*/ 	.word	0x00000000
        /*0030*/ 	.short	0x0003
        /*0032*/ 	.short	0x0014
        /*0034*/ 	.byte	0x00, 0xf0, 0x05, 0x00


	//----- nvinfo : EIATTR_KPARAM_INFO
	.align		4
.L_250:
        /*0038*/ 	.byte	0x04, 0x17
        /*003a*/ 	.short	(.L_252 - .L_251)
.L_251:
        /*003c*/ 	.word	0x00000000
        /*0040*/ 	.short	0x0002
        /*0042*/ 	.short	0x0010
        /*0044*/ 	.byte	0x00, 0xf0, 0x11, 0x00


	//----- nvinfo : EIATTR_KPARAM_INFO
	.align		4
.L_252:
        /*0048*/ 	.byte	0x04, 0x17
        /*004a*/ 	.short	(.L_254 - .L_253)
.L_253:
        /*004c*/ 	.word	0x00000000
        /*0050*/ 	.short	0x0001
        /*0052*/ 	.short	0x0008
        /*0054*/ 	.byte	0x00, 0xf5, 0x21, 0x00


	//----- nvinfo : EIATTR_KPARAM_INFO
	.align		4
.L_254:
        /*0058*/ 	.byte	0x04, 0x17
        /*005a*/ 	.short	(.L_256 - .L_255)
.L_255:
        /*005c*/ 	.word	0x00000000
        /*0060*/ 	.short	0x0000
        /*0062*/ 	.short	0x0000
        /*0064*/ 	.byte	0x00, 0xf0, 0x21, 0x00


	//----- nvinfo : EIATTR_SPARSE_MMA_MASK
	.align		4
.L_256:
        /*0068*/ 	.byte	0x03, 0x50
        /*006a*/ 	.short	0x0000


	//----- nvinfo : EIATTR_MAXREG_COUNT
	.align		4
        /*006c*/ 	.byte	0x03, 0x1b
        /*006e*/ 	.short	0x00ff


	//----- nvinfo : EIATTR_NUM_BARRIERS
	.align		4
        /*0070*/ 	.byte	0x02, 0x4c
        /*0072*/ 	.byte	0x01
	.zero		1


	//----- nvinfo : EIATTR_MERCURY_ISA_VERSION
	.align		4
        /*0074*/ 	.byte	0x03, 0x5f
        /*0076*/ 	.short	0x0101


	//----- nvinfo : EIATTR_COOP_GROUP_MASK_REGIDS
	.align		4
        /*0078*/ 	.byte	0x04, 0x29
        /*007a*/ 	.short	(.L_258 - .L_257)


	//   ....[0]....
.L_257:
        /*007c*/ 	.word	0xffffffff


	//   ....[1]....
        /*0080*/ 	.word	0xffffffff


	//   ....[2]....
        /*0084*/ 	.word	0xffffffff


	//   ....[3]....
        /*0088*/ 	.word	0xffffffff


	//   ....[4]....
        /*008c*/ 	.word	0xffffffff


	//   ....[5]....
        /*0090*/ 	.word	0xffffffff


	//   ....[6]....
        /*0094*/ 	.word	0xffffffff


	//   ....[7]....
        /*0098*/ 	.word	0xffffffff


	//   ....[8]....
        /*009c*/ 	.word	0xffffffff


	//   ....[9]....
        /*00a0*/ 	.word	0xffffffff


	//   ....[10]....
        /*00a4*/ 	.word	0xffffffff


	//   ....[11]....
        /*00a8*/ 	.word	0xffffffff


	//   ....[12]....
        /*00ac*/ 	.word	0xffffffff


	//   ....[13]....
        /*00b0*/ 	.word	0xffffffff


	//   ....[14]....
        /*00b4*/ 	.word	0xffffffff


	//----- nvinfo : EIATTR_COOP_GROUP_INSTR_OFFSETS
	.align		4
.L_258:
        /*00b8*/ 	.byte	0x04, 0x28
        /*00ba*/ 	.short	(.L_260 - .L_259)


	//   ....[0]....
.L_259:
        /*00bc*/ 	.word	0x00000830


	//   ....[1]....
        /*00c0*/ 	.word	0x00000890


	//   ....[2]....
        /*00c4*/ 	.word	0x000008f0


	//   ....[3]....
        /*00c8*/ 	.word	0x00000950


	//   ....[4]....
        /*00cc*/ 	.word	0x000009b0


	//   ....[5]....
        /*00d0*/ 	.word	0x00000b40


	//   ....[6]....
        /*00d4*/ 	.word	0x00000be0


	//   ....[7]....
        /*00d8*/ 	.word	0x00000c60


	//   ....[8]....
        /*00dc*/ 	.word	0x00000cc0


	//   ....[9]....
        /*00e0*/ 	.word	0x00000d00


	//   ....[10]....
        /*00e4*/ 	.word	0x00001cc0


	//   ....[11]....
        /*00e8*/ 	.word	0x00001d20


	//   ....[12]....
        /*00ec*/ 	.word	0x00001d80


	//   ....[13]....
        /*00f0*/ 	.word	0x00001de0


	//   ....[14]....
        /*00f4*/ 	.word	0x00001e40


	//----- nvinfo : EIATTR_VRC_CTA_INIT_COUNT
	.align		4
.L_260:
        /*00f8*/ 	.byte	0x02, 0x4a
	.zero		1
	.zero		1


	//----- nvinfo : EIATTR_EXIT_INSTR_OFFSETS
	.align		4
        /*00fc*/ 	.byte	0x04, 0x1c
        /*00fe*/ 	.short	(.L_262 - .L_261)


	//   ....[0]....
.L_261:
        /*0100*/ 	.word	0x00000080


	//   ....[1]....
        /*0104*/ 	.word	0x000000c0


	//   ....[2]....
        /*0108*/ 	.word	0x00001f60


	//   ....[3]....
        /*010c*/ 	.word	0x00001fb0


	//----- nvinfo : EIATTR_MAX_THREADS
	.align		4
.L_262:
        /*0110*/ 	.byte	0x04, 0x05
        /*0112*/ 	.short	(.L_264 - .L_263)
.L_263:
        /*0114*/ 	.word	0x00000100
        /*0118*/ 	.word	0x00000001
        /*011c*/ 	.word	0x00000001


	//----- nvinfo : EIATTR_CRS_STACK_SIZE
	.align		4
.L_264:
        /*0120*/ 	.byte	0x04, 0x1e
        /*0122*/ 	.short	(.L_266 - .L_265)
.L_265:
        /*0124*/ 	.word	0x00000000


	//----- nvinfo : EIATTR_CBANK_PARAM_SIZE
	.align		4
.L_266:
        /*0128*/ 	.byte	0x03, 0x19
        /*012a*/ 	.short	0x001d


	//----- nvinfo : EIATTR_PARAM_CBANK
	.align		4
        /*012c*/ 	.byte	0x04, 0x0a
        /*012e*/ 	.short	(.L_268 - .L_267)
	.align		4
.L_267:
        /*0130*/ 	.word	index@(.nv.constant0._ZN3cub18CUB_300001_SM_10006detail6reduce28DeviceReduceSingleTileKernelINS2_10policy_hubIijN4cuda3std3__44plusIiEEE10Policy1000EN6thrust24THRUST_300001_SM_1000_NS10device_ptrIiEEPijS9_iiNS7_10__identityEEEvT0_T1_T2_T3_T4_T6_)
        /*0134*/ 	.short	0x0380
        /*0136*/ 	.short	0x001d


	//----- nvinfo : EIATTR_SW_WAR
	.align		4
.L_268:
        /*0138*/ 	.byte	0x04, 0x36
        /*013a*/ 	.short	(.L_270 - .L_269)
.L_269:
        /*013c*/ 	.word	0x00000008
.L_270:


//--------------------- .nv.info._ZN3cub18CUB_300001_SM_10006detail11EmptyKernelIvEEvv --------------------------
	.section	.nv.info._ZN3cub18CUB_300001_SM_10006detail11EmptyKernelIvEEvv,"",@"SHT_CUDA_INFO"
	.sectionflags	@""
	.align	4


	//----- nvinfo : EIATTR_CUDA_API_VERSION
	.align		4
        /*0000*/ 	.byte	0x04, 0x37
        /*0002*/ 	.short	(.L_272 - .L_271)
.L_271:
        /*0004*/ 	.word	0x00000082


	//----- nvinfo : EIATTR_SPARSE_MMA_MASK
	.align		4
.L_272:
        /*0008*/ 	.byte	0x03, 0x50
        /*000a*/ 	.short	0x0000


	//----- nvinfo : EIATTR_MAXREG_COUNT
	.align		4
        /*000c*/ 	.byte	0x03, 0x1b
        /*000e*/ 	.short	0x00ff


	//----- nvinfo : EIATTR_MERCURY_ISA_VERSION
	.align		4
        /*0010*/ 	.byte	0x03, 0x5f
        /*0012*/ 	.short	0x0101


	//----- nvinfo : EIATTR_VRC_CTA_INIT_COUNT
	.align		4
        /*0014*/ 	.byte	0x02, 0x4a
	.zero		1
	.zero		1


	//----- nvinfo : EIATTR_EXIT_INSTR_OFFSETS
	.align		4
        /*0018*/ 	.byte	0x04, 0x1c
        /*001a*/ 	.short	(.L_274 - .L_273)


	//   ....[0]....
.L_273:
        /*001c*/ 	.word	0x00000010


	//----- nvinfo : EIATTR_SW_WAR
	.align		4
.L_274:
        /*0020*/ 	.byte	0x04, 0x36
        /*0022*/ 	.short	(.L_276 - .L_275)
.L_275:
        /*0024*/ 	.word	0x00000008
.L_276:


//--------------------- .nv.info._Z15intialize_arrayPiii --------------------------
	.section	.nv.info._Z15intialize_arrayPiii,"",@"SHT_CUDA_INFO"
	.sectionflags	@""
	.align	4


	//----- nvinfo : EIATTR_CUDA_API_VERSION
	.align		4
        /*0000*/ 	.byte	0x04, 0x37
        /*0002*/ 	.short	(.L_278 - .L_277)
.L_277:
        /*0004*/ 	.word	0x00000082


	//----- nvinfo : EIATTR_KPARAM_INFO
	.align		4
.L_278:
        /*0008*/ 	.byte	0x04, 0x17
        /*000a*/ 	.short	(.L_280 - .L_279)
.L_279:
        /*000c*/ 	.word	0x00000000
        /*0010*/ 	.short	0x0002
        /*0012*/ 	.short	0x000c
        /*0014*/ 	.byte	0x00, 0xf0, 0x11, 0x00


	//----- nvinfo : EIATTR_KPARAM_INFO
	.align		4
.L_280:
        /*0018*/ 	.byte	0x04, 0x17
        /*001a*/ 	.short	(.L_282 - .L_281)
.L_281:
        /*001c*/ 	.word	0x00000000
        /*0020*/ 	.short	0x0001
        /*0022*/ 	.short	0x0008
        /*0024*/ 	.byte	0x00, 0xf0, 0x11, 0x00


	//----- nvinfo : EIATTR_KPARAM_INFO
	.align		4
.L_282:
        /*0028*/ 	.byte	0x04, 0x17
        /*002a*/ 	.short	(.L_284 - .L_283)
.L_283:
        /*002c*/ 	.word	0x00000000
        /*0030*/ 	.short	0x0000
        /*0032*/ 	.short	0x0000
        /*0034*/ 	.byte	0x00, 0xf5, 0x21, 0x00


	//----- nvinfo : EIATTR_SPARSE_MMA_MASK
	.align		4
.L_284:
        /*0038*/ 	.byte	0x03, 0x50
        /*003a*/ 	.short	0x0000


	//----- nvinfo : EIATTR_MAXREG_COUNT
	.align		4
        /*003c*/ 	.byte	0x03, 0x1b
        /*003e*/ 	.short	0x00ff


	//----- nvinfo : EIATTR_MERCURY_ISA_VERSION
	.align		4
        /*0040*/ 	.byte	0x03, 0x5f
        /*0042*/ 	.short	0x0101


	//----- nvinfo : EIATTR_VRC_CTA_INIT_COUNT
	.align		4
        /*0044*/ 	.byte	0x02, 0x4a
	.zero		1
	.zero		1


	//----- nvinfo : EIATTR_EXIT_INSTR_OFFSETS
	.align		4
        /*0048*/ 	.byte	0x04, 0x1c
        /*004a*/ 	.short	(.L_286 - .L_285)


	//   ....[0]....
.L_285:
        /*004c*/ 	.word	0x00000070


	//----- nvinfo : EIATTR_CBANK_PARAM_SIZE
	.align		4
.L_286:
        /*0050*/ 	.byte	0x03, 0x19
        /*0052*/ 	.short	0x0010


	//----- nvinfo : EIATTR_PARAM_CBANK
	.align		4
        /*0054*/ 	.byte	0x04, 0x0a
        /*0056*/ 	.short	(.L_288 - .L_287)
	.align		4
.L_287:
        /*0058*/ 	.word	index@(.nv.constant0._Z15intialize_arrayPiii)
        /*005c*/ 	.short	0x0380
        /*005e*/ 	.short	0x0010


	//----- nvinfo : EIATTR_SW_WAR
	.align		4
.L_288:
        /*0060*/ 	.byte	0x04, 0x36
        /*0062*/ 	.short	(.L_290 - .L_289)
.L_289:
        /*0064*/ 	.word	0x00000008
.L_290:


//--------------------- .nv.info._Z11is_end_gamePiS_ --------------------------
	.section	.nv.info._Z11is_end_gamePiS_,"",@"SHT_CUDA_INFO"
	.sectionflags	@""
	.align	4


	//----- nvinfo : EIATTR_CUDA_API_VERSION
	.align		4
        /*0000*/ 	.byte	0x04, 0x37
        /*0002*/ 	.short	(.L_292 - .L_291)
.L_291:
        /*0004*/ 	.word	0x00000082


	//----- nvinfo : EIATTR_KPARAM_INFO
	.align		4
.L_292:
        /*0008*/ 	.byte	0x04, 0x17
        /*000a*/ 	.short	(.L_294 - .L_293)
.L_293:
        /*000c*/ 	.word	0x00000000
        /*0010*/ 	.short	0x0001
        /*0012*/ 	.short	0x0008
        /*0014*/ 	.byte	0x00, 0xf5, 0x21, 0x00


	//----- nvinfo : EIATTR_KPARAM_INFO
	.align		4
.L_294:
        /*0018*/ 	.byte	0x04, 0x17
        /*001a*/ 	.short	(.L_296 - .L_295)
.L_295:
        /*001c*/ 	.word	0x00000000
        /*0020*/ 	.short	0x0000
        /*0022*/ 	.short	0x0000
        /*0024*/ 	.byte	0x00, 0xf5, 0x21, 0x00


	//----- nvinfo : EIATTR_SPARSE_MMA_MASK
	.align		4
.L_296:
        /*0028*/ 	.byte	0x03, 0x50
        /*002a*/ 	.short	0x0000


	//----- nvinfo : EIATTR_MAXREG_COUNT
	.align		4
        /*002c*/ 	.byte	0x03, 0x1b
        /*002e*/ 	.short	0x00ff


	//----- nvinfo : EIATTR_MERCURY_ISA_VERSION
	.align		4
        /*0030*/ 	.byte	0x03, 0x5f
        /*0032*/ 	.short	0x0101


	//----- nvinfo : EIATTR_VRC_CTA_INIT_COUNT
	.align		4
        /*0034*/ 	.byte	0x02, 0x4a
	.zero		1
	.zero		1


	//----- nvinfo : EIATTR_EXIT_INSTR_OFFSETS
	.align		4
        /*0038*/ 	.byte	0x04, 0x1c
        /*003a*/ 	.short	(.L_298 - .L_297)


	//   ....[0]....
.L_297:
        /*003c*/ 	.word	0x00000070


	//   ....[1]....
        /*0040*/ 	.word	0x000000b0


	//----- nvinfo : EIATTR_CBANK_PARAM_SIZE
	.align		4
.L_298:
        /*0044*/ 	.byte	0x03, 0x19
        /*0046*/ 	.short	0x0010


	//----- nvinfo : EIATTR_PARAM_CBANK
	.align		4
        /*0048*/ 	.byte	0x04, 0x0a
        /*004a*/ 	.short	(.L_300 - .L_299)
	.align		4
.L_299:
        /*004c*/ 	.word	index@(.nv.constant0._Z11is_end_gamePiS_)
        /*0050*/ 	.short	0x0380
        /*0052*/ 	.short	0x0010


	//----- nvinfo : EIATTR_SW_WAR
	.align		4
.L_300:
        /*0054*/ 	.byte	0x04, 0x36
        /*0056*/ 	.short	(.L_302 - .L_301)
.L_301:
        /*0058*/ 	.word	0x00000008
.L_302:


//--------------------- .nv.info._Z12battle_roundPiS_S_S_S_ii --------------------------
	.section	.nv.info._Z12battle_roundPiS_S_S_S_ii,"",@"SHT_CUDA_INFO"
	.sectionflags	@""
	.align	4


	//----- nvinfo : EIATTR_CUDA_API_VERSION
	.align		4
        /*0000*/ 	.byte	0x04, 0x37
        /*0002*/ 	.short	(.L_304 - .L_303)
.L_303:
        /*0004*/ 	.word	0x00000082


	//----- nvinfo : EIATTR_KPARAM_INFO
	.align		4
.L_304:
        /*0008*/ 	.byte	0x04, 0x17
        /*000a*/ 	.short	(.L_306 - .L_305)
.L_305:
        /*000c*/ 	.word	0x00000000
        /*0010*/ 	.short	0x0006
        /*0012*/ 	.short	0x002c
        /*0014*/ 	.byte	0x00, 0xf0, 0x11, 0x00


	//----- nvinfo : EIATTR_KPARAM_INFO
	.align		4
.L_306:
        /*0018*/ 	.byte	0x04, 0x17
        /*001a*/ 	.short	(.L_308 - .L_307)
.L_307:
        /*001c*/ 	.word	0x00000000
        /*0020*/ 	.short	0x0005
        /*0022*/ 	.short	0x0028
        /*0024*/ 	.byte	0x00, 0xf0, 0x11, 0x00


	//----- nvinfo : EIATTR_KPARAM_INFO
	.align		4
.L_308:
        /*0028*/ 	.byte	0x04, 0x17
        /*002a*/ 	.short	(.L_310 - .L_309)
.L_309:
        /*002c*/ 	.word	0x00000000
        /*0030*/ 	.short	0x0004
        /*0032*/ 	.short	0x0020
        /*0034*/ 	.byte	0x00, 0xf5, 0x21, 0x00


	//----- nvinfo : EIATTR_KPARAM_INFO
	.align		4
.L_310:
        /*0038*/ 	.byte	0x04, 0x17
        /*003a*/ 	.short	(.L_312 - .L_311)
.L_311:
        /*003c*/ 	.word	0x00000000
        /*0040*/ 	.short	0x0003
        /*0042*/ 	.short	0x0018
        /*0044*/ 	.byte	0x00, 0xf5, 0x21, 0x00


	//----- nvinfo : EIATTR_KPARAM_INFO
	.align		4
.L_312:
        /*0048*/ 	.byte	0x04, 0x17
        /*004a*/ 	.short	(.L_314 - .L_313)
.L_313:
        /*004c*/ 	.word	0x00000000
        /*0050*/ 	.short	0x0002
        /*0052*/ 	.short	0x0010
        /*0054*/ 	.byte	0x00, 0xf5, 0x21, 0x00


	//----- nvinfo : EIATTR_KPARAM_INFO
	.align		4
.L_314:
        /*0058*/ 	.byte	0x04, 0x17
        /*005a*/ 	.short	(.L_316 - .L_315)
.L_315:
        /*005c*/ 	.word	0x00000000
        /*0060*/ 	.short	0x0001
        /*0062*/ 	.short	0x0008
        /*0064*/ 	.byte	0x00, 0xf5, 0x21, 0x00


	//----- nvinfo : EIATTR_KPARAM_INFO
	.align		4
.L_316:
        /*0068*/ 	.byte	0x04, 0x17
        /*006a*/ 	.short	(.L_318 - .L_317)
.L_317:
        /*006c*/ 	.word	0x00000000
        /*0070*/ 	.short	0x0000
        /*0072*/ 	.short	0x0000
        /*0074*/ 	.byte	0x00, 0xf5, 0x21, 0x00


	//----- nvinfo : EIATTR_SPARSE_MMA_MASK
	.align		4
.L_318:
        /*0078*/ 	.byte	0x03, 0x50
        /*007a*/ 	.short	0x0000


	//----- nvinfo : EIATTR_MAXREG_COUNT
	.align		4
        /*007c*/ 	.byte	0x03, 0x1b
        /*007e*/ 	.short	0x00ff


	//----- nvinfo : EIATTR_NUM_BARRIERS
	.align		4
        /*0080*/ 	.byte	0x02, 0x4c
        /*0082*/ 	.byte	0x01
	.zero		1


	//----- nvinfo : EIATTR_MERCURY_ISA_VERSION
	.align		4
        /*0084*/ 	.byte	0x03, 0x5f
        /*0086*/ 	.short	0x0101


	//----- nvinfo : EIATTR_VRC_CTA_INIT_COUNT
	.align		4
        /*0088*/ 	.byte	0x02, 0x4a
	.zero		1
	.zero		1


	//----- nvinfo : EIATTR_EXIT_INSTR_OFFSETS
	.align		4
        /*008c*/ 	.byte	0x04, 0x1c
        /*008e*/ 	.short	(.L_320 - .L_319)


	//   ....[0]....
.L_319:
        /*0090*/ 	.word	0x00000190


	//   ....[1]....
        /*0094*/ 	.word	0x00000350


	//   ....[2]....
        /*0098*/ 	.word	0x00000610


	//   ....[3]....
        /*009c*/ 	.word	0x00000780


	//   ....[4]....
        /*00a0*/ 	.word	0x00000820


	//----- nvinfo : EIATTR_CRS_STACK_SIZE
	.align		4
.L_320:
        /*00a4*/ 	.byte	0x04, 0x1e
        /*00a6*/ 	.short	(.L_322 - .L_321)
.L_321:
        /*00a8*/ 	.word	0x00000000


	//----- nvinfo : EIATTR_CBANK_PARAM_SIZE
	.align		4
.L_322:
        /*00ac*/ 	.byte	0x03, 0x19
        /*00ae*/ 	.short	0x0030


	//----- nvinfo : EIATTR_PARAM_CBANK
	.align		4
        /*00b0*/ 	.byte	0x04, 0x0a
        /*00b2*/ 	.short	(.L_324 - .L_323)
	.align		4
.L_323:
        /*00b4*/ 	.word	index@(.nv.constant0._Z12battle_roundPiS_S_S_S_ii)
        /*00b8*/ 	.short	0x0380
        /*00ba*/ 	.short	0x0030


	//----- nvinfo : EIATTR_SW_WAR
	.align		4
.L_324:
        /*00bc*/ 	.byte	0x04, 0x36
        /*00be*/ 	.short	(.L_326 - .L_325)
.L_325:
        /*00c0*/ 	.word	0x00000008
.L_326:


//--------------------- .nv.callgraph             --------------------------
	.section	.nv.callgraph,"",@"SHT_CUDA_CALLGRAPH"
	.align	4
	.sectionentsize	8
	.align		4
        /*0000*/ 	.word	0x00000000
	.align		4
        /*0004*/ 	.word	0xffffffff
	.align		4
        /*0008*/ 	.word	0x00000000
	.align		4
        /*000c*/ 	.word	0xfffffffe
	.align		4
        /*0010*/ 	.word	0x00000000
	.align		4
        /*0014*/ 	.word	0xfffffffd
	.align		4
        /*0018*/ 	.word	0x00000000
	.align		4
        /*001c*/ 	.word	0xfffffffc


//--------------------- .nv.constant4             --------------------------
	.section	.nv.constant4,"a",@progbits
	.align	8
	.align		8
.nv.constant4:
        /*0000*/ 	.dword	_ZN34_INTERNAL_353a65b3_4_k_cu_2e7f1f254cuda3std3__45__cpo5beginE
	.align		8
        /*0008*/ 	.dword	_ZN34_INTERNAL_353a65b3_4_k_cu_2e7f1f254cuda3std3__45__cpo3endE
	.align		8
        /*0010*/ 	.dword	_ZN34_INTERNAL_353a65b3_4_k_cu_2e7f1f254cuda3std3__45__cpo6cbeginE
	.align		8
        /*0018*/ 	.dword	_ZN34_INTERNAL_353a65b3_4_k_cu_2e7f1f254cuda3std3__45__cpo4cendE
	.align		8
        /*0020*/ 	.dword	_ZN34_INTERNAL_353a65b3_4_k_cu_2e7f1f254cuda3std3__45__cpo6rbeginE
	.align		8
        /*0028*/ 	.dword	_ZN34_INTERNAL_353a65b3_4_k_cu_2e7f1f254cuda3std3__45__cpo4rendE
	.align		8
        /*0030*/ 	.dword	_ZN34_INTERNAL_353a65b3_4_k_cu_2e7f1f254cuda3std3__45__cpo7crbeginE
	.align		8
        /*0038*/ 	.dword	_ZN34_INTERNAL_353a65b3_4_k_cu_2e7f1f254cuda3std3__45__cpo5crendE
	.align		8
        /*0040*/ 	.dword	_ZN34_INTERNAL_353a65b3_4_k_cu_2e7f1f254cuda3std3__436_GLOBAL__N__353a65b3_4_k_cu_2e7f1f256ignoreE
	.align		8
        /*0048*/ 	.dword	_ZN34_INTERNAL_353a65b3_4_k_cu_2e7f1f254cuda3std3__419piecewise_constructE
	.align		8
        /*0050*/ 	.dword	_ZN34_INTERNAL_353a65b3_4_k_cu_2e7f1f254cuda3std3__48in_placeE
	.align		8
        /*0058*/ 	.dword	_ZN34_INTERNAL_353a65b3_4_k_cu_2e7f1f254cuda3std3__420unreachable_sentinelE
	.align		8
        /*0060*/ 	.dword	_ZN34_INTERNAL_353a65b3_4_k_cu_2e7f1f254cuda3std3__47nulloptE
	.align		8
        /*0068*/ 	.dword	_ZN34_INTERNAL_353a65b3_4_k_cu_2e7f1f254cuda3std3__48unexpectE
	.align		8
        /*0070*/ 	.dword	_ZN34_INTERNAL_353a65b3_4_k_cu_2e7f1f254cuda3std6ranges3__45__cpo4swapE
	.align		8
        /*0078*/ 	.dword	_ZN34_INTERNAL_353a65b3_4_k_cu_2e7f1f254cuda3std6ranges3__45__cpo9iter_moveE
	.align		8
        /*0080*/ 	.dword	_ZN34_INTERNAL_353a65b3_4_k_cu_2e7f1f254cuda3std6ranges3__45__cpo5beginE
	.align		8
        /*0088*/ 	.dword	_ZN34_INTERNAL_353a65b3_4_k_cu_2e7f1f254cuda3std6ranges3__45__cpo3endE
	.align		8
        /*0090*/ 	.dword	_ZN34_INTERNAL_353a65b3_4_k_cu_2e7f1f254cuda3std6ranges3__45__cpo6cbeginE
	.align		8
        /*0098*/ 	.dword	_ZN34_INTERNAL_353a65b3_4_k_cu_2e7f1f254cuda3std6ranges3__45__cpo4cendE
	.align		8
        /*00a0*/ 	.dword	_ZN34_INTERNAL_353a65b3_4_k_cu_2e7f1f254cuda3std6ranges3__45__cpo7advanceE
	.align		8
        /*00a8*/ 	.dword	_ZN34_INTERNAL_353a65b3_4_k_cu_2e7f1f254cuda3std6ranges3__45__cpo9iter_swapE
	.align		8
        /*00b0*/ 	.dword	_ZN34_INTERNAL_353a65b3_4_k_cu_2e7f1f254cuda3std6ranges3__45__cpo4nextE
	.align		8
        /*00b8*/ 	.dword	_ZN34_INTERNAL_353a65b3_4_k_cu_2e7f1f254cuda3std6ranges3__45__cpo4prevE
	.align		8
        /*00c0*/ 	.dword	_ZN34_INTERNAL_353a65b3_4_k_cu_2e7f1f254cuda3std6ranges3__45__cpo4dataE
	.align		8
        /*00c8*/ 	.dword	_ZN34_INTERNAL_353a65b3_4_k_cu_2e7f1f254cuda3std6ranges3__45__cpo5cdataE
	.align		8
        /*00d0*/ 	.dword	_ZN34_INTERNAL_353a65b3_4_k_cu_2e7f1f254cuda3std6ranges3__45__cpo4sizeE
	.align		8
        /*00d8*/ 	.dword	_ZN34_INTERNAL_353a65b3_4_k_cu_2e7f1f254cuda3std6ranges3__45__cpo5ssizeE
	.align		8
        /*00e0*/ 	.dword	_ZN34_INTERNAL_353a65b3_4_k_cu_2e7f1f254cuda3std6ranges3__45__cpo8distanceE
	.align		8
        /*00e8*/ 	.dword	_ZN34_INTERNAL_353a65b3_4_k_cu_2e7f1f256thrust24THRUST_300001_SM_1000_NS8cuda_cub3parE
	.align		8
        /*00f0*/ 	.dword	_ZN34_INTERNAL_353a65b3_4_k_cu_2e7f1f256thrust24THRUST_300001_SM_1000_NS8cuda_cub10par_nosyncE
	.align		8
        /*00f8*/ 	.dword	_ZN34_INTERNAL_353a65b3_4_k_cu_2e7f1f256thrust24THRUST_300001_SM_1000_NS6system6detail10sequential3seqE
	.align		8
        /*0100*/ 	.dword	_ZN34_INTERNAL_353a65b3_4_k_cu_2e7f1f256thrust24THRUST_300001_SM_1000_NS12placeholders2_1E
	.align		8
        /*0108*/ 	.dword	_ZN34_INTERNAL_353a65b3_4_k_cu_2e7f1f256thrust24THRUST_300001_SM_1000_NS12placeholders2_2E
	.align		8
        /*0110*/ 	.dword	_ZN34_INTERNAL_353a65b3_4_k_cu_2e7f1f256thrust24THRUST_300001_SM_1000_NS12placeholders2_3E
	.align		8
        /*0118*/ 	.dword	_ZN34_INTERNAL_353a65b3_4_k_cu_2e7f1f256thrust24THRUST_300001_SM_1000_NS12placeholders2_4E
	.align		8
        /*0120*/ 	.dword	_ZN34_INTERNAL_353a65b3_4_k_cu_2e7f1f256thrust24THRUST_300001_SM_1000_NS12placeholders2_5E
	.align		8
        /*0128*/ 	.dword	_ZN34_INTERNAL_353a65b3_4_k_cu_2e7f1f256thrust24THRUST_300001_SM_1000_NS12placeholders2_6E
	.align		8
        /*0130*/ 	.dword	_ZN34_INTERNAL_353a65b3_4_k_cu_2e7f1f256thrust24THRUST_300001_SM_1000_NS12placeholders2_7E
	.align		8
        /*0138*/ 	.dword	_ZN34_INTERNAL_353a65b3_4_k_cu_2e7f1f256thrust24THRUST_300001_SM_1000_NS12placeholders2_8E
	.align		8
        /*0140*/ 	.dword	_ZN34_INTERNAL_353a65b3_4_k_cu_2e7f1f256thrust24THRUST_300001_SM_1000_NS12placeholders2_9E
	.align		8
        /*0148*/ 	.dword	_ZN34_INTERNAL_353a65b3_4_k_cu_2e7f1f256thrust24THRUST_300001_SM_1000_NS12placeholders3_10E
	.align		8
        /*0150*/ 	.dword	_ZN34_INTERNAL_353a65b3_4_k_cu_2e7f1f256thrust24THRUST_300001_SM_1000_NS3seqE


//--------------------- .text._ZN3cub18CUB_300001_SM_10006detail6reduce28DeviceReduceSingleTileKernelINS2_10policy_hubIiyN4cuda3std3__44plusIiEEE10Policy1000EPiSC_iS9_iiNS7_10__identityEEEvT0_T1_T2_T3_T4_T6_ --------------------------
	.section	.text._ZN3cub18CUB_300001_SM_10006detail6reduce28DeviceReduceSingleTileKernelINS2_10policy_hubIiyN4cuda3std3__44plusIiEEE10Policy1000EPiSC_iS9_iiNS7_10__identityEEEvT0_T1_T2_T3_T4_T6_,"ax",@progbits
	.align	128
        .global         _ZN3cub18CUB_300001_SM_10006detail6reduce28DeviceReduceSingleTileKernelINS2_10policy_hubIiyN4cuda3std3__44plusIiEEE10Policy1000EPiSC_iS9_iiNS7_10__identityEEEvT0_T1_T2_T3_T4_T6_
        .type           _ZN3cub18CUB_300001_SM_10006detail6reduce28DeviceReduceSingleTileKernelINS2_10policy_hubIiyN4cuda3std3__44plusIiEEE10Policy1000EPiSC_iS9_iiNS7_10__identityEEEvT0_T1_T2_T3_T4_T6_,@function
        .size           _ZN3cub18CUB_300001_SM_10006detail6reduce28DeviceReduceSingleTileKernelINS2_10policy_hubIiyN4cuda3std3__44plusIiEEE10Policy1000EPiSC_iS9_iiNS7_10__identityEEEvT0_T1_T2_T3_T4_T6_,(.L_x_244 - _ZN3cub18CUB_300001_SM_10006detail6reduce28DeviceReduceSingleTileKernelINS2_10policy_hubIiyN4cuda3std3__44plusIiEEE10Policy1000EPiSC_iS9_iiNS7_10__identityEEEvT0_T1_T2_T3_T4_T6_)
        .other          _ZN3cub18CUB_300001_SM_10006detail6reduce28DeviceReduceSingleTileKernelINS2_10policy_hubIiyN4cuda3std3__44plusIiEEE10Policy1000EPiSC_iS9_iiNS7_10__identityEEEvT0_T1_T2_T3_T4_T6_,@"STO_CUDA_ENTRY STV_DEFAULT"
_ZN3cub18CUB_300001_SM_10006detail6reduce28DeviceReduceSingleTileKernelINS2_10policy_hubIiyN4cuda3std3__44plusIiEEE10Policy1000EPiSC_iS9_iiNS7_10__identityEEEvT0_T1_T2_T3_T4_T6_:
.text._ZN3cub18CUB_300001_SM_10006detail6reduce28DeviceReduceSingleTileKernelINS2_10policy_hubIiyN4cuda3std3__44plusIiEEE10Policy1000EPiSC_iS9_iiNS7_10__identityEEEvT0_T1_T2_T3_T4_T6_:
[----:B------:R-:W-:Y:S01]  /*0000*/  LDC R1, c[0x0][0x37c] ;  /* 0x0000df00ff017b82 */ /* 0x000fe20000000800 */
[----:B------:R-:W0:Y:S01]  /*0010*/  LDCU UR4, c[0x0][0x390] ;  /* 0x00007200ff0477ac */ /* 0x000e220008000800 */
[----:B------:R-:W1:Y:S01]  /*0020*/  LDCU.64 UR6, c[0x0][0x358] ;  /* 0x00006b00ff0677ac */ /* 0x000e620008000a00 */
[----:B0-----:R-:W-:-:S05]  /*0030*/  IMAD.U32 R20, RZ, RZ, UR4 ;  /* 0x00000004ff147e24 */ /* 0x001fca000f8e00ff */
[----:B------:R-:W-:-:S13]  /*0040*/  ISETP.NE.AND P0, PT, R20, RZ, PT ;  /* 0x000000ff1400720c */ /* 0x000fda0003f05270 */
[----:B-1----:R-:W-:Y:S05]  /*0050*/  @P0 BRA `(.L_x_0) ;  /* 0x00000000001c0947 */ /* 0x002fea0003800000 */
[----:B------:R-:W0:Y:S02]  /*0060*/  S2R R0, SR_TID.X ;  /* 0x0000000000007919 */ /* 0x000e240000002100 */
[----:B0-----:R-:W-:-:S13]  /*0070*/  ISETP.NE.AND P0, PT, R0, RZ, PT ;  /* 0x000000ff0000720c */ /* 0x001fda0003f05270 */
[----:B------:R-:W-:Y:S05]  /*0080*/  @P0 EXIT ;  /* 0x000000000000094d */ /* 0x000fea0003800000 */
[----:B------:R-:W0:Y:S08]  /*0090*/  LDC R5, c[0x0][0x398] ;  /* 0x0000e600ff057b82 */ /* 0x000e300000000800 */
[----:B------:R-:W0:Y:S02]  /*00a0*/  LDC.64 R2, c[0x0][0x388] ;  /* 0x0000e200ff027b82 */ /* 0x000e240000000a00 */
[----:B0-----:R-:W-:Y:S01]  /*00b0*/  STG.E desc[UR6][R2.64], R5 ;  /* 0x0000000502007986 */ /* 0x001fe2000c101906 */
[----:B------:R-:W-:Y:S05]  /*00c0*/  EXIT ;  /* 0x000000000000794d */ /* 0x000fea0003800000 */
.L_x_0:
[----:B------:R-:W0:Y:S01]  /*00d0*/  LDCU UR4, c[0x0][0x380] ;  /* 0x00007000ff0477ac */ /* 0x000e220008000800 */
[----:B------:R-:W-:Y:S01]  /*00e0*/  BSSY.RECONVERGENT B0, `(.L_x_1) ;  /* 0x0000385000007945 */ /* 0x000fe20003800200 */
[----:B0-----:R-:W-:-:S09]  /*00f0*/  ULOP3.LUT UP0, URZ, UR4, 0xf, URZ, 0xc0, !UPT ;  /* 0x0000000f04ff7892 */ /* 0x001fd2000f80c0ff */
[----:B------:R-:W-:Y:S05]  /*0100*/  BRA.U UP0, `(.L_x_2) ;  /* 0x0000001900d87547 */ /* 0x000fea000b800000 */
[----:B------:R-:W-:-:S13]  /*0110*/  ISETP.GT.AND P0, PT, R20, 0xfff, PT ;  /* 0x00000fff1400780c */ /* 0x000fda0003f04270 */
[----:B------:R-:W-:Y:S05]  /*0120*/  @P0 BRA `(.L_x_3) ;  /* 0x0000000c008c0947 */ /* 0x000fea0003800000 */
[----:B------:R-:W0:Y:S01]  /*0130*/  S2R R9, SR_TID.X ;  /* 0x0000000000097919 */ /* 0x000e220000002100 */
[----:B------:R-:W-:Y:S01]  /*0140*/  BSSY.RECONVERGENT B1, `(.L_x_4) ;  /* 0x0000009000017945 */ /* 0x000fe20003800200 */
[----:B------:R-:W-:Y:S01]  /*0150*/  IMAD.MOV.U32 R0, RZ, RZ, RZ ;  /* 0x000000ffff007224 */ /* 0x000fe200078e00ff */
[----:B0-----:R-:W-:Y:S01]  /*0160*/  ISETP.GE.AND P0, PT, R9, R20, PT ;  /* 0x000000140900720c */ /* 0x001fe20003f06270 */
[----:B------:R-:W-:-:S12]  /*0170*/  IMAD.MOV.U32 R11, RZ, RZ, R9 ;  /* 0x000000ffff0b7224 */ /* 0x000fd800078e0009 */
[----:B------:R-:W-:Y:S05]  /*0180*/  @P0 BRA `(.L_x_5) ;  /* 0x0000000000100947 */ /* 0x000fea0003800000 */
[----:B------:R-:W0:Y:S02]  /*0190*/  LDC.64 R2, c[0x0][0x380] ;  /* 0x0000e000ff027b82 */ /* 0x000e240000000a00 */
[----:B0-----:R-:W-:-:S05]  /*01a0*/  IMAD.WIDE.U32 R2, R9, 0x4, R2 ;  /* 0x0000000409027825 */ /* 0x001fca00078e0002 */
[----:B------:R0:W5:Y:S01]  /*01b0*/  LDG.E.CONSTANT R0, desc[UR6][R2.64] ;  /* 0x0000000602007981 */ /* 0x000162000c1e9900 */
[----:B------:R-:W-:-:S07]  /*01c0*/  VIADD R11, R9, 0x100 ;  /* 0x00000100090b7836 */ /* 0x000fce0000000000 */
.L_x_5:
[----:B------:R-:W-:Y:S05]  /*01d0*/  BSYNC.RECONVERGENT B1 ;  /* 0x0000000000017941 */ /* 0x000fea0003800200 */
.L_x_4:
[----:B------:R-:W-:Y:S01]  /*01e0*/  ISETP.GE.AND P0, PT, R11, R20, PT ;  /* 0x000000140b00720c */ /* 0x000fe20003f06270 */
[----:B------:R-:W-:-:S12]  /*01f0*/  BSSY.RECONVERGENT B1, `(.L_x_6) ;  /* 0x0000066000017945 */ /* 0x000fd80003800200 */
[----:B------:R-:W-:Y:S05]  /*0200*/  @P0 BRA `(.L_x_7) ;  /* 0x0000000400900947 */ /* 0x000fea0003800000 */
[----:B0-----:R-:W-:Y:S01]  /*0210*/  LOP3.LUT R3, RZ, R11, RZ, 0x33, !PT ;  /* 0x0000000bff037212 */ /* 0x001fe200078e33ff */
[----:B------:R-:W-:Y:S04]  /*0220*/  BSSY.RECONVERGENT B2, `(.L_x_8) ;  /* 0x0000015000027945 */ /* 0x000fe80003800200 */
[----:B------:R-:W-:-:S05]  /*0230*/  IMAD.IADD R4, R3, 0x1, R20 ;  /* 0x0000000103047824 */ /* 0x000fca00078e0214 */
[C---:B------:R-:W-:Y:S02]  /*0240*/  LOP3.LUT R2, R4.reuse, 0x300, RZ, 0xc0, !PT ;  /* 0x0000030004027812 */ /* 0x040fe400078ec0ff */
[----:B------:R-:W-:Y:S02]  /*0250*/  ISETP.GE.U32.AND P1, PT, R4, 0x300, PT ;  /* 0x000003000400780c */ /* 0x000fe40003f26070 */
[----:B------:R-:W-:-:S13]  /*0260*/  ISETP.NE.AND P0, PT, R2, 0x300, PT ;  /* 0x000003000200780c */ /* 0x000fda0003f05270 */
[----:B------:R-:W-:Y:S05]  /*0270*/  @!P0 BRA `(.L_x_9) ;  /* 0x00000000003c8947 */ /* 0x000fea0003800000 */
[----:B------:R-:W0:Y:S01]  /*0280*/  LDC.64 R2, c[0x0][0x380] ;  /* 0x0000e000ff027b82 */ /* 0x000e220000000a00 */
[----:B------:R-:W-:-:S04]  /*0290*/  LEA.HI R4, R4, 0x1, RZ, 0x18 ;  /* 0x0000000104047811 */ /* 0x000fc800078fc0ff */
[----:B------:R-:W-:-:S05]  /*02a0*/  LOP3.LUT R4, R4, 0x3, RZ, 0xc0, !PT ;  /* 0x0000000304047812 */ /* 0x000fca00078ec0ff */
[----:B------:R-:W-:Y:S02]  /*02b0*/  IMAD.MOV R4, RZ, RZ, -R4 ;  /* 0x000000ffff047224 */ /* 0x000fe400078e0a04 */
[----:B0-----:R-:W-:-:S04]  /*02c0*/  IMAD.WIDE.U32 R2, R11, 0x4, R2 ;  /* 0x000000040b027825 */ /* 0x001fc800078e0002 */
[----:B------:R-:W-:-:S07]  /*02d0*/  IMAD.MOV.U32 R5, RZ, RZ, R3 ;  /* 0x000000ffff057224 */ /* 0x000fce00078e0003 */
.L_x_10:
[----:B------:R-:W-:-:S06]  /*02e0*/  IMAD.MOV.U32 R3, RZ, RZ, R5 ;  /* 0x000000ffff037224 */ /* 0x000fcc00078e0005 */
[----:B------:R0:W2:Y:S01]  /*02f0*/  LDG.E.CONSTANT R3, desc[UR6][R2.64] ;  /* 0x0000000602037981 */ /* 0x0000a2000c1e9900 */
[----:B------:R-:W-:Y:S02]  /*0300*/  VIADD R4, R4, 0x1 ;  /* 0x0000000104047836 */ /* 0x000fe40000000000 */
[----:B------:R-:W-:-:S03]  /*0310*/  VIADD R11, R11, 0x100 ;  /* 0x000001000b0b7836 */ /* 0x000fc60000000000 */
[----:B------:R-:W-:Y:S02]  /*0320*/  ISETP.NE.AND P0, PT, R4, RZ, PT ;  /* 0x000000ff0400720c */ /* 0x000fe40003f05270 */
[----:B0-----:R-:W-:-:S05]  /*0330*/  IADD3 R2, P2, PT, R2, 0x400, RZ ;  /* 0x0000040002027810 */ /* 0x001fca0007f5e0ff */
[----:B------:R-:W-:Y:S02]  /*0340*/  IMAD.X R5, RZ, RZ, R5, P2 ;  /* 0x000000ffff057224 */ /* 0x000fe400010e0605 */
[----:B--2--5:R-:W-:-:S04]  /*0350*/  IMAD.IADD R0, R3, 0x1, R0 ;  /* 0x0000000103007824 */ /* 0x024fc800078e0200 */
[----:B------:R-:W-:Y:S05]  /*0360*/  @P0 BRA `(.L_x_10) ;  /* 0xfffffffc00dc0947 */ /* 0x000fea000383ffff */
.L_x_9:
[----:B------:R-:W-:Y:S05]  /*0370*/  BSYNC.RECONVERGENT B2 ;  /* 0x0000000000027941 */ /* 0x000fea0003800200 */
.L_x_8:
[----:B------:R-:W-:Y:S05]  /*0380*/  @!P1 BRA `(.L_x_7) ;  /* 0x0000000400309947 */ /* 0x000fea0003800000 */
[----:B------:R-:W-:Y:S01]  /*0390*/  IMAD.IADD R2, R20, 0x1, -R11 ;  /* 0x0000000114027824 */ /* 0x000fe200078e0a0b */
[----:B------:R-:W-:Y:S01]  /*03a0*/  BSSY.RECONVERGENT B2, `(.L_x_11) ;  /* 0x0000029000027945 */ /* 0x000fe20003800200 */
[----:B------:R-:W-:-:S03]  /*03b0*/  PLOP3.LUT P0, PT, PT, PT, PT, 0x80, 0x8 ;  /* 0x000000000008781c */ /* 0x000fc60003f0f070 */
[----:B------:R-:W-:-:S13]  /*03c0*/  ISETP.GT.AND P1, PT, R2, 0xc00, PT ;  /* 0x00000c000200780c */ /* 0x000fda0003f24270 */
[----:B------:R-:W-:Y:S05]  /*03d0*/  @!P1 BRA `(.L_x_12) ;  /* 0x0000000000949947 */ /* 0x000fea0003800000 */
[----:B------:R-:W-:Y:S01]  /*03e0*/  PLOP3.LUT P0, PT, PT, PT, PT, 0x8, 0x80 ;  /* 0x000000000080781c */ /* 0x000fe20003f0e170 */
[----:B------:R-:W-:-:S12]  /*03f0*/  VIADD R8, R20, 0xfffff400 ;  /* 0xfffff40014087836 */ /* 0x000fd80000000000 */
.L_x_13:
[----:B------:R-:W0:Y:S01]  /*0400*/  LDC.64 R4, c[0x0][0x380] ;  /* 0x0000e000ff047b82 */ /* 0x000e220000000a00 */
[C---:B------:R-:W-:Y:S02]  /*0410*/  VIADD R7, R11.reuse, 0x400 ;  /* 0x000004000b077836 */ /* 0x040fe40000000000 */
[C---:B------:R-:W-:Y:S02]  /*0420*/  VIADD R3, R11.reuse, 0x800 ;  /* 0x000008000b037836 */ /* 0x040fe40000000000 */
[----:B0-----:R-:W-:-:S05]  /*0430*/  IMAD.WIDE R22, R11, 0x4, R4 ;  /* 0x000000040b167825 */ /* 0x001fca00078e0204 */
[----:B------:R-:W2:Y:S01]  /*0440*/  LDG.E.CONSTANT R13, desc[UR6][R22.64] ;  /* 0x00000006160d7981 */ /* 0x000ea2000c1e9900 */
[----:B------:R-:W-:-:S03]  /*0450*/  IMAD.WIDE R6, R7, 0x4, R4 ;  /* 0x0000000407067825 */ /* 0x000fc600078e0204 */
[----:B------:R-:W2:Y:S04]  /*0460*/  LDG.E.CONSTANT R10, desc[UR6][R22.64+0x400] ;  /* 0x00040006160a7981 */ /* 0x000ea8000c1e9900 */
[----:B------:R-:W3:Y:S04]  /*0470*/  LDG.E.CONSTANT R12, desc[UR6][R22.64+0x800] ;  /* 0x00080006160c7981 */ /* 0x000ee8000c1e9900 */
[----:B------:R-:W3:Y:S01]  /*0480*/  LDG.E.CONSTANT R19, desc[UR6][R22.64+0xc00] ;  /* 0x000c000616137981 */ /* 0x000ee2000c1e9900 */
[----:B------:R-:W-:-:S03]  /*0490*/  IMAD.WIDE R2, R3, 0x4, R4 ;  /* 0x0000000403027825 */ /* 0x000fc600078e0204 */
[----:B------:R-:W4:Y:S04]  /*04a0*/  LDG.E.CONSTANT R16, desc[UR6][R6.64] ;  /* 0x0000000606107981 */ /* 0x000f28000c1e9900 */
[----:B------:R-:W4:Y:S01]  /*04b0*/  LDG.E.CONSTANT R15, desc[UR6][R6.64+0x400] ;  /* 0x00040006060f7981 */ /* 0x000f22000c1e9900 */
[----:B------:R-:W-:-:S03]  /*04c0*/  VIADD R25, R11, 0xc00 ;  /* 0x00000c000b197836 */ /* 0x000fc60000000000 */
[----:B------:R-:W4:Y:S04]  /*04d0*/  LDG.E.CONSTANT R14, desc[UR6][R6.64+0x800] ;  /* 0x00080006060e7981 */ /* 0x000f28000c1e9900 */
[----:B------:R-:W4:Y:S01]  /*04e0*/  LDG.E.CONSTANT R21, desc[UR6][R6.64+0xc00] ;  /* 0x000c000606157981 */ /* 0x000f22000c1e9900 */
[----:B------:R-:W-:-:S03]  /*04f0*/  IMAD.WIDE R4, R25, 0x4, R4 ;  /* 0x0000000419047825 */ /* 0x000fc600078e0204 */
[----:B------:R-:W4:Y:S04]  /*0500*/  LDG.E.CONSTANT R18, desc[UR6][R2.64] ;  /* 0x0000000602127981 */ /* 0x000f28000c1e9900 */
[----:B------:R-:W4:Y:S04]  /*0510*/  LDG.E.CONSTANT R17, desc[UR6][R2.64+0x400] ;  /* 0x0004000602117981 */ /* 0x000f28000c1e9900 */
[----:B------:R-:W4:Y:S04]  /*0520*/  LDG.E.CONSTANT R23, desc[UR6][R2.64+0x800] ;  /* 0x0008000602177981 */ /* 0x000f28000c1e9900 */
[----:B------:R-:W4:Y:S04]  /*0530*/  LDG.E.CONSTANT R24, desc[UR6][R2.64+0xc00] ;  /* 0x000c000602187981 */ /* 0x000f28000c1e9900 */
[----:B------:R-:W4:Y:S04]  /*0540*/  LDG.E.CONSTANT R25, desc[UR6][R4.64] ;  /* 0x0000000604197981 */ /* 0x000f28000c1e9900 */
[----:B------:R-:W4:Y:S04]  /*0550*/  LDG.E.CONSTANT R26, desc[UR6][R4.64+0x400] ;  /* 0x00040006041a7981 */ /* 0x000f28000c1e9900 */
[----:B------:R-:W4:Y:S04]  /*0560*/  LDG.E.CONSTANT R22, desc[UR6][R4.64+0x800] ;  /* 0x0008000604167981 */ /* 0x000f28000c1e9900 */
[----:B------:R-:W4:Y:S01]  /*0570*/  LDG.E.CONSTANT R27, desc[UR6][R4.64+0xc00] ;  /* 0x000c0006041b7981 */ /* 0x000f22000c1e9900 */
[----:B------:R-:W-:-:S05]  /*0580*/  VIADD R11, R11, 0x1000 ;  /* 0x000010000b0b7836 */ /* 0x000fca0000000000 */
[----:B------:R-:W-:Y:S02]  /*0590*/  ISETP.GE.AND P1, PT, R11, R8, PT ;  /* 0x000000080b00720c */ /* 0x000fe40003f26270 */
[----:B--2--5:R-:W-:-:S04]  /*05a0*/  IADD3 R10, PT, PT, R10, R13, R0 ;  /* 0x0000000d0a0a7210 */ /* 0x024fc80007ffe000 */
[----:B---3--:R-:W-:-:S04]  /*05b0*/  IADD3 R10, PT, PT, R19, R12, R10 ;  /* 0x0000000c130a7210 */ /* 0x008fc80007ffe00a */
[----:B----4-:R-:W-:-:S04]  /*05c0*/  IADD3 R10, PT, PT, R15, R16, R10 ;  /* 0x000000100f0a7210 */ /* 0x010fc80007ffe00a */
[----:B------:R-:W-:-:S04]  /*05d0*/  IADD3 R10, PT, PT, R21, R14, R10 ;  /* 0x0000000e150a7210 */ /* 0x000fc80007ffe00a */
[----:B------:R-:W-:-:S04]  /*05e0*/  IADD3 R10, PT, PT, R17, R18, R10 ;  /* 0x00000012110a7210 */ /* 0x000fc80007ffe00a */
[----:B------:R-:W-:-:S04]  /*05f0*/  IADD3 R10, PT, PT, R24, R23, R10 ;  /* 0x00000017180a7210 */ /* 0x000fc80007ffe00a */
[----:B------:R-:W-:-:S04]  /*0600*/  IADD3 R25, PT, PT, R26, R25, R10 ;  /* 0x000000191a197210 */ /* 0x000fc80007ffe00a */
[----:B------:R-:W-:Y:S01]  /*0610*/  IADD3 R0, PT, PT, R27, R22, R25 ;  /* 0x000000161b007210 */ /* 0x000fe20007ffe019 */
[----:B------:R-:W-:Y:S06]  /*0620*/  @!P1 BRA `(.L_x_13) ;  /* 0xfffffffc00749947 */ /* 0x000fec000383ffff */
.L_x_12:
[----:B------:R-:W-:Y:S05]  /*0630*/  BSYNC.RECONVERGENT B2 ;  /* 0x0000000000027941 */ /* 0x000fea0003800200 */
.L_x_11:
[----:B------:R-:W-:Y:S01]  /*0640*/  IMAD.IADD R2, R20, 0x1, -R11 ;  /* 0x0000000114027824 */ /* 0x000fe200078e0a0b */
[----:B------:R-:W-:Y:S04]  /*0650*/  BSSY.RECONVERGENT B2, `(.L_x_14) ;  /* 0x0000015000027945 */ /* 0x000fe80003800200 */
[----:B------:R-:W-:-:S13]  /*0660*/  ISETP.GT.AND P1, PT, R2, 0x400, PT ;  /* 0x000004000200780c */ /* 0x000fda0003f24270 */
[----:B------:R-:W-:Y:S05]  /*0670*/  @!P1 BRA `(.L_x_15) ;  /* 0x0000000000489947 */ /* 0x000fea0003800000 */
[----:B------:R-:W0:Y:S01]  /*0680*/  LDC.64 R4, c[0x0][0x380] ;  /* 0x0000e000ff047b82 */ /* 0x000e220000000a00 */
[C---:B------:R-:W-:Y:S02]  /*0690*/  VIADD R13, R11.reuse, 0x400 ;  /* 0x000004000b0d7836 */ /* 0x040fe40000000000 */
[----:B0-----:R-:W-:-:S05]  /*06a0*/  IMAD.WIDE R2, R11, 0x4, R4 ;  /* 0x000000040b027825 */ /* 0x001fca00078e0204 */
[----:B------:R-:W2:Y:S01]  /*06b0*/  LDG.E.CONSTANT R7, desc[UR6][R2.64] ;  /* 0x0000000602077981 */ /* 0x000ea2000c1e9900 */
[----:B------:R-:W-:-:S03]  /*06c0*/  IMAD.WIDE R4, R13, 0x4, R4 ;  /* 0x000000040d047825 */ /* 0x000fc600078e0204 */
[----:B------:R-:W2:Y:S04]  /*06d0*/  LDG.E.CONSTANT R6, desc[UR6][R2.64+0x400] ;  /* 0x0004000602067981 */ /* 0x000ea8000c1e9900 */
[----:B------:R-:W3:Y:S04]  /*06e0*/  LDG.E.CONSTANT R13, desc[UR6][R2.64+0x800] ;  /* 0x00080006020d7981 */ /* 0x000ee8000c1e9900 */
[----:B------:R-:W3:Y:S04]  /*06f0*/  LDG.E.CONSTANT R8, desc[UR6][R2.64+0xc00] ;  /* 0x000c000602087981 */ /* 0x000ee8000c1e9900 */
[----:B------:R-:W4:Y:S04]  /*0700*/  LDG.E.CONSTANT R15, desc[UR6][R4.64] ;  /* 0x00000006040f7981 */ /* 0x000f28000c1e9900 */
[----:B------:R-:W4:Y:S04]  /*0710*/  LDG.E.CONSTANT R10, desc[UR6][R4.64+0x400] ;  /* 0x00040006040a7981 */ /* 0x000f28000c1e9900 */
[----:B------:R-:W4:Y:S04]  /*0720*/  LDG.E.CONSTANT R17, desc[UR6][R4.64+0x800] ;  /* 0x0008000604117981 */ /* 0x000f28000c1e9900 */
[----:B------:R-:W4:Y:S01]  /*0730*/  LDG.E.CONSTANT R12, desc[UR6][R4.64+0xc00] ;  /* 0x000c0006040c7981 */ /* 0x000f22000c1e9900 */
[----:B------:R-:W-:Y:S01]  /*0740*/  PLOP3.LUT P0, PT, PT, PT, PT, 0x8, 0x80 ;  /* 0x000000000080781c */ /* 0x000fe20003f0e170 */
[----:B------:R-:W-:Y:S01]  /*0750*/  VIADD R11, R11, 0x800 ;  /* 0x000008000b0b7836 */ /* 0x000fe20000000000 */
[----:B--2--5:R-:W-:-:S04]  /*0760*/  IADD3 R6, PT, PT, R6, R7, R0 ;  /* 0x0000000706067210 */ /* 0x024fc80007ffe000 */
[----:B---3--:R-:W-:-:S04]  /*0770*/  IADD3 R6, PT, PT, R8, R13, R6 ;  /* 0x0000000d08067210 */ /* 0x008fc80007ffe006 */
[----:B----4-:R-:W-:-:S04]  /*0780*/  IADD3 R6, PT, PT, R10, R15, R6 ;  /* 0x0000000f0a067210 */ /* 0x010fc80007ffe006 */
[----:B------:R-:W-:-:S07]  /*0790*/  IADD3 R0, PT, PT, R12, R17, R6 ;  /* 0x000000110c007210 */ /* 0x000fce0007ffe006 */
.L_x_15:
[----:B------:R-:W-:Y:S05]  /*07a0*/  BSYNC.RECONVERGENT B2 ;  /* 0x0000000000027941 */ /* 0x000fea0003800200 */
.L_x_14:
[----:B------:R-:W-:-:S13]  /*07b0*/  ISETP.LT.OR P0, PT, R11, R20, P0 ;  /* 0x000000140b00720c */ /* 0x000fda0000701670 */
[----:B------:R-:W-:Y:S05]  /*07c0*/  @!P0 BRA `(.L_x_7) ;  /* 0x0000000000208947 */ /* 0x000fea0003800000 */
[----:B------:R-:W0:Y:S02]  /*07d0*/  LDC.64 R2, c[0x0][0x380] ;  /* 0x0000e000ff027b82 */ /* 0x000e240000000a00 */
[----:B0-----:R-:W-:-:S05]  /*07e0*/  IMAD.WIDE R2, R11, 0x4, R2 ;  /* 0x000000040b027825 */ /* 0x001fca00078e0202 */
[----:B------:R-:W2:Y:S04]  /*07f0*/  LDG.E.CONSTANT R5, desc[UR6][R2.64] ;  /* 0x0000000602057981 */ /* 0x000ea8000c1e9900 */
[----:B------:R-:W2:Y:S04]  /*0800*/  LDG.E.CONSTANT R4, desc[UR6][R2.64+0x400] ;  /* 0x0004000602047981 */ /* 0x000ea8000c1e9900 */
[----:B------:R-:W3:Y:S04]  /*0810*/  LDG.E.CONSTANT R7, desc[UR6][R2.64+0x800] ;  /* 0x0008000602077981 */ /* 0x000ee8000c1e9900 */
[----:B------:R-:W3:Y:S01]  /*0820*/  LDG.E.CONSTANT R6, desc[UR6][R2.64+0xc00] ;  /* 0x000c000602067981 */ /* 0x000ee2000c1e9900 */
[----:B--2--5:R-:W-:-:S04]  /*0830*/  IADD3 R0, PT, PT, R4, R5, R0 ;  /* 0x0000000504007210 */ /* 0x024fc80007ffe000 */
[----:B---3--:R-:W-:-:S07]  /*0840*/  IADD3 R0, PT, PT, R6, R7, R0 ;  /* 0x0000000706007210 */ /* 0x008fce0007ffe000 */
.L_x_7:
[----:B------:R-:W-:Y:S05]  /*0850*/  BSYNC.RECONVERGENT B1 ;  /* 0x0000000000017941 */ /* 0x000fea0003800200 */
.L_x_6:
[----:B------:R-:W-:-:S13]  /*0860*/  ISETP.GE.AND P0, PT, R20, 0x100, PT ;  /* 0x000001001400780c */ /* 0x000fda0003f06270 */
[----:B------:R-:W-:Y:S05]  /*0870*/  @!P0 BRA `(.L_x_16) ;  /* 0x0000000000ac8947 */ /* 0x000fea0003800000 */
[----:B------:R-:W1:Y:S01]  /*0880*/  S2R R6, SR_LANEID ;  /* 0x0000000000067919 */ /* 0x000e620000000000 */
[----:B0----5:R-:W0:Y:S01]  /*0890*/  SHFL.DOWN PT, R2, R0, 0x1, 0x1f ;  /* 0x08201f0000027f89 */ /* 0x021e2200000e0000 */
[C---:B-1----:R-:W-:Y:S02]  /*08a0*/  ISETP.GT.AND P0, PT, R6.reuse, 0x1e, PT ;  /* 0x0000001e0600780c */ /* 0x042fe40003f04270 */
[----:B------:R-:W-:Y:S02]  /*08b0*/  ISETP.NE.AND P1, PT, R6, RZ, PT ;  /* 0x000000ff0600720c */ /* 0x000fe40003f25270 */
[----:B0-----:R-:W-:Y:S02]  /*08c0*/  SEL R3, R2, RZ, !P0 ;  /* 0x000000ff02037207 */ /* 0x001fe40004000000 */
[----:B------:R-:W-:-:S03]  /*08d0*/  ISETP.GT.AND P0, PT, R6, 0x1d, PT ;  /* 0x0000001d0600780c */ /* 0x000fc60003f04270 */
[----:B------:R-:W-:-:S05]  /*08e0*/  IMAD.IADD R3, R3, 0x1, R0 ;  /* 0x0000000103037824 */ /* 0x000fca00078e0200 */
[----:B------:R-:W0:Y:S01]  /*08f0*/  SHFL.DOWN PT, R2, R3, 0x2, 0x1f ;  /* 0x08401f0003027f89 */ /* 0x000e2200000e0000 */
[----:B------:R-:W1:Y:S01]  /*0900*/  @!P1 S2R R7, SR_CgaCtaId ;  /* 0x0000000000079919 */ /* 0x000e620000008800 */
[----:B0-----:R-:W-:Y:S02]  /*0910*/  SEL R2, R2, RZ, !P0 ;  /* 0x000000ff02027207 */ /* 0x001fe40004000000 */
[----:B------:R-:W-:-:S03]  /*0920*/  ISETP.GT.AND P0, PT, R6, 0x1b, PT ;  /* 0x0000001b0600780c */ /* 0x000fc60003f04270 */
[----:B------:R-:W-:-:S05]  /*0930*/  IMAD.IADD R2, R3, 0x1, R2 ;  /* 0x0000000103027824 */ /* 0x000fca00078e0202 */
[----:B------:R-:W0:Y:S02]  /*0940*/  SHFL.DOWN PT, R4, R2, 0x4, 0x1f ;  /* 0x08801f0002047f89 */ /* 0x000e2400000e0000 */
[----:B0-----:R-:W-:Y:S02]  /*0950*/  SEL R5, R4, RZ, !P0 ;  /* 0x000000ff04057207 */ /* 0x001fe40004000000 */
[----:B------:R-:W-:Y:S02]  /*0960*/  ISETP.GT.AND P0, PT, R6, 0x17, PT ;  /* 0x000000170600780c */ /* 0x000fe40003f04270 */
[----:B------:R-:W-:Y:S01]  /*0970*/  @!P1 MOV R4, 0x400 ;  /* 0x0000040000049802 */ /* 0x000fe20000000f00 */
[----:B------:R-:W-:Y:S01]  /*0980*/  IMAD.IADD R5, R2, 0x1, R5 ;  /* 0x0000000102057824 */ /* 0x000fe200078e0205 */
[----:B------:R-:W-:Y:S02]  /*0990*/  @!P1 SHF.R.U32.HI R2, RZ, 0x3, R9 ;  /* 0x00000003ff029819 */ /* 0x000fe40000011609 */
[----:B-1----:R-:W-:-:S02]  /*09a0*/  @!P1 LEA R7, R7, R4, 0x18 ;  /* 0x0000000407079211 */ /* 0x002fc400078ec0ff */
[----:B------:R-:W0:Y:S01]  /*09b0*/  SHFL.DOWN PT, R0, R5, 0x8, 0x1f ;  /* 0x09001f0005007f89 */ /* 0x000e2200000e0000 */
[----:B------:R-:W-:-:S05]  /*09c0*/  @!P1 LOP3.LUT R2, R2, 0x7c, RZ, 0xc0, !PT ;  /* 0x0000007c02029812 */ /* 0x000fca00078ec0ff */
[----:B------:R-:W-:Y:S01]  /*09d0*/  @!P1 IMAD.IADD R2, R2, 0x1, R7 ;  /* 0x0000000102029824 */ /* 0x000fe200078e0207 */
[----:B0-----:R-:W-:Y:S02]  /*09e0*/  SEL R0, R0, RZ, !P0 ;  /* 0x000000ff00007207 */ /* 0x001fe40004000000 */
[----:B------:R-:W-:-:S03]  /*09f0*/  ISETP.GT.AND P0, PT, R6, 0xf, PT ;  /* 0x0000000f0600780c */ /* 0x000fc60003f04270 */
[----:B------:R-:W-:-:S05]  /*0a00*/  IMAD.IADD R0, R5, 0x1, R0 ;  /* 0x0000000105007824 */ /* 0x000fca00078e0200 */
[----:B------:R-:W0:Y:S02]  /*0a10*/  SHFL.DOWN PT, R3, R0, 0x10, 0x1f ;  /* 0x0a001f0000037f89 */ /* 0x000e2400000e0000 */
[----:B0-----:R-:W-:Y:S02]  /*0a20*/  SEL R3, R3, RZ, !P0 ;  /* 0x000000ff03037207 */ /* 0x001fe40004000000 */
[----:B------:R-:W-:-:S03]  /*0a30*/  ISETP.NE.AND P0, PT, R9, RZ, PT ;  /* 0x000000ff0900720c */ /* 0x000fc60003f05270 */
[----:B------:R-:W-:-:S05]  /*0a40*/  IMAD.IADD R3, R0, 0x1, R3 ;  /* 0x0000000100037824 */ /* 0x000fca00078e0203 */
[----:B------:R0:W-:Y:S01]  /*0a50*/  @!P1 STS [R2+0x8], R3 ;  /* 0x0000080302009388 */ /* 0x0001e20000000800 */
[----:B------:R-:W-:Y:S06]  /*0a60*/  BAR.SYNC.DEFER_BLOCKING 0x0 ;  /* 0x0000000000007b1d */ /* 0x000fec0000010000 */
[----:B------:R-:W-:Y:S05]  /*0a70*/  @P0 BRA `(.L_x_17) ;  /* 0x0000002c00ac0947 */ /* 0x000fea0003800000 */
[----:B------:R-:W1:Y:S01]  /*0a80*/  S2UR UR5, SR_CgaCtaId ;  /* 0x00000000000579c3 */ /* 0x000e620000008800 */
[----:B------:R-:W-:Y:S02]  /*0a90*/  UMOV UR4, 0x400 ;  /* 0x0000040000047882 */ /* 0x000fe40000000000 */
[----:B-1----:R-:W-:-:S09]  /*0aa0*/  ULEA UR4, UR5, UR4, 0x18 ;  /* 0x0000000405047291 */ /* 0x002fd2000f8ec0ff */
[----:B------:R-:W-:Y:S04]  /*0ab0*/  LDS R0, [UR4+0xc] ;  /* 0x00000c04ff007984 */ /* 0x000fe80008000800 */
[----:B------:R-:W1:Y:S04]  /*0ac0*/  LDS.128 R4, [UR4+0x10] ;  /* 0x00001004ff047984 */ /* 0x000e680008000c00 */
[----:B------:R-:W2:Y:S01]  /*0ad0*/  LDS.64 R8, [UR4+0x20] ;  /* 0x00002004ff087984 */ /* 0x000ea20008000a00 */
[----:B-1----:R-:W-:-:S04]  /*0ae0*/  IADD3 R0, PT, PT, R4, R0, R3 ;  /* 0x0000000004007210 */ /* 0x002fc80007ffe003 */
[----:B------:R-:W-:-:S04]  /*0af0*/  IADD3 R0, PT, PT, R6, R0, R5 ;  /* 0x0000000006007210 */ /* 0x000fc80007ffe005 */
[----:B--2---:R-:W-:-:S05]  /*0b00*/  IADD3 R0, PT, PT, R8, R0, R7 ;  /* 0x0000000008007210 */ /* 0x004fca0007ffe007 */
[----:B0-----:R-:W-:Y:S01]  /*0b10*/  IMAD.IADD R3, R0, 0x1, R9 ;  /* 0x0000000100037824 */ /* 0x001fe200078e0209 */
[----:B------:R-:W-:Y:S06]  /*0b20*/  BRA `(.L_x_17) ;  /* 0x0000002c00807947 */ /* 0x000fec0003800000 */
.L_x_16:
[----:B0-----:R-:W-:Y:S01]  /*0b30*/  LOP3.LUT R2, R9, 0x3e0, RZ, 0xc0, !PT ;  /* 0x000003e009027812 */ /* 0x001fe200078ec0ff */
[----:B------:R-:W0:Y:S03]  /*0b40*/  S2R R8, SR_LANEID ;  /* 0x0000000000087919 */ /* 0x000e260000000000 */
[----:B------:R-:W-:Y:S01]  /*0b50*/  LOP3.LUT R5, RZ, R2, RZ, 0x33, !PT ;  /* 0x00000002ff057212 */ /* 0x000fe200078e33ff */
[----:B------:R-:W-:-:S04]  /*0b60*/  VIADD R3, R2, 0x20 ;  /* 0x0000002002037836 */ /* 0x000fc80000000000 */
[----:B------:R-:W-:Y:S01]  /*0b70*/  IMAD.IADD R5, R5, 0x1, R20 ;  /* 0x0000000105057824 */ /* 0x000fe200078e0214 */
[----:B------:R-:W-:-:S04]  /*0b80*/  ISETP.GT.AND P0, PT, R3, R20, PT ;  /* 0x000000140300720c */ /* 0x000fc80003f04270 */
[----:B------:R-:W-:-:S05]  /*0b90*/  SEL R5, R5, 0x1f, P0 ;  /* 0x0000001f05057807 */ /* 0x000fca0000000000 */
[----:B-----5:R-:W1:Y:S01]  /*0ba0*/  SHFL.DOWN PT, R2, R0, 0x1, R5 ;  /* 0x0820000000027989 */ /* 0x020e6200000e0005 */
[CC--:B0-----:R-:W-:Y:S01]  /*0bb0*/  ISETP.GE.AND P0, PT, R8.reuse, R5.reuse, PT ;  /* 0x000000050800720c */ /* 0x0c1fe20003f06270 */
[C---:B------:R-:W-:Y:S01]  /*0bc0*/  VIADD R4, R8.reuse, 0x2 ;  /* 0x0000000208047836 */ /* 0x040fe20000000000 */
[C---:B------:R-:W-:Y:S01]  /*0bd0*/  ISETP.NE.AND P1, PT, R8.reuse, RZ, PT ;  /* 0x000000ff0800720c */ /* 0x040fe20003f25270 */
[----:B------:R-:W-:Y:S01]  /*0be0*/  VIADD R6, R8, 0x4 ;  /* 0x0000000408067836 */ /* 0x000fe20000000000 */
[----:B-1----:R-:W-:Y:S02]  /*0bf0*/  SEL R3, R2, RZ, !P0 ;  /* 0x000000ff02037207 */ /* 0x002fe40004000000 */
[----:B------:R-:W-:-:S03]  /*0c00*/  ISETP.GT.AND P0, PT, R4, R5, PT ;  /* 0x000000050400720c */ /* 0x000fc60003f04270 */
[----:B------:R-:W-:-:S06]  /*0c10*/  IMAD.IADD R2, R3, 0x1, R0 ;  /* 0x0000000103027824 */ /* 0x000fcc00078e0200 */
[----:B------:R-:W0:Y:S01]  /*0c20*/  @!P1 S2R R10, SR_CgaCtaId ;  /* 0x00000000000a9919 */ /* 0x000e220000008800 */
[----:B------:R-:W-:Y:S01]  /*0c30*/  @!P1 MOV R7, 0x400 ;  /* 0x0000040000079802 */ /* 0x000fe20000000f00 */
[----:B------:R-:W1:Y:S02]  /*0c40*/  SHFL.DOWN PT, R3, R2, 0x2, R5 ;  /* 0x0840000002037989 */ /* 0x000e6400000e0005 */
[----:B-1----:R-:W-:Y:S02]  /*0c50*/  SEL R3, R3, RZ, !P0 ;  /* 0x000000ff03037207 */ /* 0x002fe40004000000 */
[----:B------:R-:W-:Y:S02]  /*0c60*/  ISETP.GT.AND P0, PT, R6, R5, PT ;  /* 0x000000050600720c */ /* 0x000fe40003f04270 */
[----:B------:R-:W-:Y:S01]  /*0c70*/  @!P1 SHF.R.U32.HI R6, RZ, 0x3, R9 ;  /* 0x00000003ff069819 */ /* 0x000fe20000011609 */
[----:B------:R-:W-:Y:S01]  /*0c80*/  IMAD.IADD R4, R2, 0x1, R3 ;  /* 0x0000000102047824 */ /* 0x000fe200078e0203 */
[----:B0-----:R-:W-:Y:S01]  /*0c90*/  @!P1 LEA R7, R10, R7, 0x18 ;  /* 0x000000070a079211 */ /* 0x001fe200078ec0ff */
[----:B------:R-:W-:Y:S01]  /*0ca0*/  VIADD R2, R8, 0x8 ;  /* 0x0000000808027836 */ /* 0x000fe20000000000 */
[----:B------:R-:W-:-:S02]  /*0cb0*/  @!P1 LOP3.LUT R6, R6, 0x7c, RZ, 0xc0, !PT ;  /* 0x0000007c06069812 */ /* 0x000fc400078ec0ff */
[----:B------:R-:W0:Y:S03]  /*0cc0*/  SHFL.DOWN PT, R3, R4, 0x4, R5 ;  /* 0x0880000004037989 */ /* 0x000e2600000e0005 */
[----:B------:R-:W-:Y:S01]  /*0cd0*/  @!P1 IMAD.IADD R6, R6, 0x1, R7 ;  /* 0x0000000106069824 */ /* 0x000fe200078e0207 */
[----:B0-----:R-:W-:Y:S02]  /*0ce0*/  SEL R3, R3, RZ, !P0 ;  /* 0x000000ff03037207 */ /* 0x001fe40004000000 */
[----:B------:R-:W-:-:S03]  /*0cf0*/  ISETP.GT.AND P0, PT, R2, R5, PT ;  /* 0x000000050200720c */ /* 0x000fc60003f04270 */
[----:B------:R-:W-:Y:S02]  /*0d00*/  IMAD.IADD R0, R4, 0x1, R3 ;  /* 0x0000000104007824 */ /* 0x000fe400078e0203 */
[----:B------:R-:W-:-:S03]  /*0d10*/  VIADD R4, R8, 0x10 ;  /* 0x0000001008047836 */ /* 0x000fc60000000000 */
[----:B------:R-:W0:Y:S02]  /*0d20*/  SHFL.DOWN PT, R3, R0, 0x8, R5 ;  /* 0x0900000000037989 */ /* 0x000e2400000e0005 */
[----:B0-----:R-:W-:Y:S02]  /*0d30*/  SEL R3, R3, RZ, !P0 ;  /* 0x000000ff03037207 */ /* 0x001fe40004000000 */
[----:B------:R-:W-:-:S03]  /*0d40*/  ISETP.GT.AND P0, PT, R4, R5, PT ;  /* 0x000000050400720c */ /* 0x000fc60003f04270 */
[----:B------:R-:W-:-:S05]  /*0d50*/  IMAD.IADD R2, R0, 0x1, R3 ;  /* 0x0000000100027824 */ /* 0x000fca00078e0203 */
[----:B------:R-:W0:Y:S02]  /*0d60*/  SHFL.DOWN PT, R3, R2, 0x10, R5 ;  /* 0x0a00000002037989 */ /* 0x000e2400000e0005 */
[----:B0-----:R-:W-:Y:S02]  /*0d70*/  SEL R3, R3, RZ, !P0 ;  /* 0x000000ff03037207 */ /* 0x001fe40004000000 */
[----:B------:R-:W-:-:S03]  /*0d80*/  ISETP.NE.AND P0, PT, R9, RZ, PT ;  /* 0x000000ff0900720c */ /* 0x000fc60003f05270 */
[----:B------:R-:W-:-:S05]  /*0d90*/  IMAD.IADD R3, R2, 0x1, R3 ;  /* 0x0000000102037824 */ /* 0x000fca00078e0203 */
[----:B------:R4:W-:Y:S01]  /*0da0*/  @!P1 STS [R6+0x8], R3 ;  /* 0x0000080306009388 */ /* 0x0009e20000000800 */
[----:B------:R-:W-:Y:S06]  /*0db0*/  BAR.SYNC.DEFER_BLOCKING 0x0 ;  /* 0x0000000000007b1d */ /* 0x000fec0000010000 */
[----:B------:R-:W-:Y:S05]  /*0dc0*/  @P0 BRA `(.L_x_17) ;  /* 0x0000002800d80947 */ /* 0x000fea0003800000 */
[----:B------:R-:W0:Y:S01]  /*0dd0*/  S2UR UR5, SR_CgaCtaId ;  /* 0x00000000000579c3 */ /* 0x000e220000008800 */
[----:B------:R-:W-:Y:S01]  /*0de0*/  UMOV UR4, 0x400 ;  /* 0x0000040000047882 */ /* 0x000fe20000000000 */
[C---:B------:R-:W-:Y:S02]  /*0df0*/  ISETP.GT.AND P2, PT, R20.reuse, 0x40, PT ;  /* 0x000000401400780c */ /* 0x040fe40003f44270 */
[C---:B------:R-:W-:Y:S02]  /*0e00*/  ISETP.GT.AND P1, PT, R20.reuse, 0x20, PT ;  /* 0x000000201400780c */ /* 0x040fe40003f24270 */
[----:B------:R-:W-:Y:S01]  /*0e10*/  ISETP.GT.AND P3, PT, R20, 0x80, PT ;  /* 0x000000801400780c */ /* 0x000fe20003f64270 */
[----:B0-----:R-:W-:-:S09]  /*0e20*/  ULEA UR4, UR5, UR4, 0x18 ;  /* 0x0000000405047291 */ /* 0x001fd2000f8ec0ff */
[----:B----4-:R-:W0:Y:S04]  /*0e30*/  LDS.128 R4, [UR4+0x10] ;  /* 0x00001004ff047984 */ /* 0x010e280008000c00 */
[----:B------:R-:W1:Y:S04]  /*0e40*/  LDS R0, [UR4+0xc] ;  /* 0x00000c04ff007984 */ /* 0x000e680008000800 */
[----:B------:R-:W2:Y:S01]  /*0e50*/  LDS.64 R8, [UR4+0x20] ;  /* 0x00002004ff087984 */ /* 0x000ea20008000a00 */
[----:B0-----:R-:W-:Y:S02]  /*0e60*/  SEL R4, R4, RZ, P2 ;  /* 0x000000ff04047207 */ /* 0x001fe40001000000 */
[----:B------:R-:W-:-:S02]  /*0e70*/  ISETP.GT.AND P2, PT, R20, 0x60, PT ;  /* 0x000000601400780c */ /* 0x000fc40003f44270 */
[----:B-1----:R-:W-:Y:S02]  /*0e80*/  SEL R0, R0, RZ, P1 ;  /* 0x000000ff00007207 */ /* 0x002fe40000800000 */
[----:B------:R-:W-:Y:S02]  /*0e90*/  SEL R5, R5, RZ, P2 ;  /* 0x000000ff05057207 */ /* 0x000fe40001000000 */
[----:B------:R-:W-:Y:S02]  /*0ea0*/  IADD3 R0, PT, PT, R4, R0, R3 ;  /* 0x0000000004007210 */ /* 0x000fe40007ffe003 */
[----:B------:R-:W-:Y:S02]  /*0eb0*/  ISETP.GT.AND P1, PT, R20, 0xa0, PT ;  /* 0x000000a01400780c */ /* 0x000fe40003f24270 */
[----:B------:R-:W-:Y:S02]  /*0ec0*/  SEL R6, R6, RZ, P3 ;  /* 0x000000ff06067207 */ /* 0x000fe40001800000 */
[----:B------:R-:W-:-:S02]  /*0ed0*/  ISETP.GT.AND P2, PT, R20, 0xc0, PT ;  /* 0x000000c01400780c */ /* 0x000fc40003f44270 */
[----:B------:R-:W-:Y:S02]  /*0ee0*/  ISETP.GT.AND P3, PT, R20, 0xe0, PT ;  /* 0x000000e01400780c */ /* 0x000fe40003f64270 */
[----:B------:R-:W-:Y:S02]  /*0ef0*/  SEL R7, R7, RZ, P1 ;  /* 0x000000ff07077207 */ /* 0x000fe40000800000 */
[----:B------:R-:W-:Y:S02]  /*0f00*/  IADD3 R0, PT, PT, R6, R0, R5 ;  /* 0x0000000006007210 */ /* 0x000fe40007ffe005 */
[----:B--2---:R-:W-:Y:S02]  /*0f10*/  SEL R8, R8, RZ, P2 ;  /* 0x000000ff08087207 */ /* 0x004fe40001000000 */
[----:B------:R-:W-:Y:S02]  /*0f20*/  SEL R9, R9, RZ, P3 ;  /* 0x000000ff09097207 */ /* 0x000fe40001800000 */
[----:B------:R-:W-:-:S05]  /*0f30*/  IADD3 R0, PT, PT, R8, R0, R7 ;  /* 0x0000000008007210 */ /* 0x000fca0007ffe007 */
[----:B------:R-:W-:Y:S01]  /*0f40*/  IMAD.IADD R3, R0, 0x1, R9 ;  /* 0x0000000100037824 */ /* 0x000fe200078e0209 */
[----:B------:R-:W-:Y:S06]  /*0f50*/  BRA `(.L_x_17) ;  /* 0x0000002800747947 */ /* 0x000fec0003800000 */
.L_x_3:
[----:B------:R-:W0:Y:S01]  /*0f60*/  S2R R0, SR_TID.X ;  /* 0x0000000000007919 */ /* 0x000e220000002100 */
[----:B------:R-:W1:Y:S01]  /*0f70*/  LDC.64 R2, c[0x0][0x380] ;  /* 0x0000e000ff027b82 */ /* 0x000e620000000a00 */
[----:B0-----:R-:W-:-:S04]  /*0f80*/  IMAD.SHL.U32 R5, R0, 0x4, RZ ;  /* 0x0000000400057824 */ /* 0x001fc800078e00ff */
[----:B-1----:R-:W-:-:S05]  /*0f90*/  IMAD.WIDE.U32 R2, R5, 0x4, R2 ;  /* 0x0000000405027825 */ /* 0x002fca00078e0002 */
[----:B------:R-:W2:Y:S04]  /*0fa0*/  LDG.E.128.CONSTANT R4, desc[UR6][R2.64] ;  /* 0x0000000602047981 */ /* 0x000ea8000c1e9d00 */
[----:B------:R-:W3:Y:S04]  /*0fb0*/  LDG.E.128.CONSTANT R8, desc[UR6][R2.64+0x1000] ;  /* 0x0010000602087981 */ /* 0x000ee8000c1e9d00 */
[----:B------:R-:W4:Y:S04]  /*0fc0*/  LDG.E.128.CONSTANT R12, desc[UR6][R2.64+0x2000] ;  /* 0x00200006020c7981 */ /* 0x000f28000c1e9d00 */
[----:B------:R-:W5:Y:S01]  /*0fd0*/  LDG.E.128.CONSTANT R16, desc[UR6][R2.64+0x3000] ;  /* 0x0030000602107981 */ /* 0x000f62000c1e9d00 */
[----:B------:R-:W-:Y:S01]  /*0fe0*/  ISETP.GE.U32.AND P0, PT, R20, 0x2000, PT ;  /* 0x000020001400780c */ /* 0x000fe20003f06070 */
[----:B------:R-:W-:Y:S01]  /*0ff0*/  IMAD.MOV.U32 R23, RZ, RZ, 0x1000 ;  /* 0x00001000ff177424 */ /* 0x000fe200078e00ff */
[----:B--2---:R-:W-:-:S04]  /*1000*/  IADD3 R5, PT, PT, R6, R5, R4 ;  /* 0x0000000506057210 */ /* 0x004fc80007ffe004 */
[----:B---3--:R-:W-:-:S04]  /*1010*/  IADD3 R5, PT, PT, R8, R7, R5 ;  /* 0x0000000708057210 */ /* 0x008fc80007ffe005 */
[----:B------:R-:W-:-:S04]  /*1020*/  IADD3 R5, PT, PT, R10, R9, R5 ;  /* 0x000000090a057210 */ /* 0x000fc80007ffe005 */
[----:B----4-:R-:W-:-:S04]  /*1030*/  IADD3 R5, PT, PT, R12, R11, R5 ;  /* 0x0000000b0c057210 */ /* 0x010fc80007ffe005 */
[----:B------:R-:W-:-:S04]  /*1040*/  IADD3 R5, PT, PT, R14, R13, R5 ;  /* 0x0000000d0e057210 */ /* 0x000fc80007ffe005 */
[----:B-----5:R-:W-:-:S04]  /*1050*/  IADD3 R5, PT, PT, R16, R15, R5 ;  /* 0x0000000f10057210 */ /* 0x020fc80007ffe005 */
[----:B------:R-:W-:-:S05]  /*1060*/  IADD3 R5, PT, PT, R18, R17, R5 ;  /* 0x0000001112057210 */ /* 0x000fca0007ffe005 */
[----:B------:R-:W-:Y:S01]  /*1070*/  IMAD.IADD R21, R19, 0x1, R5 ;  /* 0x0000000113157824 */ /* 0x000fe200078e0205 */
[----:B------:R-:W-:Y:S06]  /*1080*/  @!P0 BRA `(.L_x_18) ;  /* 0x00000000005c8947 */ /* 0x000fec0003800000 */
[----:B------:R-:W0:Y:S01]  /*1090*/  LDC R24, c[0x0][0x390] ;  /* 0x0000e400ff187b82 */ /* 0x000e220000000800 */
[----:B------:R-:W-:Y:S02]  /*10a0*/  VIADD R22, R20, 0xfffff000 ;  /* 0xfffff00014167836 */ /* 0x000fe40000000000 */
[----:B------:R-:W-:-:S07]  /*10b0*/  IMAD.MOV.U32 R23, RZ, RZ, 0x1000 ;  /* 0x00001000ff177424 */ /* 0x000fce00078e00ff */
.L_x_20:
[----:B------:R-:W-:-:S05]  /*10c0*/  IMAD.WIDE R26, R23, 0x4, R2 ;  /* 0x00000004171a7825 */ /* 0x000fca00078e0202 */
[----:B------:R-:W2:Y:S04]  /*10d0*/  LDG.E.128.CONSTANT R12, desc[UR6][R26.64] ;  /* 0x000000061a0c7981 */ /* 0x000ea8000c1e9d00 */
[----:B------:R-:W3:Y:S04]  /*10e0*/  LDG.E.128.CONSTANT R16, desc[UR6][R26.64+0x1000] ;  /* 0x001000061a107981 */ /* 0x000ee8000c1e9d00 */
[----:B------:R-:W4:Y:S04]  /*10f0*/  LDG.E.128.CONSTANT R4, desc[UR6][R26.64+0x2000] ;  /* 0x002000061a047981 */ /* 0x000f28000c1e9d00 */
[----:B------:R-:W5:Y:S01]  /*1100*/  LDG.E.128.CONSTANT R8, desc[UR6][R26.64+0x3000] ;  /* 0x003000061a087981 */ /* 0x000f62000c1e9d00 */
[----:B0-----:R-:W-:Y:S01]  /*1110*/  IMAD.MOV.U32 R20, RZ, RZ, R24 ;  /* 0x000000ffff147224 */ /* 0x001fe200078e0018 */
[----:B--2---:R-:W-:-:S04]  /*1120*/  IADD3 R13, PT, PT, R13, R12, R21 ;  /* 0x0000000c0d0d7210 */ /* 0x004fc80007ffe015 */
[----:B------:R-:W-:-:S04]  /*1130*/  IADD3 R13, PT, PT, R15, R14, R13 ;  /* 0x0000000e0f0d7210 */ /* 0x000fc80007ffe00d */
[----:B---3--:R-:W-:-:S04]  /*1140*/  IADD3 R13, PT, PT, R17, R16, R13 ;  /* 0x00000010110d7210 */ /* 0x008fc80007ffe00d */
[----:B------:R-:W-:-:S04]  /*1150*/  IADD3 R13, PT, PT, R19, R18, R13 ;  /* 0x00000012130d7210 */ /* 0x000fc80007ffe00d */
[----:B----4-:R-:W-:Y:S01]  /*1160*/  IADD3 R13, PT, PT, R5, R4, R13 ;  /* 0x00000004050d7210 */ /* 0x010fe20007ffe00d */
[----:B------:R-:W-:-:S03]  /*1170*/  IMAD.IADD R4, R20, 0x1, -R23 ;  /* 0x0000000114047824 */ /* 0x000fc600078e0a17 */
[----:B------:R-:W-:Y:S02]  /*1180*/  IADD3 R13, PT, PT, R7, R6, R13 ;  /* 0x00000006070d7210 */ /* 0x000fe40007ffe00d */
[----:B------:R-:W-:Y:S02]  /*1190*/  ISETP.GE.AND P0, PT, R4, 0x1000, PT ;  /* 0x000010000400780c */ /* 0x000fe40003f06270 */
[----:B-----5:R-:W-:-:S04]  /*11a0*/  IADD3 R13, PT, PT, R9, R8, R13 ;  /* 0x00000008090d7210 */ /* 0x020fc80007ffe00d */
[----:B------:R-:W-:-:S07]  /*11b0*/  IADD3 R21, PT, PT, R11, R10, R13 ;  /* 0x0000000a0b157210 */ /* 0x000fce0007ffe00d */
[----:B------:R-:W-:Y:S05]  /*11c0*/  @!P0 BRA `(.L_x_19) ;  /* 0x0000000400fc8947 */ /* 0x000fea0003800000 */
[----:B------:R-:W-:-:S05]  /*11d0*/  VIADD R23, R23, 0x1000 ;  /* 0x0000100017177836 */ /* 0x000fca0000000000 */
[----:B------:R-:W-:-:S13]  /*11e0*/  ISETP.GT.AND P0, PT, R23, R22, PT ;  /* 0x000000161700720c */ /* 0x000fda0003f04270 */
[----:B------:R-:W-:Y:S05]  /*11f0*/  @!P0 BRA `(.L_x_20) ;  /* 0xfffffffc00b08947 */ /* 0x000fea000383ffff */
.L_x_18:
[----:B------:R-:W-:-:S13]  /*1200*/  ISETP.GE.AND P0, PT, R23, R20, PT ;  /* 0x000000141700720c */ /* 0x000fda0003f06270 */
[----:B------:R-:W-:Y:S05]  /*1210*/  @P0 BRA `(.L_x_19) ;  /* 0x0000000400e80947 */ /* 0x000fea0003800000 */
[----:B------:R-:W-:Y:S01]  /*1220*/  IMAD.IADD R9, R20, 0x1, -R23 ;  /* 0x0000000114097824 */ /* 0x000fe200078e0a17 */
[----:B------:R-:W-:Y:S04]  /*1230*/  BSSY.RECONVERGENT B1, `(.L_x_19) ;  /* 0x0000078000017945 */ /* 0x000fe80003800200 */
[----:B------:R-:W-:-:S13]  /*1240*/  ISETP.GE.AND P0, PT, R0, R9, PT ;  /* 0x000000090000720c */ /* 0x000fda0003f06270 */
[----:B------:R-:W-:Y:S05]  /*1250*/  @P0 BRA `(.L_x_21) ;  /* 0x0000000400d40947 */ /* 0x000fea0003800000 */
[----:B------:R-:W-:Y:S01]  /*1260*/  LOP3.LUT R2, RZ, R0, RZ, 0x33, !PT ;  /* 0x00000000ff027212 */ /* 0x000fe200078e33ff */
[----:B------:R-:W-:Y:S01]  /*1270*/  BSSY.RECONVERGENT B2, `(.L_x_22) ;  /* 0x0000015000027945 */ /* 0x000fe20003800200 */
[----:B------:R-:W-:Y:S02]  /*1280*/  IMAD.MOV.U32 R8, RZ, RZ, R0 ;  /* 0x000000ffff087224 */ /* 0x000fe400078e0000 */
[----:B------:R-:W-:-:S04]  /*1290*/  IADD3 R2, PT, PT, -R23, R20, R2 ;  /* 0x0000001417027210 */ /* 0x000fc80007ffe102 */
[C---:B------:R-:W-:Y:S02]  /*12a0*/  LOP3.LUT R3, R2.reuse, 0x300, RZ, 0xc0, !PT ;  /* 0x0000030002037812 */ /* 0x040fe400078ec0ff */
[----:B------:R-:W-:Y:S02]  /*12b0*/  ISETP.GE.U32.AND P1, PT, R2, 0x300, PT ;  /* 0x000003000200780c */ /* 0x000fe40003f26070 */
[----:B------:R-:W-:-:S13]  /*12c0*/  ISETP.NE.AND P0, PT, R3, 0x300, PT ;  /* 0x000003000300780c */ /* 0x000fda0003f05270 */
[----:B------:R-:W-:Y:S05]  /*12d0*/  @!P0 BRA `(.L_x_23) ;  /* 0x0000000000388947 */ /* 0x000fea0003800000 */
[----:B------:R-:W0:Y:S01]  /*12e0*/  LDC.64 R4, c[0x0][0x380] ;  /* 0x0000e000ff047b82 */ /* 0x000e220000000a00 */
[----:B------:R-:W-:Y:S01]  /*12f0*/  LEA.HI R2, R2, 0x1, RZ, 0x18 ;  /* 0x0000000102027811 */ /* 0x000fe200078fc0ff */
[----:B------:R-:W-:Y:S02]  /*1300*/  IMAD.IADD R7, R0, 0x1, R23 ;  /* 0x0000000100077824 */ /* 0x000fe400078e0217 */
[----:B------:R-:W-:Y:S01]  /*1310*/  IMAD.MOV.U32 R8, RZ, RZ, R0 ;  /* 0x000000ffff087224 */ /* 0x000fe200078e0000 */
[----:B------:R-:W-:-:S05]  /*1320*/  LOP3.LUT R2, R2, 0x3, RZ, 0xc0, !PT ;  /* 0x0000000302027812 */ /* 0x000fca00078ec0ff */
[----:B------:R-:W-:-:S07]  /*1330*/  IMAD.MOV R6, RZ, RZ, -R2 ;  /* 0x000000ffff067224 */ /* 0x000fce00078e0a02 */
.L_x_24:
[----:B0-----:R-:W-:-:S06]  /*1340*/  IMAD.WIDE.U32 R2, R7, 0x4, R4 ;  /* 0x0000000407027825 */ /* 0x001fcc00078e0004 */
[----:B------:R-:W2:Y:S01]  /*1350*/  LDG.E.CONSTANT R2, desc[UR6][R2.64] ;  /* 0x0000000602027981 */ /* 0x000ea2000c1e9900 */
[----:B------:R-:W-:Y:S02]  /*1360*/  VIADD R6, R6, 0x1 ;  /* 0x0000000106067836 */ /* 0x000fe40000000000 */
[----:B------:R-:W-:Y:S02]  /*1370*/  VIADD R8, R8, 0x100 ;  /* 0x0000010008087836 */ /* 0x000fe40000000000 */
[----:B------:R-:W-:Y:S01]  /*1380*/  VIADD R7, R7, 0x100 ;  /* 0x0000010007077836 */ /* 0x000fe20000000000 */
[----:B------:R-:W-:Y:S01]  /*1390*/  ISETP.NE.AND P0, PT, R6, RZ, PT ;  /* 0x000000ff0600720c */ /* 0x000fe20003f05270 */
[----:B--2---:R-:W-:-:S12]  /*13a0*/  IMAD.IADD R21, R2, 0x1, R21 ;  /* 0x0000000102157824 */ /* 0x004fd800078e0215 */
[----:B------:R-:W-:Y:S05]  /*13b0*/  @P0 BRA `(.L_x_24) ;  /* 0xfffffffc00e00947 */ /* 0x000fea000383ffff */
.L_x_23:
[----:B------:R-:W-:Y:S05]  /*13c0*/  BSYNC.RECONVERGENT B2 ;  /* 0x0000000000027941 */ /* 0x000fea0003800200 */
.L_x_22:
[----:B------:R-:W-:Y:S05]  /*13d0*/  @!P1 BRA `(.L_x_21) ;  /* 0x0000000400749947 */ /* 0x000fea0003800000 */
[----:B------:R-:W0:Y:S01]  /*13e0*/  LDCU.64 UR4, c[0x0][0x380] ;  /* 0x00007000ff0477ac */ /* 0x000e220008000a00 */
[----:B------:R-:W-:Y:S01]  /*13f0*/  IMAD.IADD R5, R9, 0x1, -R8 ;  /* 0x0000000109057824 */ /* 0x000fe200078e0a08 */
[C---:B------:R-:W-:Y:S01]  /*1400*/  IADD3 R3, P0, PT, R8.reuse, R23, RZ ;  /* 0x0000001708037210 */ /* 0x040fe20007f1e0ff */
[----:B------:R-:W-:Y:S01]  /*1410*/  BSSY.RECONVERGENT B2, `(.L_x_25) ;  /* 0x0000033000027945 */ /* 0x000fe20003800200 */
[----:B------:R-:W-:Y:S02]  /*1420*/  IMAD.IADD R23, R8, 0x1, R23 ;  /* 0x0000000108177824 */ /* 0x000fe400078e0217 */
[----:B------:R-:W-:Y:S01]  /*1430*/  ISETP.GT.AND P1, PT, R5, 0xc00, PT ;  /* 0x00000c000500780c */ /* 0x000fe20003f24270 */
[----:B------:R-:W-:Y:S01]  /*1440*/  IMAD.X R4, RZ, RZ, RZ, P0 ;  /* 0x000000ffff047224 */ /* 0x000fe200000e06ff */
[----:B0-----:R-:W-:-:S04]  /*1450*/  LEA R2, P0, R3, UR4, 0x2 ;  /* 0x0000000403027c11 */ /* 0x001fc8000f8010ff */
[----:B------:R-:W-:Y:S02]  /*1460*/  LEA.HI.X R3, R3, UR5, R4, 0x2, P0 ;  /* 0x0000000503037c11 */ /* 0x000fe400080f1404 */
[----:B------:R-:W-:-:S05]  /*1470*/  IADD3 R2, P0, PT, R2, 0x800, RZ ;  /* 0x0000080002027810 */ /* 0x000fca0007f1e0ff */
[----:B------:R-:W-:Y:S01]  /*1480*/  IMAD.X R3, RZ, RZ, R3, P0 ;  /* 0x000000ffff037224 */ /* 0x000fe200000e0603 */
[----:B------:R-:W-:Y:S01]  /*1490*/  PLOP3.LUT P0, PT, PT, PT, PT, 0x80, 0x8 ;  /* 0x000000000008781c */ /* 0x000fe20003f0f070 */
[----:B------:R-:W-:-:S12]  /*14a0*/  @!P1 BRA `(.L_x_26) ;  /* 0x0000000000a49947 */ /* 0x000fd80003800000 */
[----:B------:R-:W-:Y:S01]  /*14b0*/  PLOP3.LUT P0, PT, PT, PT, PT, 0x8, 0x80 ;  /* 0x000000000080781c */ /* 0x000fe20003f0e170 */
[----:B------:R-:W-:-:S12]  /*14c0*/  VIADD R11, R9, 0xfffff400 ;  /* 0xfffff400090b7836 */ /* 0x000fd80000000000 */
.L_x_27:
[----:B------:R-:W0:Y:S01]  /*14d0*/  LDC.64 R4, c[0x0][0x380] ;  /* 0x0000e000ff047b82 */ /* 0x000e220000000a00 */
[C---:B------:R-:W-:Y:S01]  /*14e0*/  VIADD R27, R23.reuse, 0x400 ;  /* 0x00000400171b7836 */ /* 0x040fe20000000000 */
[----:B------:R-:W2:Y:S01]  /*14f0*/  LDG.E.CONSTANT R12, desc[UR6][R2.64+-0x400] ;  /* 0xfffc0006020c7981 */ /* 0x000ea2000c1e9900 */
[----:B------:R-:W-:-:S03]  /*1500*/  VIADD R7, R23, 0x800 ;  /* 0x0000080017077836 */ /* 0x000fc60000000000 */
[----:B------:R-:W3:Y:S04]  /*1510*/  LDG.E.CONSTANT R18, desc[UR6][R2.64] ;  /* 0x0000000602127981 */ /* 0x000ee8000c1e9900 */
[----:B------:R-:W3:Y:S04]  /*1520*/  LDG.E.CONSTANT R17, desc[UR6][R2.64+0x400] ;  /* 0x0004000602117981 */ /* 0x000ee8000c1e9900 */
[----:B------:R-:W4:Y:S01]  /*1530*/  LDG.E.CONSTANT R15, desc[UR6][R2.64+0xc00] ;  /* 0x000c0006020f7981 */ /* 0x000f22000c1e9900 */
[----:B------:R-:W-:-:S03]  /*1540*/  VIADD R29, R23, 0xc00 ;  /* 0x00000c00171d7836 */ /* 0x000fc60000000000 */
[----:B------:R-:W5:Y:S04]  /*1550*/  LDG.E.CONSTANT R14, desc[UR6][R2.64+0x1000] ;  /* 0x00100006020e7981 */ /* 0x000f68000c1e9900 */
[----:B------:R-:W5:Y:S01]  /*1560*/  LDG.E.CONSTANT R13, desc[UR6][R2.64+0x1400] ;  /* 0x00140006020d7981 */ /* 0x000f62000c1e9900 */
[----:B0-----:R-:W-:-:S03]  /*1570*/  IMAD.WIDE.U32 R24, R23, 0x4, R4 ;  /* 0x0000000417187825 */ /* 0x001fc600078e0004 */
[----:B------:R-:W5:Y:S04]  /*1580*/  LDG.E.CONSTANT R19, desc[UR6][R2.64+0x1c00] ;  /* 0x001c000602137981 */ /* 0x000f68000c1e9900 */
[----:B------:R-:W2:Y:S01]  /*1590*/  LDG.E.CONSTANT R10, desc[UR6][R24.64] ;  /* 0x00000006180a7981 */ /* 0x000ea2000c1e9900 */
[----:B------:R-:W-:-:S03]  /*15a0*/  IMAD.WIDE.U32 R26, R27, 0x4, R4 ;  /* 0x000000041b1a7825 */ /* 0x000fc600078e0004 */
[----:B------:R-:W5:Y:S01]  /*15b0*/  LDG.E.CONSTANT R20, desc[UR6][R2.64+0x2400] ;  /* 0x0024000602147981 */ /* 0x000f62000c1e9900 */
[----:B------:R-:W-:-:S03]  /*15c0*/  IMAD.WIDE.U32 R6, R7, 0x4, R4 ;  /* 0x0000000407067825 */ /* 0x000fc600078e0004 */
[----:B------:R-:W4:Y:S01]  /*15d0*/  LDG.E.CONSTANT R16, desc[UR6][R26.64] ;  /* 0x000000061a107981 */ /* 0x000f22000c1e9900 */
[----:B------:R-:W-:-:S03]  /*15e0*/  IMAD.WIDE.U32 R4, R29, 0x4, R4 ;  /* 0x000000041d047825 */ /* 0x000fc600078e0004 */
[----:B------:R-:W5:Y:S04]  /*15f0*/  LDG.E.CONSTANT R6, desc[UR6][R6.64] ;  /* 0x0000000606067981 */ /* 0x000f68000c1e9900 */
[----:B------:R-:W5:Y:S04]  /*1600*/  LDG.E.CONSTANT R25, desc[UR6][R2.64+0x2000] ;  /* 0x0020000602197981 */ /* 0x000f68000c1e9900 */
[----:B------:R0:W5:Y:S04]  /*1610*/  LDG.E.CONSTANT R5, desc[UR6][R4.64] ;  /* 0x0000000604057981 */ /* 0x000168000c1e9900 */
[----:B------:R-:W5:Y:S04]  /*1620*/  LDG.E.CONSTANT R24, desc[UR6][R2.64+0x2c00] ;  /* 0x002c000602187981 */ /* 0x000f68000c1e9900 */
[----:B------:R-:W5:Y:S04]  /*1630*/  LDG.E.CONSTANT R27, desc[UR6][R2.64+0x3000] ;  /* 0x00300006021b7981 */ /* 0x000f68000c1e9900 */
[----:B------:R1:W5:Y:S01]  /*1640*/  LDG.E.CONSTANT R22, desc[UR6][R2.64+0x3400] ;  /* 0x0034000602167981 */ /* 0x000362000c1e9900 */
[----:B------:R-:W-:-:S05]  /*1650*/  VIADD R8, R8, 0x1000 ;  /* 0x0000100008087836 */ /* 0x000fca0000000000 */
[----:B------:R-:W-:Y:S02]  /*1660*/  ISETP.GE.AND P1, PT, R8, R11, PT ;  /* 0x0000000b0800720c */ /* 0x000fe40003f26270 */
[----:B0-----:R-:W-:Y:S01]  /*1670*/  IADD3 R4, P2, PT, R2, 0x4000, RZ ;  /* 0x0000400002047810 */ /* 0x001fe20007f5e0ff */
[----:B------:R-:W-:-:S04]  /*1680*/  VIADD R23, R23, 0x1000 ;  /* 0x0000100017177836 */ /* 0x000fc80000000000 */
[----:B-1----:R-:W-:Y:S02]  /*1690*/  IMAD.X R3, RZ, RZ, R3, P2 ;  /* 0x000000ffff037224 */ /* 0x002fe400010e0603 */
[----:B------:R-:W-:Y:S01]  /*16a0*/  IMAD.MOV.U32 R2, RZ, RZ, R4 ;  /* 0x000000ffff027224 */ /* 0x000fe200078e0004 */
[----:B--2---:R-:W-:-:S04]  /*16b0*/  IADD3 R10, PT, PT, R12, R10, R21 ;  /* 0x0000000a0c0a7210 */ /* 0x004fc80007ffe015 */
[----:B---3--:R-:W-:-:S04]  /*16c0*/  IADD3 R10, PT, PT, R17, R18, R10 ;  /* 0x00000012110a7210 */ /* 0x008fc80007ffe00a */
[----:B----4-:R-:W-:-:S04]  /*16d0*/  IADD3 R10, PT, PT, R15, R16, R10 ;  /* 0x000000100f0a7210 */ /* 0x010fc80007ffe00a */
[----:B-----5:R-:W-:-:S04]  /*16e0*/  IADD3 R10, PT, PT, R13, R14, R10 ;  /* 0x0000000e0d0a7210 */ /* 0x020fc80007ffe00a */
[----:B------:R-:W-:-:S04]  /*16f0*/  IADD3 R6, PT, PT, R19, R6, R10 ;  /* 0x0000000613067210 */ /* 0x000fc80007ffe00a */
[----:B------:R-:W-:-:S04]  /*1700*/  IADD3 R6, PT, PT, R20, R25, R6 ;  /* 0x0000001914067210 */ /* 0x000fc80007ffe006 */
[----:B------:R-:W-:-:S04]  /*1710*/  IADD3 R5, PT, PT, R24, R5, R6 ;  /* 0x0000000518057210 */ /* 0x000fc80007ffe006 */
[----:B------:R-:W-:Y:S01]  /*1720*/  IADD3 R21, PT, PT, R22, R27, R5 ;  /* 0x0000001b16157210 */ /* 0x000fe20007ffe005 */
[----:B------:R-:W-:Y:S06]  /*1730*/  @!P1 BRA `(.L_x_27) ;  /* 0xfffffffc00649947 */ /* 0x000fec000383ffff */
.L_x_26:
[----:B------:R-:W-:Y:S05]  /*1740*/  BSYNC.RECONVERGENT B2 ;  /* 0x0000000000027941 */ /* 0x000fea0003800200 */
.L_x_25:
[----:B------:R-:W-:Y:S01]  /*1750*/  IMAD.IADD R4, R9, 0x1, -R8 ;  /* 0x0000000109047824 */ /* 0x000fe200078e0a08 */
[----:B------:R-:W-:Y:S04]  /*1760*/  BSSY.RECONVERGENT B2, `(.L_x_28) ;  /* 0x000001a000027945 */ /* 0x000fe80003800200 */
[----:B------:R-:W-:-:S13]  /*1770*/  ISETP.GT.AND P1, PT, R4, 0x400, PT ;  /* 0x000004000400780c */ /* 0x000fda0003f24270 */
[----:B------:R-:W-:Y:S05]  /*1780*/  @!P1 BRA `(.L_x_29) ;  /* 0x00000000005c9947 */ /* 0x000fea0003800000 */
[----:B------:R-:W0:Y:S01]  /*1790*/  LDC.64 R6, c[0x0][0x380] ;  /* 0x0000e000ff067b82 */ /* 0x000e220000000a00 */
[C---:B------:R-:W-:Y:S01]  /*17a0*/  VIADD R11, R23.reuse, 0x400 ;  /* 0x00000400170b7836 */ /* 0x040fe20000000000 */
[----:B------:R-:W2:Y:S04]  /*17b0*/  LDG.E.CONSTANT R10, desc[UR6][R2.64+-0x400] ;  /* 0xfffc0006020a7981 */ /* 0x000ea8000c1e9900 */
[----:B------:R-:W3:Y:S04]  /*17c0*/  LDG.E.CONSTANT R12, desc[UR6][R2.64+0x400] ;  /* 0x00040006020c7981 */ /* 0x000ee8000c1e9900 */
[----:B------:R-:W4:Y:S04]  /*17d0*/  LDG.E.CONSTANT R13, desc[UR6][R2.64+0xc00] ;  /* 0x000c0006020d7981 */ /* 0x000f28000c1e9900 */
[----:B------:R-:W5:Y:S04]  /*17e0*/  LDG.E.CONSTANT R15, desc[UR6][R2.64+0x1000] ;  /* 0x00100006020f7981 */ /* 0x000f68000c1e9900 */
[----:B------:R1:W5:Y:S01]  /*17f0*/  LDG.E.CONSTANT R14, desc[UR6][R2.64+0x1400] ;  /* 0x00140006020e7981 */ /* 0x000362000c1e9900 */
[----:B0-----:R-:W-:-:S04]  /*1800*/  IMAD.WIDE.U32 R4, R23, 0x4, R6 ;  /* 0x0000000417047825 */ /* 0x001fc800078e0006 */
[----:B------:R-:W-:Y:S02]  /*1810*/  IMAD.WIDE.U32 R6, R11, 0x4, R6 ;  /* 0x000000040b067825 */ /* 0x000fe400078e0006 */
[----:B------:R-:W2:Y:S04]  /*1820*/  LDG.E.CONSTANT R4, desc[UR6][R4.64] ;  /* 0x0000000604047981 */ /* 0x000ea8000c1e9900 */
[----:B------:R-:W3:Y:S04]  /*1830*/  LDG.E.CONSTANT R11, desc[UR6][R2.64] ;  /* 0x00000006020b7981 */ /* 0x000ee8000c1e9900 */
[----:B------:R-:W4:Y:S01]  /*1840*/  LDG.E.CONSTANT R7, desc[UR6][R6.64] ;  /* 0x0000000606077981 */ /* 0x000f22000c1e9900 */
[----:B------:R-:W-:Y:S01]  /*1850*/  PLOP3.LUT P0, PT, PT, PT, PT, 0x8, 0x80 ;  /* 0x000000000080781c */ /* 0x000fe20003f0e170 */
[----:B------:R-:W-:-:S02]  /*1860*/  VIADD R8, R8, 0x800 ;  /* 0x0000080008087836 */ /* 0x000fc40000000000 */
[----:B------:R-:W-:Y:S01]  /*1870*/  VIADD R23, R23, 0x800 ;  /* 0x0000080017177836 */ /* 0x000fe20000000000 */
[----:B--2---:R-:W-:Y:S02]  /*1880*/  IADD3 R10, PT, PT, R10, R4, R21 ;  /* 0x000000040a0a7210 */ /* 0x004fe40007ffe015 */
[----:B------:R-:W-:Y:S02]  /*1890*/  IADD3 R4, P1, PT, R2, 0x2000, RZ ;  /* 0x0000200002047810 */ /* 0x000fe40007f3e0ff */
[----:B---3--:R-:W-:-:S03]  /*18a0*/  IADD3 R10, PT, PT, R12, R11, R10 ;  /* 0x0000000b0c0a7210 */ /* 0x008fc60007ffe00a */
[----:B------:R-:W-:Y:S01]  /*18b0*/  IMAD.X R5, RZ, RZ, R3, P1 ;  /* 0x000000ffff057224 */ /* 0x000fe200008e0603 */
[----:B----4-:R-:W-:Y:S01]  /*18c0*/  IADD3 R10, PT, PT, R13, R7, R10 ;  /* 0x000000070d0a7210 */ /* 0x010fe20007ffe00a */
[----:B-1----:R-:W-:Y:S02]  /*18d0*/  IMAD.MOV.U32 R2, RZ, RZ, R4 ;  /* 0x000000ffff027224 */ /* 0x002fe400078e0004 */
[----:B------:R-:W-:Y:S01]  /*18e0*/  IMAD.MOV.U32 R3, RZ, RZ, R5 ;  /* 0x000000ffff037224 */ /* 0x000fe200078e0005 */
[----:B-----5:R-:W-:-:S07]  /*18f0*/  IADD3 R21, PT, PT, R14, R15, R10 ;  /* 0x0000000f0e157210 */ /* 0x020fce0007ffe00a */
.L_x_29:
[----:B------:R-:W-:Y:S05]  /*1900*/  BSYNC.RECONVERGENT B2 ;  /* 0x0000000000027941 */ /* 0x000fea0003800200 */
.L_x_28:
[----:B------:R-:W-:-:S13]  /*1910*/  ISETP.LT.OR P0, PT, R8, R9, P0 ;  /* 0x000000090800720c */ /* 0x000fda0000701670 */
[----:B------:R-:W-:Y:S05]  /*1920*/  @!P0 BRA `(.L_x_21) ;  /* 0x0000000000208947 */ /* 0x000fea0003800000 */
[----:B------:R-:W0:Y:S01]  /*1930*/  LDC.64 R4, c[0x0][0x380] ;  /* 0x0000e000ff047b82 */ /* 0x000e220000000a00 */
[----:B------:R-:W2:Y:S04]  /*1940*/  LDG.E.CONSTANT R6, desc[UR6][R2.64+-0x400] ;  /* 0xfffc000602067981 */ /* 0x000ea8000c1e9900 */
[----:B------:R-:W3:Y:S04]  /*1950*/  LDG.E.CONSTANT R7, desc[UR6][R2.64] ;  /* 0x0000000602077981 */ /* 0x000ee8000c1e9900 */
[----:B------:R-:W3:Y:S01]  /*1960*/  LDG.E.CONSTANT R8, desc[UR6][R2.64+0x400] ;  /* 0x0004000602087981 */ /* 0x000ee2000c1e9900 */
[----:B0-----:R-:W-:-:S06]  /*1970*/  IMAD.WIDE.U32 R4, R23, 0x4, R4 ;  /* 0x0000000417047825 */ /* 0x001fcc00078e0004 */
[----:B------:R-:W2:Y:S02]  /*1980*/  LDG.E.CONSTANT R4, desc[UR6][R4.64] ;  /* 0x0000000604047981 */ /* 0x000ea4000c1e9900 */
[----:B--2---:R-:W-:-:S04]  /*1990*/  IADD3 R6, PT, PT, R6, R4, R21 ;  /* 0x0000000406067210 */ /* 0x004fc80007ffe015 */
[----:B---3--:R-:W-:-:S07]  /*19a0*/  IADD3 R21, PT, PT, R8, R7, R6 ;  /* 0x0000000708157210 */ /* 0x008fce0007ffe006 */
.L_x_21:
[----:B------:R-:W-:Y:S05]  /*19b0*/  BSYNC.RECONVERGENT B1 ;  /* 0x0000000000017941 */ /* 0x000fea0003800200 */
.L_x_19:
[----:B------:R-:W0:Y:S01]  /*19c0*/  S2R R8, SR_LANEID ;  /* 0x0000000000087919 */ /* 0x000e220000000000 */
[----:B------:R-:W1:Y:S01]  /*19d0*/  SHFL.DOWN PT, R2, R21, 0x1, 0x1f ;  /* 0x08201f0015027f89 */ /* 0x000e6200000e0000 */
[C---:B0-----:R-:W-:Y:S02]  /*19e0*/  ISETP.GT.AND P0, PT, R8.reuse, 0x1e, PT ;  /* 0x0000001e0800780c */ /* 0x041fe40003f04270 */
[----:B------:R-:W-:Y:S02]  /*19f0*/  ISETP.NE.AND P1, PT, R8, RZ, PT ;  /* 0x000000ff0800720c */ /* 0x000fe40003f25270 */
[----:B-1----:R-:W-:Y:S02]  /*1a00*/  SEL R2, R2, RZ, !P0 ;  /* 0x000000ff02027207 */ /* 0x002fe40004000000 */
[----:B------:R-:W-:-:S03]  /*1a10*/  ISETP.GT.AND P0, PT, R8, 0x1d, PT ;  /* 0x0000001d0800780c */ /* 0x000fc60003f04270 */
[----:B------:R-:W-:-:S05]  /*1a20*/  IMAD.IADD R2, R2, 0x1, R21 ;  /* 0x0000000102027824 */ /* 0x000fca00078e0215 */
[----:B------:R-:W0:Y:S01]  /*1a30*/  SHFL.DOWN PT, R3, R2, 0x2, 0x1f ;  /* 0x08401f0002037f89 */ /* 0x000e2200000e0000 */
[----:B------:R-:W-:Y:S01]  /*1a40*/  @!P1 MOV R6, 0x400 ;  /* 0x0000040000069802 */ /* 0x000fe20000000f00 */
[----:B------:R-:W1:Y:S01]  /*1a50*/  @!P1 S2R R7, SR_CgaCtaId ;  /* 0x0000000000079919 */ /* 0x000e620000008800 */
[----:B0-----:R-:W-:Y:S02]  /*1a60*/  SEL R3, R3, RZ, !P0 ;  /* 0x000000ff03037207 */ /* 0x001fe40004000000 */
[----:B------:R-:W-:-:S03]  /*1a70*/  ISETP.GT.AND P0, PT, R8, 0x1b, PT ;  /* 0x0000001b0800780c */ /* 0x000fc60003f04270 */
[----:B------:R-:W-:-:S05]  /*1a80*/  IMAD.IADD R3, R2, 0x1, R3 ;  /* 0x0000000102037824 */ /* 0x000fca00078e0203 */
[----:B------:R-:W0:Y:S01]  /*1a90*/  SHFL.DOWN PT, R4, R3, 0x4, 0x1f ;  /* 0x08801f0003047f89 */ /* 0x000e2200000e0000 */
[----:B-1----:R-:W-:Y:S02]  /*1aa0*/  @!P1 LEA R6, R7, R6, 0x18 ;  /* 0x0000000607069211 */ /* 0x002fe400078ec0ff */
[----:B0-----:R-:W-:Y:S02]  /*1ab0*/  SEL R4, R4, RZ, !P0 ;  /* 0x000000ff04047207 */ /* 0x001fe40004000000 */
[----:B------:R-:W-:-:S03]  /*1ac0*/  ISETP.GT.AND P0, PT, R8, 0x17, PT ;  /* 0x000000170800780c */ /* 0x000fc60003f04270 */
[----:B------:R-:W-:Y:S01]  /*1ad0*/  IMAD.IADD R4, R3, 0x1, R4 ;  /* 0x0000000103047824 */ /* 0x000fe200078e0204 */
[----:B------:R-:W-:-:S04]  /*1ae0*/  @!P1 SHF.R.U32.HI R3, RZ, 0x3, R0 ;  /* 0x00000003ff039819 */ /* 0x000fc80000011600 */
        /* <DEDUP_REMOVED lines=13> */
[----:B------:R-:W0:Y:S01]  /*1bc0*/  S2UR UR5, SR_CgaCtaId ;  /* 0x00000000000579c3 */ /* 0x000e220000008800 */
[----:B------:R-:W-:Y:S02]  /*1bd0*/  UMOV UR4, 0x400 ;  /* 0x0000040000047882 */ /* 0x000fe40000000000 */
[----:B0-----:R-:W-:-:S09]  /*1be0*/  ULEA UR4, UR5, UR4, 0x18 ;  /* 0x0000000405047291 */ /* 0x001fd2000f8ec0ff */
[----:B------:R-:W-:Y:S04]  /*1bf0*/  LDS R0, [UR4+0xc] ;  /* 0x00000c04ff007984 */ /* 0x000fe80008000800 */
[----:B---3--:R-:W0:Y:S04]  /*1c00*/  LDS.128 R4, [UR4+0x10] ;  /* 0x00001004ff047984 */ /* 0x008e280008000c00 */
[----:B------:R-:W1:Y:S01]  /*1c10*/  LDS.64 R8, [UR4+0x20] ;  /* 0x00002004ff087984 */ /* 0x000e620008000a00 */
[----:B0-----:R-:W-:-:S04]  /*1c20*/  IADD3 R0, PT, PT, R4, R0, R3 ;  /* 0x0000000004007210 */ /* 0x001fc80007ffe003 */
[----:B------:R-:W-:-:S04]  /*1c30*/  IADD3 R0, PT, PT, R6, R0, R5 ;  /* 0x0000000006007210 */ /* 0x000fc80007ffe005 */
[----:B-1----:R-:W-:-:S05]  /*1c40*/  IADD3 R0, PT, PT, R8, R0, R7 ;  /* 0x0000000008007210 */ /* 0x002fca0007ffe007 */
[----:B------:R-:W-:Y:S01]  /*1c50*/  IMAD.IADD R3, R0, 0x1, R9 ;  /* 0x0000000100037824 */ /* 0x000fe200078e0209 */
[----:B------:R-:W-:Y:S06]  /*1c60*/  BRA `(.L_x_17) ;  /* 0x0000001c00307947 */ /* 0x000fec0003800000 */
.L_x_2:
        /* <DEDUP_REMOVED lines=12> */
.L_x_32:
[----:B------:R-:W-:Y:S05]  /*1d30*/  BSYNC.RECONVERGENT B1 ;  /* 0x0000000000017941 */ /* 0x000fea0003800200 */
.L_x_31:
        /* <DEDUP_REMOVED lines=16> */
.L_x_37:
        /* <DEDUP_REMOVED lines=9> */
.L_x_36:
[----:B------:R-:W-:Y:S05]  /*1ed0*/  BSYNC.RECONVERGENT B2 ;  /* 0x0000000000027941 */ /* 0x000fea0003800200 */
.L_x_35:
        /* <DEDUP_REMOVED lines=8> */
.L_x_40:
        /* <DEDUP_REMOVED lines=35> */
.L_x_39:
[----:B------:R-:W-:Y:S05]  /*2190*/  BSYNC.RECONVERGENT B2 ;  /* 0x0000000000027941 */ /* 0x000fea0003800200 */
.L_x_38:
        /* <DEDUP_REMOVED lines=22> */
.L_x_42:
[----:B------:R-:W-:Y:S05]  /*2300*/  BSYNC.RECONVERGENT B2 ;  /* 0x0000000000027941 */ /* 0x000fea0003800200 */
.L_x_41:
        /* <DEDUP_REMOVED lines=10> */
.L_x_34:
[----:B------:R-:W-:Y:S05]  /*23b0*/  BSYNC.RECONVERGENT B1 ;  /* 0x0000000000017941 */ /* 0x000fea0003800200 */
.L_x_33:
        /* <DEDUP_REMOVED lines=38> */
[----:B------:R-:W0:Y:S04]  /*2620*/  LDS.128 R4, [UR4+0x10] ;  /* 0x00001004ff047984 */ /* 0x000e280008000c00 */
[----:B------:R-:W1:Y:S01]  /*2630*/  LDS.64 R8, [UR4+0x20] ;  /* 0x00002004ff087984 */ /* 0x000e620008000a00 */
[----:B0-----:R-:W-:-:S04]  /*2640*/  IADD3 R0, PT, PT, R4, R0, R3 ;  /* 0x0000000004007210 */ /* 0x001fc80007ffe003 */
[----:B------:R-:W-:-:S04]  /*2650*/  IADD3 R0, PT, PT, R6, R0, R5 ;  /* 0x0000000006007210 */ /* 0x000fc80007ffe005 */
[----:B-1----:R-:W-:-:S05]  /*2660*/  IADD3 R0, PT, PT, R8, R0, R7 ;  /* 0x0000000008007210 */ /* 0x002fca0007ffe007 */
[----:B--2---:R-:W-:Y:S01]  /*2670*/  IMAD.IADD R3, R0, 0x1, R9 ;  /* 0x0000000100037824 */ /* 0x004fe200078e0209 */
[----:B------:R-:W-:Y:S06]  /*2680*/  BRA `(.L_x_17) ;  /* 0x0000001000a87947 */ /* 0x000fec0003800000 */
.L_x_43:
        /* <DEDUP_REMOVED lines=16> */
[----:B------:R-:W1:Y:S02]  /*2790*/  SHFL.DOWN PT, R2, R3, 0x2, R7 ;  /* 0x0840000003027989 */ /* 0x000e6400000e0007 */
[----:B-1----:R-:W-:Y:S02]  /*27a0*/  SEL R2, R2, RZ, !P0 ;  /* 0x000000ff02027207 */ /* 0x002fe40004000000 */
[----:B------:R-:W-:-:S03]  /*27b0*/  ISETP.GT.AND P0, PT, R8, R7, PT ;  /* 0x000000070800720c */ /* 0x000fc60003f04270 */
[----:B------:R-:W-:Y:S01]  /*27c0*/  IMAD.IADD R2, R3, 0x1, R2 ;  /* 0x0000000103027824 */ /* 0x000fe200078e0202 */
[----:B------:R-:W-:-:S04]  /*27d0*/  @!P1 SHF.R.U32.HI R3, RZ, 0x3, R9 ;  /* 0x00000003ff039819 */ /* 0x000fc80000011609 */
[----:B------:R-:W1:Y:S02]  /*27e0*/  SHFL.DOWN PT, R4, R2, 0x4, R7 ;  /* 0x0880000002047989 */ /* 0x000e6400000e0007 */
[----:B-1----:R-:W-:Y:S01]  /*27f0*/  SEL R5, R4, RZ, !P0 ;  /* 0x000000ff04057207 */ /* 0x002fe20004000000 */
[C---:B------:R-:W-:Y:S02]  /*2800*/  VIADD R4, R6.reuse, 0x8 ;  /* 0x0000000806047836 */ /* 0x040fe40000000000 */
[----:B------:R-:W-:Y:S02]  /*2810*/  VIADD R6, R6, 0x10 ;  /* 0x0000001006067836 */ /* 0x000fe40000000000 */
[----:B------:R-:W-:Y:S01]  /*2820*/  IMAD.IADD R5, R2, 0x1, R5 ;  /* 0x0000000102057824 */ /* 0x000fe200078e0205 */
[----:B------:R-:W-:Y:S02]  /*2830*/  ISETP.GT.AND P0, PT, R4, R7, PT ;  /* 0x000000070400720c */ /* 0x000fe40003f04270 */
[----:B------:R-:W-:-:S02]  /*2840*/  @!P1 MOV R4, 0x400 ;  /* 0x0000040000049802 */ /* 0x000fc40000000f00 */
[----:B------:R-:W1:Y:S02]  /*2850*/  SHFL.DOWN PT, R0, R5, 0x8, R7 ;  /* 0x0900000005007989 */ /* 0x000e6400000e0007 */
[----:B0-----:R-:W-:Y:S02]  /*2860*/  @!P1 LEA R11, R11, R4, 0x18 ;  /* 0x000000040b0b9211 */ /* 0x001fe400078ec0ff */
[----:B------:R-:W-:-:S05]  /*2870*/  @!P1 LOP3.LUT R4, R3, 0x7c, RZ, 0xc0, !PT ;  /* 0x0000007c03049812 */ /* 0x000fca00078ec0ff */
[----:B------:R-:W-:Y:S01]  /*2880*/  @!P1 IMAD.IADD R4, R4, 0x1, R11 ;  /* 0x0000000104049824 */ /* 0x000fe200078e020b */
[----:B-1----:R-:W-:Y:S02]  /*2890*/  SEL R0, R0, RZ, !P0 ;  /* 0x000000ff00007207 */ /* 0x002fe40004000000 */
        /* <DEDUP_REMOVED lines=15> */
[----:B-1----:R-:W0:Y:S04]  /*2990*/  LDS.128 R4, [UR4+0x10] ;  /* 0x00001004ff047984 */ /* 0x002e280008000c00 */
        /* <DEDUP_REMOVED lines=18> */
.L_x_30:
[----:B------:R-:W0:Y:S01]  /*2ac0*/  S2R R0, SR_TID.X ;  /* 0x0000000000007919 */ /* 0x000e220000002100 */
[----:B------:R-:W0:Y:S02]  /*2ad0*/  LDC.64 R2, c[0x0][0x380] ;  /* 0x0000e000ff027b82 */ /* 0x000e240000000a00 */
[----:B0-----:R-:W-:-:S05]  /*2ae0*/  IMAD.WIDE.U32 R2, R0, 0x4, R2 ;  /* 0x0000000400027825 */ /* 0x001fca00078e0002 */
[----:B------:R-:W2:Y:S04]  /*2af0*/  LDG.E.CONSTANT R19, desc[UR6][R2.64] ;  /* 0x0000000602137981 */ /* 0x000ea8000c1e9900 */
[----:B------:R-:W2:Y:S04]  /*2b00*/  LDG.E.CONSTANT R4, desc[UR6][R2.64+0x400] ;  /* 0x0004000602047981 */ /* 0x000ea8000c1e9900 */
[----:B------:R-:W2:Y:S04]  /*2b10*/  LDG.E.CONSTANT R5, desc[UR6][R2.64+0x800] ;  /* 0x0008000602057981 */ /* 0x000ea8000c1e9900 */
[----:B------:R-:W3:Y:S04]  /*2b20*/  LDG.E.CONSTANT R6, desc[UR6][R2.64+0xc00] ;  /* 0x000c000602067981 */ /* 0x000ee8000c1e9900 */
[----:B------:R-:W3:Y:S04]  /*2b30*/  LDG.E.CONSTANT R7, desc[UR6][R2.64+0x1000] ;  /* 0x0010000602077981 */ /* 0x000ee8000c1e9900 */
[----:B------:R-:W4:Y:S04]  /*2b40*/  LDG.E.CONSTANT R8, desc[UR6][R2.64+0x1400] ;  /* 0x0014000602087981 */ /* 0x000f28000c1e9900 */
[----:B------:R-:W4:Y:S04]  /*2b50*/  LDG.E.CONSTANT R9, desc[UR6][R2.64+0x1800] ;  /* 0x0018000602097981 */ /* 0x000f28000c1e9900 */
[----:B------:R-:W5:Y:S04]  /*2b60*/  LDG.E.CONSTANT R10, desc[UR6][R2.64+0x1c00] ;  /* 0x001c0006020a7981 */ /* 0x000f68000c1e9900 */
[----:B------:R-:W5:Y:S04]  /*2b70*/  LDG.E.CONSTANT R11, desc[UR6][R2.64+0x2000] ;  /* 0x00200006020b7981 */ /* 0x000f68000c1e9900 */
[----:B------:R-:W5:Y:S04]  /*2b80*/  LDG.E.CONSTANT R12, desc[UR6][R2.64+0x2400] ;  /* 0x00240006020c7981 */ /* 0x000f68000c1e9900 */
[----:B------:R-:W5:Y:S04]  /*2b90*/  LDG.E.CONSTANT R13, desc[UR6][R2.64+0x2800] ;  /* 0x00280006020d7981 */ /* 0x000f68000c1e9900 */
[----:B------:R-:W5:Y:S04]  /*2ba0*/  LDG.E.CONSTANT R14, desc[UR6][R2.64+0x2c00] ;  /* 0x002c0006020e7981 */ /* 0x000f68000c1e9900 */
[----:B------:R-:W5:Y:S04]  /*2bb0*/  LDG.E.CONSTANT R15, desc[UR6][R2.64+0x3000] ;  /* 0x00300006020f7981 */ /* 0x000f68000c1e9900 */
[----:B------:R-:W5:Y:S04]  /*2bc0*/  LDG.E.CONSTANT R16, desc[UR6][R2.64+0x3400] ;  /* 0x0034000602107981 */ /* 0x000f68000c1e9900 */
[----:B------:R-:W5:Y:S04]  /*2bd0*/  LDG.E.CONSTANT R17, desc[UR6][R2.64+0x3800] ;  /* 0x0038000602117981 */ /* 0x000f68000c1e9900 */
[----:B------:R-:W5:Y:S01]  /*2be0*/  LDG.E.CONSTANT R18, desc[UR6][R2.64+0x3c00] ;  /* 0x003c000602127981 */ /* 0x000f62000c1e9900 */
[----:B------:R-:W-:-:S02]  /*2bf0*/  ISETP.GE.U32.AND P0, PT, R20, 0x2000, PT ;  /* 0x000020001400780c */ /* 0x000fc40003f06070 */
[----:B--2---:R-:W-:-:S04]  /*2c00*/  IADD3 R4, PT, PT, R5, R4, R19 ;  /* 0x0000000405047210 */ /* 0x004fc80007ffe013 */
[----:B---3--:R-:W-:-:S04]  /*2c10*/  IADD3 R4, PT, PT, R7, R6, R4 ;  /* 0x0000000607047210 */ /* 0x008fc80007ffe004 */
[----:B----4-:R-:W-:-:S04]  /*2c20*/  IADD3 R4, PT, PT, R9, R8, R4 ;  /* 0x0000000809047210 */ /* 0x010fc80007ffe004 */
[----:B-----5:R-:W-:Y:S01]  /*2c30*/  IADD3 R4, PT, PT, R11, R10, R4 ;  /* 0x0000000a0b047210 */ /* 0x020fe20007ffe004 */
[----:B------:R-:W-:-:S03]  /*2c40*/  IMAD.MOV.U32 R11, RZ, RZ, 0x1000 ;  /* 0x00001000ff0b7424 */ /* 0x000fc600078e00ff */
[----:B------:R-:W-:-:S04]  /*2c50*/  IADD3 R4, PT, PT, R13, R12, R4 ;  /* 0x0000000c0d047210 */ /* 0x000fc80007ffe004 */
[----:B------:R-:W-:-:S04]  /*2c60*/  IADD3 R4, PT, PT, R15, R14, R4 ;  /* 0x0000000e0f047210 */ /* 0x000fc80007ffe004 */
[----:B------:R-:W-:-:S05]  /*2c70*/  IADD3 R17, PT, PT, R17, R16, R4 ;  /* 0x0000001011117210 */ /* 0x000fca0007ffe004 */
[----:B------:R-:W-:Y:S01]  /*2c80*/  IMAD.IADD R8, R18, 0x1, R17 ;  /* 0x0000000112087824 */ /* 0x000fe200078e0211 */
[----:B------:R-:W-:Y:S06]  /*2c90*/  @!P0 BRA `(.L_x_44) ;  /* 0x00000000008c8947 */ /* 0x000fec0003800000 */
[----:B------:R-:W0:Y:S01]  /*2ca0*/  LDC R7, c[0x0][0x390] ;  /* 0x0000e400ff077b82 */ /* 0x000e220000000800 */
[----:B------:R-:W-:Y:S02]  /*2cb0*/  VIADD R6, R20, 0xfffff000 ;  /* 0xfffff00014067836 */ /* 0x000fe40000000000 */
[----:B------:R-:W-:-:S07]  /*2cc0*/  IMAD.MOV.U32 R11, RZ, RZ, 0x1000 ;  /* 0x00001000ff0b7424 */ /* 0x000fce00078e00ff */
.L_x_46:
[----:B------:R-:W-:-:S05]  /*2cd0*/  IMAD.WIDE R4, R11, 0x4, R2 ;  /* 0x000000040b047825 */ /* 0x000fca00078e0202 */
        /* <DEDUP_REMOVED lines=16> */
[----:B--2---:R-:W-:-:S04]  /*2de0*/  IADD3 R18, PT, PT, R18, R19, R8 ;  /* 0x0000001312127210 */ /* 0x004fc80007ffe008 */
[----:B---3--:R-:W-:Y:S01]  /*2df0*/  IADD3 R18, PT, PT, R21, R20, R18 ;  /* 0x0000001415127210 */ /* 0x008fe20007ffe012 */
[----:B0-----:R-:W-:-:S04]  /*2e00*/  IMAD.MOV.U32 R20, RZ, RZ, R7 ;  /* 0x000000ffff147224 */ /* 0x001fc800078e0007 */
[----:B------:R-:W-:Y:S01]  /*2e10*/  IMAD.IADD R8, R20, 0x1, -R11 ;  /* 0x0000000114087824 */ /* 0x000fe200078e0a0b */
[----:B----4-:R-:W-:-:S04]  /*2e20*/  IADD3 R18, PT, PT, R23, R22, R18 ;  /* 0x0000001617127210 */ /* 0x010fc80007ffe012 */
[----:B------:R-:W-:Y:S02]  /*2e30*/  ISETP.GE.AND P0, PT, R8, 0x1000, PT ;  /* 0x000010000800780c */ /* 0x000fe40003f06270 */
[----:B-----5:R-:W-:-:S04]  /*2e40*/  IADD3 R18, PT, PT, R25, R24, R18 ;  /* 0x0000001819127210 */ /* 0x020fc80007ffe012 */
[----:B------:R-:W-:-:S04]  /*2e50*/  IADD3 R14, PT, PT, R14, R17, R18 ;  /* 0x000000110e0e7210 */ /* 0x000fc80007ffe012 */
[----:B------:R-:W-:-:S04]  /*2e60*/  IADD3 R12, PT, PT, R15, R12, R14 ;  /* 0x0000000c0f0c7210 */ /* 0x000fc80007ffe00e */
[----:B------:R-:W-:-:S04]  /*2e70*/  IADD3 R10, PT, PT, R10, R13, R12 ;  /* 0x0000000d0a0a7210 */ /* 0x000fc80007ffe00c */
[----:B------:R-:W-:Y:S01]  /*2e80*/  IADD3 R8, PT, PT, R16, R9, R10 ;  /* 0x0000000910087210 */ /* 0x000fe20007ffe00a */
[----:B------:R-:W-:Y:S06]  /*2e90*/  @!P0 BRA `(.L_x_45) ;  /* 0x0000000400fc8947 */ /* 0x000fec0003800000 */
[----:B------:R-:W-:-:S05]  /*2ea0*/  VIADD R11, R11, 0x1000 ;  /* 0x000010000b0b7836 */ /* 0x000fca0000000000 */
[----:B------:R-:W-:-:S13]  /*2eb0*/  ISETP.GT.AND P0, PT, R11, R6, PT ;  /* 0x000000060b00720c */ /* 0x000fda0003f04270 */
[----:B------:R-:W-:Y:S05]  /*2ec0*/  @!P0 BRA `(.L_x_46) ;  /* 0xfffffffc00808947 */ /* 0x000fea000383ffff */
.L_x_44:
        /* <DEDUP_REMOVED lines=20> */
.L_x_50:
        /* <DEDUP_REMOVED lines=8> */
.L_x_49:
[----:B------:R-:W-:Y:S05]  /*3090*/  BSYNC.RECONVERGENT B2 ;  /* 0x0000000000027941 */ /* 0x000fea0003800200 */
.L_x_48:
        /* <DEDUP_REMOVED lines=16> */
.L_x_53:
        /* <DEDUP_REMOVED lines=20> */
[----:B------:R-:W5:Y:S04]  /*32e0*/  LDG.E.CONSTANT R22, desc[UR6][R2.64+0x2400] ;  /* 0x0024000602167981 */ /* 0x000f68000c1e9900 */
[----:B------:R0:W5:Y:S04]  /*32f0*/  LDG.E.CONSTANT R5, desc[UR6][R4.64] ;  /* 0x0000000604057981 */ /* 0x000168000c1e9900 */
        /* <DEDUP_REMOVED lines=17> */
.L_x_52:
[----:B------:R-:W-:Y:S05]  /*3410*/  BSYNC.RECONVERGENT B2 ;  /* 0x0000000000027941 */ /* 0x000fea0003800200 */
.L_x_51:
        /* <DEDUP_REMOVED lines=10> */
[----:B------:R-:W5:Y:S01]  /*34c0*/  LDG.E.CONSTANT R16, desc[UR6][R2.64+0x1400] ;  /* 0x0014000602107981 */ /* 0x000f62000c1e9900 */
[----:B0-----:R-:W-:-:S04]  /*34d0*/  IMAD.WIDE.U32 R4, R11, 0x4, R6 ;  /* 0x000000040b047825 */ /* 0x001fc800078e0006 */
[----:B------:R-:W-:Y:S02]  /*34e0*/  IMAD.WIDE.U32 R6, R13, 0x4, R6 ;  /* 0x000000040d067825 */ /* 0x000fe400078e0006 */
[----:B------:R0:W2:Y:S04]  /*34f0*/  LDG.E.CONSTANT R5, desc[UR6][R4.64] ;  /* 0x0000000604057981 */ /* 0x0000a8000c1e9900 */
[----:B------:R1:W3:Y:S04]  /*3500*/  LDG.E.CONSTANT R13, desc[UR6][R2.64] ;  /* 0x00000006020d7981 */ /* 0x0002e8000c1e9900 */
[----:B------:R-:W4:Y:S01]  /*3510*/  LDG.E.CONSTANT R7, desc[UR6][R6.64] ;  /* 0x0000000606077981 */ /* 0x000f22000c1e9900 */
[----:B0-----:R-:W-:Y:S01]  /*3520*/  IADD3 R4, P1, PT, R2, 0x2000, RZ ;  /* 0x0000200002047810 */ /* 0x001fe20007f3e0ff */
[----:B------:R-:W-:Y:S01]  /*3530*/  VIADD R10, R10, 0x800 ;  /* 0x000008000a0a7836 */ /* 0x000fe20000000000 */
[----:B------:R-:W-:Y:S01]  /*3540*/  PLOP3.LUT P0, PT, PT, PT, PT, 0x8, 0x80 ;  /* 0x000000000080781c */ /* 0x000fe20003f0e170 */
[----:B------:R-:W-:-:S02]  /*3550*/  VIADD R11, R11, 0x800 ;  /* 0x000008000b0b7836 */ /* 0x000fc40000000000 */
[----:B-1----:R-:W-:Y:S01]  /*3560*/  IMAD.MOV.U32 R2, RZ, RZ, R4 ;  /* 0x000000ffff027224 */ /* 0x002fe200078e0004 */
[----:B--2---:R-:W-:-:S04]  /*3570*/  IADD3 R12, PT, PT, R12, R5, R8 ;  /* 0x000000050c0c7210 */ /* 0x004fc80007ffe008 */
[----:B---3--:R-:W-:Y:S01]  /*3580*/  IADD3 R12, PT, PT, R14, R13, R12 ;  /* 0x0000000d0e0c7210 */ /* 0x008fe20007ffe00c */
[----:B------:R-:W-:-:S03]  /*3590*/  IMAD.X R5, RZ, RZ, R3, P1 ;  /* 0x000000ffff057224 */ /* 0x000fc600008e0603 */
[----:B----4-:R-:W-:Y:S01]  /*35a0*/  IADD3 R12, PT, PT, R15, R7, R12 ;  /* 0x000000070f0c7210 */ /* 0x010fe20007ffe00c */
[----:B------:R-:W-:-:S03]  /*35b0*/  IMAD.MOV.U32 R3, RZ, RZ, R5 ;  /* 0x000000ffff037224 */ /* 0x000fc600078e0005 */
[----:B-----5:R-:W-:-:S07]  /*35c0*/  IADD3 R8, PT, PT, R16, R17, R12 ;  /* 0x0000001110087210 */ /* 0x020fce0007ffe00c */
.L_x_55:
[----:B------:R-:W-:Y:S05]  /*35d0*/  BSYNC.RECONVERGENT B2 ;  /* 0x0000000000027941 */ /* 0x000fea0003800200 */
.L_x_54:
        /* <DEDUP_REMOVED lines=10> */
.L_x_47:
[----:B------:R-:W-:Y:S05]  /*3680*/  BSYNC.RECONVERGENT B1 ;  /* 0x0000000000017941 */ /* 0x000fea0003800200 */
.L_x_45:
[----:B------:R-:W0:Y:S01]  /*3690*/  S2R R9, SR_LANEID ;  /* 0x0000000000097919 */ /* 0x000e220000000000 */
[----:B------:R-:W1:Y:S01]  /*36a0*/  SHFL.DOWN PT, R2, R8, 0x1, 0x1f ;  /* 0x08201f0008027f89 */ /* 0x000e6200000e0000 */
[C---:B0-----:R-:W-:Y:S02]  /*36b0*/  ISETP.GT.AND P0, PT, R9.reuse, 0x1e, PT ;  /* 0x0000001e0900780c */ /* 0x041fe40003f04270 */
[C---:B------:R-:W-:Y:S02]  /*36c0*/  ISETP.NE.AND P1, PT, R9.reuse, RZ, PT ;  /* 0x000000ff0900720c */ /* 0x040fe40003f25270 */
        /* <DEDUP_REMOVED lines=37> */
[----:B0-----:R-:W-:-:S07]  /*3920*/  IMAD.IADD R3, R0, 0x1, R9 ;  /* 0x0000000100037824 */ /* 0x001fce00078e0209 */
.L_x_17:
[----:B------:R-:W-:Y:S05]  /*3930*/  BSYNC.RECONVERGENT B0 ;  /* 0x0000000000007941 */ /* 0x000fea0003800200 */
.L_x_1:
[----:B------:R-:W-:Y:S05]  /*3940*/  @P0 EXIT ;  /* 0x000000000000094d */ /* 0x000fea0003800000 */
[----:B-1----:R-:W1:Y:S01]  /*3950*/  LDC.64 R4, c[0x0][0x388] ;  /* 0x0000e200ff047b82 */ /* 0x002e620000000a00 */
[----:B------:R-:W0:Y:S02]  /*3960*/  LDCU UR4, c[0x0][0x398] ;  /* 0x00007300ff0477ac */ /* 0x000e240008000800 */
[----:B0-234-:R-:W-:-:S05]  /*3970*/  VIADD R3, R3, UR4 ;  /* 0x0000000403037c36 */ /* 0x01dfca0008000000 */
[----:B-1----:R-:W-:Y:S01]  /*3980*/  STG.E desc[UR6][R4.64], R3 ;  /* 0x0000000304007986 */ /* 0x002fe2000c101906 */
[----:B------:R-:W-:Y:S05]  /*3990*/  EXIT ;  /* 0x000000000000794d */ /* 0x000fea0003800000 */
.L_x_56:
[----:B------:R-:W-:-:S00]  /*39a0*/  BRA `(.L_x_56) ;  /* 0xfffffffc00fc7947 */ /* 0x000fc0000383ffff */
[----:B------:R-:W-:-:S00]  /*39b0*/  NOP ;  /* 0x0000000000007918 */ /* 0x000fc00000000000 */
        /* <DEDUP_REMOVED lines=12> */
.L_x_244:


//--------------------- .text._ZN3cub18CUB_300001_SM_10006detail6reduce18DeviceReduceKernelINS2_10policy_hubIiyN4cuda3std3__44plusIiEEE10Policy1000EN6thrust24THRUST_300001_SM_1000_NS10device_ptrIiEEyS9_iNS7_10__identityEEEvT0_PT3_T1_NS0_13GridEvenShareISK_EET2_T4_ --------------------------
	.section	.text._ZN3cub18CUB_300001_SM_10006detail6reduce18DeviceReduceKernelINS2_10policy_hubIiyN4cuda3std3__44plusIiEEE10Policy1000EN6thrust24THRUST_300001_SM_1000_NS10device_ptrIiEEyS9_iNS7_10__identityEEEvT0_PT3_T1_NS0_13GridEvenShareISK_EET2_T4_,"ax",@progbits
	.align	128
        .global         _ZN3cub18CUB_300001_SM_10006detail6reduce18DeviceReduceKernelINS2_10policy_hubIiyN4cuda3std3__44plusIiEEE10Policy1000EN6thrust24THRUST_300001_SM_1000_NS10device_ptrIiEEyS9_iNS7_10__identityEEEvT0_PT3_T1_NS0_13GridEvenShareISK_EET2_T4_
        .type           _ZN3cub18CUB_300001_SM_10006detail6reduce18DeviceReduceKernelINS2_10policy_hubIiyN4cuda3std3__44plusIiEEE10Policy1000EN6thrust24THRUST_300001_SM_1000_NS10device_ptrIiEEyS9_iNS7_10__identityEEEvT0_PT3_T1_NS0_13GridEvenShareISK_EET2_T4_,@function
        .size           _ZN3cub18CUB_300001_SM_10006detail6reduce18DeviceReduceKernelINS2_10policy_hubIiyN4cuda3std3__44plusIiEEE10Policy1000EN6thrust24THRUST_300001_SM_1000_NS10device_ptrIiEEyS9_iNS7_10__identityEEEvT0_PT3_T1_NS0_13GridEvenShareISK_EET2_T4_,(.L_x_245 - _ZN3cub18CUB_300001_SM_10006detail6reduce18DeviceReduceKernelINS2_10policy_hubIiyN4cuda3std3__44plusIiEEE10Policy1000EN6thrust24THRUST_300001_SM_1000_NS10device_ptrIiEEyS9_iNS7_10__identityEEEvT0_PT3_T1_NS0_13GridEvenShareISK_EET2_T4_)
        .other          _ZN3cub18CUB_300001_SM_10006detail6reduce18DeviceReduceKernelINS2_10policy_hubIiyN4cuda3std3__44plusIiEEE10Policy1000EN6thrust24THRUST_300001_SM_1000_NS10device_ptrIiEEyS9_iNS7_10__identityEEEvT0_PT3_T1_NS0_13GridEvenShareISK_EET2_T4_,@"STO_CUDA_ENTRY STV_DEFAULT"
_ZN3cub18CUB_300001_SM_10006detail6reduce18DeviceReduceKernelINS2_10policy_hubIiyN4cuda3std3__44plusIiEEE10Policy1000EN6thrust24THRUST_300001_SM_1000_NS10device_ptrIiEEyS9_iNS7_10__identityEEEvT0_PT3_T1_NS0_13GridEvenShareISK_EET2_T4_:
.text._ZN3cub18CUB_300001_SM_10006detail6reduce18DeviceReduceKernelINS2_10policy_hubIiyN4cuda3std3__44plusIiEEE10Policy1000EN6thrust24THRUST_300001_SM_1000_NS10device_ptrIiEEyS9_iNS7_10__identityEEEvT0_PT3_T1_NS0_13GridEvenShareISK_EET2_T4_:
[----:B------:R-:W-:Y:S08]  /*0000*/  LDC R1, c[0x0][0x37c] ;  /* 0x0000df00ff017b82 */ /* 0x000ff00000000800 */
[----:B------:R-:W0:Y:S01]  /*0010*/  S2UR UR16, SR_CTAID.X ;  /* 0x00000000001079c3 */ /* 0x000e220000002500 */
[----:B------:R-:W1:Y:S01]  /*0020*/  LDCU.64 UR8, c[0x0][0x3b8] ;  /* 0x00007700ff0877ac */ /* 0x000e620008000a00 */
[----:B------:R-:W-:Y:S01]  /*0030*/  BSSY.RECONVERGENT B0, `(.L_x_57) ;  /* 0x0000201000007945 */ /* 0x000fe20003800200 */
[----:B------:R-:W2:Y:S01]  /*0040*/  LDCU UR5, c[0x0][0x3c0] ;  /* 0x00007800ff0577ac */ /* 0x000ea20008000800 */
[----:B------:R-:W3:Y:S01]  /*0050*/  LDCU.64 UR14, c[0x0][0x358] ;  /* 0x00006b00ff0e77ac */ /* 0x000ee20008000a00 */
[----:B-1----:R-:W-:-:S02]  /*0060*/  IMAD.U32 R2, RZ, RZ, UR8 ;  /* 0x00000008ff027e24 */ /* 0x002fc4000f8e00ff */
[----:B------:R-:W-:Y:S01]  /*0070*/  IMAD.U32 R3, RZ, RZ, UR9 ;  /* 0x00000009ff037e24 */ /* 0x000fe2000f8e00ff */
[----:B--2---:R-:W-:Y:S02]  /*0080*/  USHF.L.U32 UR5, UR5, 0xc, URZ ;  /* 0x0000000c05057899 */ /* 0x004fe400080006ff */
[----:B0-----:R-:W-:Y:S02]  /*0090*/  USHF.L.U32 UR7, UR16, 0xc, URZ ;  /* 0x0000000c10077899 */ /* 0x001fe400080006ff */
[----:B------:R-:W-:-:S04]  /*00a0*/  USHF.R.S32.HI UR4, URZ, 0x1f, UR5 ;  /* 0x0000001fff047899 */ /* 0x000fc80008011405 */
[----:B------:R-:W-:-:S04]  /*00b0*/  IADD3 R23, P1, PT, R2, -UR7, RZ ;  /* 0x8000000702177c10 */ /* 0x000fc8000ff3e0ff */
[----:B------:R-:W-:Y:S02]  /*00c0*/  ISETP.GT.U32.AND P0, PT, R23, 0xfff, PT ;  /* 0x00000fff1700780c */ /* 0x000fe40003f04070 */
[----:B------:R-:W-:-:S04]  /*00d0*/  IADD3.X R22, PT, PT, R3, -0x1, RZ, P1, !PT ;  /* 0xffffffff03167810 */ /* 0x000fc80000ffe4ff */
[----:B------:R-:W-:-:S13]  /*00e0*/  ISETP.GT.U32.AND.EX P0, PT, R22, RZ, PT, P0 ;  /* 0x000000ff1600720c */ /* 0x000fda0003f04100 */
[----:B---3--:R-:W-:Y:S05]  /*00f0*/  @P0 BRA `(.L_x_58) ;  /* 0x0000000c00ac0947 */ /* 0x008fea0003800000 */
[----:B------:R-:W0:Y:S01]  /*0100*/  S2R R3, SR_TID.X ;  /* 0x0000000000037919 */ /* 0x000e220000002100 */
[----:B------:R-:W-:Y:S01]  /*0110*/  VIADD R0, R2, -UR7 ;  /* 0x8000000702007c36 */ /* 0x000fe20008000000 */
[----:B------:R-:W-:Y:S01]  /*0120*/  BSSY.RECONVERGENT B1, `(.L_x_59) ;  /* 0x000000a000017945 */ /* 0x000fe20003800200 */
[----:B------:R-:W-:-:S03]  /*0130*/  IMAD.MOV.U32 R4, RZ, RZ, RZ ;  /* 0x000000ffff047224 */ /* 0x000fc600078e00ff */
[----:B0-----:R-:W-:Y:S01]  /*0140*/  ISETP.GE.AND P0, PT, R3, R0, PT ;  /* 0x000000000300720c */ /* 0x001fe20003f06270 */
[----:B------:R-:W-:-:S12]  /*0150*/  IMAD.MOV.U32 R5, RZ, RZ, R3 ;  /* 0x000000ffff057224 */ /* 0x000fd800078e0003 */
[----:B------:R-:W-:Y:S05]  /*0160*/  @P0 BRA `(.L_x_60) ;  /* 0x0000000000140947 */ /* 0x000fea0003800000 */
[----:B------:R-:W0:Y:S01]  /*0170*/  LDC.64 R6, c[0x0][0x380] ;  /* 0x0000e000ff067b82 */ /* 0x000e220000000a00 */
[----:B------:R-:W-:-:S04]  /*0180*/  VIADD R5, R3, UR7 ;  /* 0x0000000703057c36 */ /* 0x000fc80008000000 */
[----:B0-----:R-:W-:-:S05]  /*0190*/  IMAD.WIDE.U32 R6, R5, 0x4, R6 ;  /* 0x0000000405067825 */ /* 0x001fca00078e0006 */
[----:B------:R0:W5:Y:S01]  /*01a0*/  LDG.E R4, desc[UR14][R6.64] ;  /* 0x0000000e06047981 */ /* 0x000162000c1e1900 */
[----:B------:R-:W-:-:S07]  /*01b0*/  VIADD R5, R3, 0x100 ;  /* 0x0000010003057836 */ /* 0x000fce0000000000 */
.L_x_60:
[----:B------:R-:W-:Y:S05]  /*01c0*/  BSYNC.RECONVERGENT B1 ;  /* 0x0000000000017941 */ /* 0x000fea0003800200 */
.L_x_59:
[----:B------:R-:W-:Y:S01]  /*01d0*/  ISETP.GE.AND P0, PT, R5, R0, PT ;  /* 0x000000000500720c */ /* 0x000fe20003f06270 */
[----:B------:R-:W-:-:S12]  /*01e0*/  BSSY.RECONVERGENT B1, `(.L_x_61) ;  /* 0x000006c000017945 */ /* 0x000fd80003800200 */
[----:B------:R-:W-:Y:S05]  /*01f0*/  @P0 BRA `(.L_x_62) ;  /* 0x0000000400a80947 */ /* 0x000fea0003800000 */
[----:B0-----:R-:W-:Y:S01]  /*0200*/  LOP3.LUT R7, RZ, R5, RZ, 0x33, !PT ;  /* 0x00000005ff077212 */ /* 0x001fe200078e33ff */
[----:B------:R-:W-:Y:S03]  /*0210*/  BSSY.RECONVERGENT B2, `(.L_x_63) ;  /* 0x0000030000027945 */ /* 0x000fe60003800200 */
[----:B------:R-:W-:-:S04]  /*0220*/  IADD3 R7, PT, PT, R2, -UR7, R7 ;  /* 0x8000000702077c10 */ /* 0x000fc8000fffe007 */
[C---:B------:R-:W-:Y:S02]  /*0230*/  ISETP.GE.U32.AND P1, PT, R7.reuse, 0xf00, PT ;  /* 0x00000f000700780c */ /* 0x040fe40003f26070 */
[----:B------:R-:W-:-:S04]  /*0240*/  LEA.HI R2, R7, 0x1, RZ, 0x18 ;  /* 0x0000000107027811 */ /* 0x000fc800078fc0ff */
[----:B------:R-:W-:-:S04]  /*0250*/  LOP3.LUT R21, R2, 0xf, RZ, 0xc0, !PT ;  /* 0x0000000f02157812 */ /* 0x000fc800078ec0ff */
[----:B------:R-:W-:-:S03]  /*0260*/  ISETP.NE.AND P0, PT, R21, RZ, PT ;  /* 0x000000ff1500720c */ /* 0x000fc60003f05270 */
[----:B------:R-:W-:Y:S10]  /*0270*/  @!P1 BRA `(.L_x_64) ;  /* 0x0000000000a49947 */ /* 0x000ff40003800000 */
[----:B------:R-:W0:Y:S01]  /*0280*/  LDCU.64 UR8, c[0x0][0x380] ;  /* 0x00007000ff0877ac */ /* 0x000e220008000a00 */
[----:B------:R-:W-:Y:S01]  /*0290*/  IMAD.WIDE.U32 R6, R5, 0x4, RZ ;  /* 0x0000000405067825 */ /* 0x000fe200078e00ff */
[----:B------:R-:W-:Y:S01]  /*02a0*/  LOP3.LUT R8, R2, 0x1fffff0, RZ, 0xc0, !PT ;  /* 0x01fffff002087812 */ /* 0x000fe200078ec0ff */
[----:B------:R-:W-:-:S04]  /*02b0*/  UIMAD.WIDE.U32 UR4, UR16, 0x4000, URZ ;  /* 0x00004000100478a5 */ /* 0x000fc8000f8e00ff */
[----:B------:R-:W-:Y:S02]  /*02c0*/  IMAD.MOV R8, RZ, RZ, -R8 ;  /* 0x000000ffff087224 */ /* 0x000fe400078e0a08 */
[----:B------:R-:W-:Y:S02]  /*02d0*/  LOP3.LUT R14, R6, UR4, RZ, 0xfc, !PT ;  /* 0x00000004060e7c12 */ /* 0x000fe4000f8efcff */
[----:B------:R-:W-:Y:S02]  /*02e0*/  LOP3.LUT R7, R7, UR5, RZ, 0xfc, !PT ;  /* 0x0000000507077c12 */ /* 0x000fe4000f8efcff */
[----:B0-----:R-:W-:-:S04]  /*02f0*/  IADD3 R14, P1, PT, R14, UR8, RZ ;  /* 0x000000080e0e7c10 */ /* 0x001fc8000ff3e0ff */
[----:B------:R-:W-:-:S04]  /*0300*/  IADD3 R14, P2, PT, R14, 0x2000, RZ ;  /* 0x000020000e0e7810 */ /* 0x000fc80007f5e0ff */
[----:B------:R-:W-:-:S09]  /*0310*/  IADD3.X R7, PT, PT, RZ, UR9, R7, P2, P1 ;  /* 0x00000009ff077c10 */ /* 0x000fd200097e2407 */
.L_x_65:
[----:B------:R-:W-:-:S05]  /*0320*/  IMAD.MOV.U32 R6, RZ, RZ, R14 ;  /* 0x000000ffff067224 */ /* 0x000fca00078e000e */
[----:B------:R-:W2:Y:S04]  /*0330*/  LDG.E R15, desc[UR14][R6.64+-0x2000] ;  /* 0xffe0000e060f7981 */ /* 0x000ea8000c1e1900 */
[----:B------:R-:W2:Y:S04]  /*0340*/  LDG.E R16, desc[UR14][R6.64+-0x1c00] ;  /* 0xffe4000e06107981 */ /* 0x000ea8000c1e1900 */
[----:B------:R-:W3:Y:S04]  /*0350*/  LDG.E R18, desc[UR14][R6.64+-0x1800] ;  /* 0xffe8000e06127981 */ /* 0x000ee8000c1e1900 */
[----:B------:R-:W3:Y:S04]  /*0360*/  LDG.E R17, desc[UR14][R6.64+-0x1400] ;  /* 0xffec000e06117981 */ /* 0x000ee8000c1e1900 */
[----:B------:R-:W4:Y:S04]  /*0370*/  LDG.E R20, desc[UR14][R6.64+-0x1000] ;  /* 0xfff0000e06147981 */ /* 0x000f28000c1e1900 */
        /* <DEDUP_REMOVED lines=10> */
[----:B------:R0:W4:Y:S01]  /*0420*/  LDG.E R10, desc[UR14][R6.64+0x1c00] ;  /* 0x001c000e060a7981 */ /* 0x000122000c1e1900 */
[----:B------:R-:W-:-:S02]  /*0430*/  VIADD R8, R8, 0x10 ;  /* 0x0000001008087836 */ /* 0x000fc40000000000 */
[----:B------:R-:W-:-:S03]  /*0440*/  VIADD R5, R5, 0x1000 ;  /* 0x0000100005057836 */ /* 0x000fc60000000000 */
[----:B------:R-:W-:Y:S02]  /*0450*/  ISETP.NE.AND P1, PT, R8, RZ, PT ;  /* 0x000000ff0800720c */ /* 0x000fe40003f25270 */
[----:B--2--5:R-:W-:-:S04]  /*0460*/  IADD3 R15, PT, PT, R16, R15, R4 ;  /* 0x0000000f100f7210 */ /* 0x024fc80007ffe004 */
[----:B---3--:R-:W-:-:S04]  /*0470*/  IADD3 R15, PT, PT, R17, R18, R15 ;  /* 0x00000012110f7210 */ /* 0x008fc80007ffe00f */
[----:B----4-:R-:W-:-:S04]  /*0480*/  IADD3 R15, PT, PT, R19, R20, R15 ;  /* 0x00000014130f7210 */ /* 0x010fc80007ffe00f */
[----:B------:R-:W-:-:S04]  /*0490*/  IADD3 R15, PT, PT, R23, R22, R15 ;  /* 0x00000016170f7210 */ /* 0x000fc80007ffe00f */
[----:B------:R-:W-:-:S04]  /*04a0*/  IADD3 R15, PT, PT, R25, R24, R15 ;  /* 0x00000018190f7210 */ /* 0x000fc80007ffe00f */
[----:B------:R-:W-:Y:S02]  /*04b0*/  IADD3 R13, PT, PT, R13, R14, R15 ;  /* 0x0000000e0d0d7210 */ /* 0x000fe40007ffe00f */
[----:B------:R-:W-:-:S05]  /*04c0*/  IADD3 R14, P2, PT, R6, 0x4000, RZ ;  /* 0x00004000060e7810 */ /* 0x000fca0007f5e0ff */
[----:B0-----:R-:W-:Y:S01]  /*04d0*/  IMAD.X R7, RZ, RZ, R7, P2 ;  /* 0x000000ffff077224 */ /* 0x001fe200010e0607 */
[----:B------:R-:W-:-:S04]  /*04e0*/  IADD3 R9, PT, PT, R12, R9, R13 ;  /* 0x000000090c097210 */ /* 0x000fc80007ffe00d */
[----:B------:R-:W-:Y:S01]  /*04f0*/  IADD3 R4, PT, PT, R10, R11, R9 ;  /* 0x0000000b0a047210 */ /* 0x000fe20007ffe009 */
[----:B------:R-:W-:Y:S06]  /*0500*/  @P1 BRA `(.L_x_65) ;  /* 0xfffffffc00841947 */ /* 0x000fec000383ffff */
.L_x_64:
[----:B------:R-:W-:Y:S05]  /*0510*/  BSYNC.RECONVERGENT B2 ;  /* 0x0000000000027941 */ /* 0x000fea0003800200 */
.L_x_63:
[----:B------:R-:W-:Y:S05]  /*0520*/  @!P0 BRA `(.L_x_62) ;  /* 0x0000000000dc8947 */ /* 0x000fea0003800000 */
[----:B------:R-:W-:Y:S01]  /*0530*/  ISETP.GE.U32.AND P0, PT, R21, 0x8, PT ;  /* 0x000000081500780c */ /* 0x000fe20003f06070 */
[----:B------:R-:W-:Y:S01]  /*0540*/  BSSY.RECONVERGENT B2, `(.L_x_66) ;  /* 0x0000016000027945 */ /* 0x000fe20003800200 */
[----:B------:R-:W-:-:S04]  /*0550*/  LOP3.LUT R16, R2, 0x7, RZ, 0xc0, !PT ;  /* 0x0000000702107812 */ /* 0x000fc800078ec0ff */
[----:B------:R-:W-:-:S07]  /*0560*/  ISETP.NE.AND P1, PT, R16, RZ, PT ;  /* 0x000000ff1000720c */ /* 0x000fce0003f25270 */
[----:B------:R-:W-:Y:S06]  /*0570*/  @!P0 BRA `(.L_x_67) ;  /* 0x0000000000488947 */ /* 0x000fec0003800000 */
[----:B------:R-:W0:Y:S01]  /*0580*/  LDCU.64 UR4, c[0x0][0x380] ;  /* 0x00007000ff0477ac */ /* 0x000e220008000a00 */
[----:B------:R-:W-:-:S04]  /*0590*/  IADD3 R7, P0, PT, R5, UR7, RZ ;  /* 0x0000000705077c10 */ /* 0x000fc8000ff1e0ff */
[----:B------:R-:W-:Y:S02]  /*05a0*/  LEA.HI.X.SX32 R8, R5, RZ, 0x1, P0 ;  /* 0x000000ff05087211 */ /* 0x000fe400000f0eff */
[----:B0-----:R-:W-:-:S04]  /*05b0*/  LEA R6, P0, R7, UR4, 0x2 ;  /* 0x0000000407067c11 */ /* 0x001fc8000f8010ff */
[----:B------:R-:W-:-:S05]  /*05c0*/  LEA.HI.X R7, R7, UR5, R8, 0x2, P0 ;  /* 0x0000000507077c11 */ /* 0x000fca00080f1408 */
[----:B------:R-:W2:Y:S04]  /*05d0*/  LDG.E R9, desc[UR14][R6.64] ;  /* 0x0000000e06097981 */ /* 0x000ea8000c1e1900 */
[----:B------:R-:W2:Y:S04]  /*05e0*/  LDG.E R8, desc[UR14][R6.64+0x400] ;  /* 0x0004000e06087981 */ /* 0x000ea8000c1e1900 */
[----:B------:R-:W3:Y:S04]  /*05f0*/  LDG.E R11, desc[UR14][R6.64+0x800] ;  /* 0x0008000e060b7981 */ /* 0x000ee8000c1e1900 */
[----:B------:R-:W3:Y:S04]  /*0600*/  LDG.E R10, desc[UR14][R6.64+0xc00] ;  /* 0x000c000e060a7981 */ /* 0x000ee8000c1e1900 */
[----:B------:R-:W4:Y:S04]  /*0610*/  LDG.E R13, desc[UR14][R6.64+0x1000] ;  /* 0x0010000e060d7981 */ /* 0x000f28000c1e1900 */
[----:B------:R-:W4:Y:S04]  /*0620*/  LDG.E R12, desc[UR14][R6.64+0x1400] ;  /* 0x0014000e060c7981 */ /* 0x000f28000c1e1900 */
[----:B------:R-:W4:Y:S04]  /*0630*/  LDG.E R15, desc[UR14][R6.64+0x1800] ;  /* 0x0018000e060f7981 */ /* 0x000f28000c1e1900 */
[----:B------:R-:W4:Y:S01]  /*0640*/  LDG.E R14, desc[UR14][R6.64+0x1c00] ;  /* 0x001c000e060e7981 */ /* 0x000f22000c1e1900 */
[----:B------:R-:W-:Y:S01]  /*0650*/  VIADD R5, R5, 0x800 ;  /* 0x0000080005057836 */ /* 0x000fe20000000000 */
[----:B--2--5:R-:W-:-:S04]  /*0660*/  IADD3 R8, PT, PT, R8, R9, R4 ;  /* 0x0000000908087210 */ /* 0x024fc80007ffe004 */
[----:B---3--:R-:W-:-:S04]  /*0670*/  IADD3 R8, PT, PT, R10, R11, R8 ;  /* 0x0000000b0a087210 */ /* 0x008fc80007ffe008 */
[----:B----4-:R-:W-:-:S04]  /*0680*/  IADD3 R8, PT, PT, R12, R13, R8 ;  /* 0x0000000d0c087210 */ /* 0x010fc80007ffe008 */
[----:B------:R-:W-:-:S07]  /*0690*/  IADD3 R4, PT, PT, R14, R15, R8 ;  /* 0x0000000f0e047210 */ /* 0x000fce0007ffe008 */
.L_x_67:
[----:B------:R-:W-:Y:S05]  /*06a0*/  BSYNC.RECONVERGENT B2 ;  /* 0x0000000000027941 */ /* 0x000fea0003800200 */
.L_x_66:
        /* <DEDUP_REMOVED lines=14> */
[----:B------:R-:W3:Y:S01]  /*0790*/  LDG.E R10, desc[UR14][R6.64+0xc00] ;  /* 0x000c000e060a7981 */ /* 0x000ee2000c1e1900 */
[----:B------:R-:W-:Y:S01]  /*07a0*/  VIADD R5, R5, 0x400 ;  /* 0x0000040005057836 */ /* 0x000fe20000000000 */
[----:B--2--5:R-:W-:-:S04]  /*07b0*/  IADD3 R4, PT, PT, R8, R9, R4 ;  /* 0x0000000908047210 */ /* 0x024fc80007ffe004 */
[----:B---3--:R-:W-:-:S07]  /*07c0*/  IADD3 R4, PT, PT, R10, R11, R4 ;  /* 0x0000000b0a047210 */ /* 0x008fce0007ffe004 */
.L_x_69:
[----:B------:R-:W-:Y:S05]  /*07d0*/  BSYNC.RECONVERGENT B2 ;  /* 0x0000000000027941 */ /* 0x000fea0003800200 */
.L_x_68:
[----:B------:R-:W-:Y:S05]  /*07e0*/  @!P1 BRA `(.L_x_62) ;  /* 0x00000000002c9947 */ /* 0x000fea0003800000 */
[----:B------:R-:W0:Y:S01]  /*07f0*/  LDC.64 R6, c[0x0][0x380] ;  /* 0x0000e000ff067b82 */ /* 0x000e220000000a00 */
[----:B------:R-:W-:Y:S02]  /*0800*/  IMAD.U32 R9, RZ, RZ, UR16 ;  /* 0x00000010ff097e24 */ /* 0x000fe4000f8e00ff */
[----:B------:R-:W-:Y:S02]  /*0810*/  IMAD.MOV R2, RZ, RZ, -R2 ;  /* 0x000000ffff027224 */ /* 0x000fe400078e0a02 */
[----:B0-----:R-:W-:-:S07]  /*0820*/  IMAD.WIDE.U32 R6, R9, 0x4000, R6 ;  /* 0x0000400009067825 */ /* 0x001fce00078e0006 */
.L_x_70:
[----:B------:R-:W-:-:S06]  /*0830*/  IMAD.WIDE R8, R5, 0x4, R6 ;  /* 0x0000000405087825 */ /* 0x000fcc00078e0206 */
[----:B------:R-:W2:Y:S01]  /*0840*/  LDG.E R9, desc[UR14][R8.64] ;  /* 0x0000000e08097981 */ /* 0x000ea2000c1e1900 */
[----:B------:R-:W-:Y:S02]  /*0850*/  VIADD R2, R2, 0x1 ;  /* 0x0000000102027836 */ /* 0x000fe40000000000 */
[----:B------:R-:W-:-:S03]  /*0860*/  VIADD R5, R5, 0x100 ;  /* 0x0000010005057836 */ /* 0x000fc60000000000 */
[----:B------:R-:W-:Y:S01]  /*0870*/  ISETP.NE.AND P0, PT, R2, RZ, PT ;  /* 0x000000ff0200720c */ /* 0x000fe20003f05270 */
[----:B--2--5:R-:W-:-:S12]  /*0880*/  IMAD.IADD R4, R9, 0x1, R4 ;  /* 0x0000000109047824 */ /* 0x024fd800078e0204 */
[----:B------:R-:W-:Y:S05]  /*0890*/  @P0 BRA `(.L_x_70) ;  /* 0xfffffffc00e40947 */ /* 0x000fea000383ffff */
.L_x_62:
[----:B------:R-:W-:Y:S05]  /*08a0*/  BSYNC.RECONVERGENT B1 ;  /* 0x0000000000017941 */ /* 0x000fea0003800200 */
.L_x_61:
[----:B------:R-:W-:-:S13]  /*08b0*/  ISETP.GE.AND P0, PT, R0, 0x100, PT ;  /* 0x000001000000780c */ /* 0x000fda0003f06270 */
[----:B------:R-:W-:Y:S05]  /*08c0*/  @!P0 BRA `(.L_x_71) ;  /* 0x0000000000ac8947 */ /* 0x000fea0003800000 */
[----:B------:R-:W1:Y:S01]  /*08d0*/  S2R R8, SR_LANEID ;  /* 0x0000000000087919 */ /* 0x000e620000000000 */
[----:B-----5:R-:W2:Y:S01]  /*08e0*/  SHFL.DOWN PT, R0, R4, 0x1, 0x1f ;  /* 0x08201f0004007f89 */ /* 0x020ea200000e0000 */
[C---:B-1----:R-:W-:Y:S02]  /*08f0*/  ISETP.GT.AND P0, PT, R8.reuse, 0x1e, PT ;  /* 0x0000001e0800780c */ /* 0x042fe40003f04270 */
[----:B------:R-:W-:Y:S02]  /*0900*/  ISETP.NE.AND P1, PT, R8, RZ, PT ;  /* 0x000000ff0800720c */ /* 0x000fe40003f25270 */
[----:B--2---:R-:W-:Y:S02]  /*0910*/  SEL R5, R0, RZ, !P0 ;  /* 0x000000ff00057207 */ /* 0x004fe40004000000 */
[----:B------:R-:W-:-:S03]  /*0920*/  ISETP.GT.AND P0, PT, R8, 0x1d, PT ;  /* 0x0000001d0800780c */ /* 0x000fc60003f04270 */
[----:B------:R-:W-:-:S05]  /*0930*/  IMAD.IADD R5, R5, 0x1, R4 ;  /* 0x0000000105057824 */ /* 0x000fca00078e0204 */
[----:B------:R-:W1:Y:S01]  /*0940*/  SHFL.DOWN PT, R0, R5, 0x2, 0x1f ;  /* 0x08401f0005007f89 */ /* 0x000e6200000e0000 */
[----:B0-----:R-:W0:Y:S01]  /*0950*/  @!P1 S2R R6, SR_CgaCtaId ;  /* 0x0000000000069919 */ /* 0x001e220000008800 */
[----:B-1----:R-:W-:Y:S02]  /*0960*/  SEL R0, R0, RZ, !P0 ;  /* 0x000000ff00007207 */ /* 0x002fe40004000000 */
[----:B------:R-:W-:-:S03]  /*0970*/  ISETP.GT.AND P0, PT, R8, 0x1b, PT ;  /* 0x0000001b0800780c */ /* 0x000fc60003f04270 */
[----:B------:R-:W-:Y:S01]  /*0980*/  IMAD.IADD R0, R5, 0x1, R0 ;  /* 0x0000000105007824 */ /* 0x000fe200078e0200 */
[----:B------:R-:W-:-:S04]  /*0990*/  @!P1 MOV R5, 0x400 ;  /* 0x0000040000059802 */ /* 0x000fc80000000f00 */
[----:B------:R-:W1:Y:S01]  /*09a0*/  SHFL.DOWN PT, R2, R0, 0x4, 0x1f ;  /* 0x08801f0000027f89 */ /* 0x000e6200000e0000 */
[----:B0-----:R-:W-:Y:S02]  /*09b0*/  @!P1 LEA R5, R6, R5, 0x18 ;  /* 0x0000000506059211 */ /* 0x001fe400078ec0ff */
[----:B-1----:R-:W-:Y:S02]  /*09c0*/  SEL R7, R2, RZ, !P0 ;  /* 0x000000ff02077207 */ /* 0x002fe40004000000 */
        /* <DEDUP_REMOVED lines=19> */
[----:B--2---:R-:W-:Y:S04]  /*0b00*/  LDS R0, [UR4+0xc] ;  /* 0x00000c04ff007984 */ /* 0x004fe80008000800 */
[----:B------:R-:W0:Y:S04]  /*0b10*/  LDS.128 R4, [UR4+0x10] ;  /* 0x00001004ff047984 */ /* 0x000e280008000c00 */
[----:B------:R-:W1:Y:S01]  /*0b20*/  LDS.64 R2, [UR4+0x20] ;  /* 0x00002004ff027984 */ /* 0x000e620008000a00 */
[----:B0-----:R-:W-:-:S04]  /*0b30*/  IADD3 R0, PT, PT, R4, R0, R9 ;  /* 0x0000000004007210 */ /* 0x001fc80007ffe009 */
[----:B------:R-:W-:-:S04]  /*0b40*/  IADD3 R0, PT, PT, R6, R0, R5 ;  /* 0x0000000006007210 */ /* 0x000fc80007ffe005 */
[----:B-1----:R-:W-:-:S05]  /*0b50*/  IADD3 R0, PT, PT, R2, R0, R7 ;  /* 0x0000000002007210 */ /* 0x002fca0007ffe007 */
[----:B------:R-:W-:Y:S01]  /*0b60*/  IMAD.IADD R9, R0, 0x1, R3 ;  /* 0x0000000100097824 */ /* 0x000fe200078e0203 */
[----:B------:R-:W-:Y:S06]  /*0b70*/  BRA `(.L_x_72) ;  /* 0x0000001400307947 */ /* 0x000fec0003800000 */
.L_x_71:
[----:B------:R-:W-:Y:S01]  /*0b80*/  LOP3.LUT R2, R3, 0x3e0, RZ, 0xc0, !PT ;  /* 0x000003e003027812 */ /* 0x000fe200078ec0ff */
[----:B------:R-:W1:Y:S03]  /*0b90*/  S2R R10, SR_LANEID ;  /* 0x00000000000a7919 */ /* 0x000e660000000000 */
[----:B0-----:R-:W-:Y:S01]  /*0ba0*/  LOP3.LUT R7, RZ, R2, RZ, 0x33, !PT ;  /* 0x00000002ff077212 */ /* 0x001fe200078e33ff */
[----:B------:R-:W-:-:S04]  /*0bb0*/  VIADD R5, R2, 0x20 ;  /* 0x0000002002057836 */ /* 0x000fc80000000000 */
[----:B------:R-:W-:Y:S01]  /*0bc0*/  IMAD.IADD R7, R0, 0x1, R7 ;  /* 0x0000000100077824 */ /* 0x000fe200078e0207 */
[----:B------:R-:W-:-:S04]  /*0bd0*/  ISETP.GT.AND P0, PT, R5, R0, PT ;  /* 0x000000000500720c */ /* 0x000fc80003f04270 */
[----:B------:R-:W-:-:S05]  /*0be0*/  SEL R7, R7, 0x1f, P0 ;  /* 0x0000001f07077807 */ /* 0x000fca0000000000 */
[----:B-----5:R-:W0:Y:S01]  /*0bf0*/  SHFL.DOWN PT, R2, R4, 0x1, R7 ;  /* 0x0820000004027989 */ /* 0x020e2200000e0007 */
[CC--:B-1----:R-:W-:Y:S01]  /*0c00*/  ISETP.GE.AND P0, PT, R10.reuse, R7.reuse, PT ;  /* 0x000000070a00720c */ /* 0x0c2fe20003f06270 */
[C---:B------:R-:W-:Y:S01]  /*0c10*/  VIADD R6, R10.reuse, 0x2 ;  /* 0x000000020a067836 */ /* 0x040fe20000000000 */
[C---:B------:R-:W-:Y:S01]  /*0c20*/  ISETP.NE.AND P1, PT, R10.reuse, RZ, PT ;  /* 0x000000ff0a00720c */ /* 0x040fe20003f25270 */
[----:B------:R-:W-:Y:S01]  /*0c30*/  VIADD R8, R10, 0x4 ;  /* 0x000000040a087836 */ /* 0x000fe20000000000 */
[----:B0-----:R-:W-:Y:S02]  /*0c40*/  SEL R5, R2, RZ, !P0 ;  /* 0x000000ff02057207 */ /* 0x001fe40004000000 */
        /* <DEDUP_REMOVED lines=35> */
[----:B------:R-:W0:Y:S04]  /*0e80*/  LDS.128 R4, [UR4+0x10] ;  /* 0x00001004ff047984 */ /* 0x000e280008000c00 */
[----:B------:R-:W2:Y:S04]  /*0e90*/  LDS R2, [UR4+0xc] ;  /* 0x00000c04ff027984 */ /* 0x000ea80008000800 */
[----:B------:R-:W3:Y:S01]  /*0ea0*/  LDS.64 R10, [UR4+0x20] ;  /* 0x00002004ff0a7984 */ /* 0x000ee20008000a00 */
[----:B0-----:R-:W-:Y:S02]  /*0eb0*/  SEL R4, R4, RZ, P2 ;  /* 0x000000ff04047207 */ /* 0x001fe40001000000 */
[----:B------:R-:W-:-:S02]  /*0ec0*/  ISETP.GT.AND P2, PT, R0, 0x60, PT ;  /* 0x000000600000780c */ /* 0x000fc40003f44270 */
[----:B--2---:R-:W-:Y:S02]  /*0ed0*/  SEL R2, R2, RZ, P1 ;  /* 0x000000ff02027207 */ /* 0x004fe40000800000 */
        /* <DEDUP_REMOVED lines=8> */
[----:B---3--:R-:W-:Y:S02]  /*0f60*/  SEL R10, R10, RZ, P2 ;  /* 0x000000ff0a0a7207 */ /* 0x008fe40001000000 */
[----:B------:R-:W-:Y:S02]  /*0f70*/  SEL R11, R11, RZ, P3 ;  /* 0x000000ff0b0b7207 */ /* 0x000fe40001800000 */
[----:B------:R-:W-:-:S05]  /*0f80*/  IADD3 R2, PT, PT, R10, R2, R7 ;  /* 0x000000020a027210 */ /* 0x000fca0007ffe007 */
[----:B-1----:R-:W-:Y:S01]  /*0f90*/  IMAD.IADD R9, R2, 0x1, R11 ;  /* 0x0000000102097824 */ /* 0x002fe200078e020b */
[----:B------:R-:W-:Y:S06]  /*0fa0*/  BRA `(.L_x_72) ;  /* 0x0000001000247947 */ /* 0x000fec0003800000 */
.L_x_58:
[----:B------:R-:W0:Y:S01]  /*0fb0*/  S2R R0, SR_TID.X ;  /* 0x0000000000007919 */ /* 0x000e220000002100 */
[----:B------:R-:W1:Y:S01]  /*0fc0*/  LDC.64 R4, c[0x0][0x380] ;  /* 0x0000e000ff047b82 */ /* 0x000e620000000a00 */
[----:B0-----:R-:W-:-:S04]  /*0fd0*/  VIADD R7, R0, UR7 ;  /* 0x0000000700077c36 */ /* 0x001fc80008000000 */
[----:B-1----:R-:W-:-:S05]  /*0fe0*/  IMAD.WIDE.U32 R4, R7, 0x4, R4 ;  /* 0x0000000407047825 */ /* 0x002fca00078e0004 */
[----:B------:R-:W2:Y:S04]  /*0ff0*/  LDG.E R6, desc[UR14][R4.64] ;  /* 0x0000000e04067981 */ /* 0x000ea8000c1e1900 */
[----:B------:R-:W2:Y:S04]  /*1000*/  LDG.E R7, desc[UR14][R4.64+0x400] ;  /* 0x0004000e04077981 */ /* 0x000ea8000c1e1900 */
[----:B------:R-:W2:Y:S04]  /*1010*/  LDG.E R8, desc[UR14][R4.64+0x800] ;  /* 0x0008000e04087981 */ /* 0x000ea8000c1e1900 */
[----:B------:R-:W3:Y:S04]  /*1020*/  LDG.E R9, desc[UR14][R4.64+0xc00] ;  /* 0x000c000e04097981 */ /* 0x000ee8000c1e1900 */
[----:B------:R-:W3:Y:S04]  /*1030*/  LDG.E R10, desc[UR14][R4.64+0x1000] ;  /* 0x0010000e040a7981 */ /* 0x000ee8000c1e1900 */
[----:B------:R-:W4:Y:S04]  /*1040*/  LDG.E R11, desc[UR14][R4.64+0x1400] ;  /* 0x0014000e040b7981 */ /* 0x000f28000c1e1900 */
[----:B------:R-:W4:Y:S04]  /*1050*/  LDG.E R12, desc[UR14][R4.64+0x1800] ;  /* 0x0018000e040c7981 */ /* 0x000f28000c1e1900 */
[----:B------:R-:W5:Y:S04]  /*1060*/  LDG.E R13, desc[UR14][R4.64+0x1c00] ;  /* 0x001c000e040d7981 */ /* 0x000f68000c1e1900 */
[----:B------:R-:W5:Y:S04]  /*1070*/  LDG.E R14, desc[UR14][R4.64+0x2000] ;  /* 0x0020000e040e7981 */ /* 0x000f68000c1e1900 */
[----:B------:R-:W5:Y:S04]  /*1080*/  LDG.E R15, desc[UR14][R4.64+0x2400] ;  /* 0x0024000e040f7981 */ /* 0x000f68000c1e1900 */
[----:B------:R-:W5:Y:S04]  /*1090*/  LDG.E R16, desc[UR14][R4.64+0x2800] ;  /* 0x0028000e04107981 */ /* 0x000f68000c1e1900 */
[----:B------:R-:W5:Y:S04]  /*10a0*/  LDG.E R17, desc[UR14][R4.64+0x2c00] ;  /* 0x002c000e04117981 */ /* 0x000f68000c1e1900 */
[----:B------:R-:W5:Y:S04]  /*10b0*/  LDG.E R18, desc[UR14][R4.64+0x3000] ;  /* 0x0030000e04127981 */ /* 0x000f68000c1e1900 */
[----:B------:R-:W5:Y:S04]  /*10c0*/  LDG.E R19, desc[UR14][R4.64+0x3400] ;  /* 0x0034000e04137981 */ /* 0x000f68000c1e1900 */
[----:B------:R-:W5:Y:S04]  /*10d0*/  LDG.E R20, desc[UR14][R4.64+0x3800] ;  /* 0x0038000e04147981 */ /* 0x000f68000c1e1900 */
[----:B------:R-:W5:Y:S01]  /*10e0*/  LDG.E R21, desc[UR14][R4.64+0x3c00] ;  /* 0x003c000e04157981 */ /* 0x000f62000c1e1900 */
[----:B------:R-:W-:-:S04]  /*10f0*/  ISETP.GE.U32.AND P0, PT, R23, UR5, PT ;  /* 0x0000000517007c0c */ /* 0x000fc8000bf06070 */
[----:B------:R-:W-:Y:S02]  /*1100*/  ISETP.GE.U32.AND.EX P0, PT, R22, UR4, PT, P0 ;  /* 0x0000000416007c0c */ /* 0x000fe4000bf06100 */
[----:B--2---:R-:W-:-:S04]  /*1110*/  IADD3 R6, PT, PT, R8, R7, R6 ;  /* 0x0000000708067210 */ /* 0x004fc80007ffe006 */
[----:B---3--:R-:W-:-:S04]  /*1120*/  IADD3 R6, PT, PT, R10, R9, R6 ;  /* 0x000000090a067210 */ /* 0x008fc80007ffe006 */
[----:B----4-:R-:W-:-:S04]  /*1130*/  IADD3 R6, PT, PT, R12, R11, R6 ;  /* 0x0000000b0c067210 */ /* 0x010fc80007ffe006 */
[----:B-----5:R-:W-:-:S04]  /*1140*/  IADD3 R6, PT, PT, R14, R13, R6 ;  /* 0x0000000d0e067210 */ /* 0x020fc80007ffe006 */
[----:B------:R-:W-:-:S04]  /*1150*/  IADD3 R6, PT, PT, R16, R15, R6 ;  /* 0x0000000f10067210 */ /* 0x000fc80007ffe006 */
[----:B------:R-:W-:-:S04]  /*1160*/  IADD3 R6, PT, PT, R18, R17, R6 ;  /* 0x0000001112067210 */ /* 0x000fc80007ffe006 */
[----:B------:R-:W-:-:S05]  /*1170*/  IADD3 R6, PT, PT, R20, R19, R6 ;  /* 0x0000001314067210 */ /* 0x000fca0007ffe006 */
[----:B------:R-:W-:Y:S01]  /*1180*/  IMAD.IADD R8, R21, 0x1, R6 ;  /* 0x0000000115087824 */ /* 0x000fe200078e0206 */
[----:B------:R-:W-:Y:S06]  /*1190*/  @!P0 BRA `(.L_x_73) ;  /* 0x0000000c00008947 */ /* 0x000fec0003800000 */
[----:B------:R-:W-:Y:S01]  /*11a0*/  UIADD3 UR8, UP0, UPT, UR5, UR7, URZ ;  /* 0x0000000705087290 */ /* 0x000fe2000ff1e0ff */
[----:B------:R-:W-:Y:S01]  /*11b0*/  IADD3 R20, P1, PT, R2, -0x1000, RZ ;  /* 0xfffff00002147810 */ /* 0x000fe20007f3e0ff */
[----:B------:R-:W0:Y:S01]  /*11c0*/  LDCU.64 UR12, c[0x0][0x380] ;  /* 0x00007000ff0c77ac */ /* 0x000e220008000a00 */
[----:B------:R-:W-:Y:S02]  /*11d0*/  LOP3.LUT R5, RZ, R0, RZ, 0x33, !PT ;  /* 0x00000000ff057212 */ /* 0x000fe400078e33ff */
[----:B------:R-:W-:Y:S01]  /*11e0*/  IADD3.X R9, PT, PT, R3, -0x1, RZ, P1, !PT ;  /* 0xffffffff03097810 */ /* 0x000fe20000ffe4ff */
[----:B------:R-:W-:Y:S01]  /*11f0*/  UIADD3.X UR9, UPT, UPT, URZ, UR4, URZ, UP0, !UPT ;  /* 0x00000004ff097290 */ /* 0x000fe200087fe4ff */
[----:B------:R-:W-:Y:S01]  /*1200*/  ISETP.LT.U32.AND P0, PT, R20, UR8, PT ;  /* 0x0000000814007c0c */ /* 0x000fe2000bf01070 */
[----:B------:R-:W-:Y:S01]  /*1210*/  UMOV UR6, UR5 ;  /* 0x0000000500067c82 */ /* 0x000fe20008000000 */
[----:B------:R-:W-:Y:S01]  /*1220*/  IADD3 R11, P2, PT, R0, UR8, RZ ;  /* 0x00000008000b7c10 */ /* 0x000fe2000ff5e0ff */
[----:B------:R-:W-:Y:S01]  /*1230*/  UMOV UR4, URZ ;  /* 0x000000ff00047c82 */ /* 0x000fe20008000000 */
[----:B------:R-:W-:Y:S01]  /*1240*/  IADD3 R5, PT, PT, R2, -UR5, R5 ;  /* 0x8000000502057c10 */ /* 0x000fe2000fffe005 */
[----:B------:R-:W-:Y:S01]  /*1250*/  IMAD.U32 R10, RZ, RZ, UR9 ;  /* 0x00000009ff0a7e24 */ /* 0x000fe2000f8e00ff */
[----:B------:R-:W-:Y:S01]  /*1260*/  UMOV UR10, UR8 ;  /* 0x00000008000a7c82 */ /* 0x000fe20008000000 */
[----:B------:R-:W-:-:S02]  /*1270*/  IMAD.X R4, RZ, RZ, UR9, P2 ;  /* 0x00000009ff047e24 */ /* 0x000fc400090e06ff */
[----:B------:R-:W-:Y:S01]  /*1280*/  VIADD R7, R5, -UR7 ;  /* 0x8000000705077c36 */ /* 0x000fe20008000000 */
[----:B------:R-:W-:Y:S01]  /*1290*/  ISETP.GT.U32.AND.EX P0, PT, R10, R9, PT, P0 ;  /* 0x000000090a00720c */ /* 0x000fe20003f04100 */
[----:B------:R-:W-:Y:S01]  /*12a0*/  UMOV UR7, UR9 ;  /* 0x0000000900077c82 */ /* 0x000fe20008000000 */
[----:B0-----:R-:W-:-:S04]  /*12b0*/  LEA R6, P1, R11, UR12, 0x2 ;  /* 0x0000000c0b067c11 */ /* 0x001fc8000f8210ff */
[----:B------:R-:W-:Y:S02]  /*12c0*/  IADD3 R6, P2, PT, R6, 0x2000, RZ ;  /* 0x0000200006067810 */ /* 0x000fe40007f5e0ff */
[----:B------:R-:W-:-:S05]  /*12d0*/  LEA.HI.X R11, R11, UR13, R4, 0x2, P1 ;  /* 0x0000000d0b0b7c11 */ /* 0x000fca00088f1404 */
[----:B------:R-:W-:Y:S01]  /*12e0*/  IMAD.X R11, RZ, RZ, R11, P2 ;  /* 0x000000ffff0b7224 */ /* 0x000fe200010e060b */
[----:B------:R-:W-:Y:S06]  /*12f0*/  @P0 BRA `(.L_x_74) ;  /* 0x0000000000d40947 */ /* 0x000fec0003800000 */
[----:B------:R-:W0:Y:S01]  /*1300*/  LDC.64 R2, c[0x0][0x3b8] ;  /* 0x0000ee00ff027b82 */ /* 0x000e220000000a00 */
[----:B------:R-:W1:Y:S01]  /*1310*/  LDCU.64 UR12, c[0x0][0x380] ;  /* 0x00007000ff0c77ac */ /* 0x000e620008000a00 */
[----:B------:R-:W-:Y:S01]  /*1320*/  NOP ;  /* 0x0000000000007918 */ /* 0x000fe20000000000 */
.L_x_75:
[----:B------:R-:W-:-:S05]  /*1330*/  IADD3 R5, P0, PT, R0, UR8, RZ ;  /* 0x0000000800057c10 */ /* 0x000fca000ff1e0ff */
[----:B------:R-:W-:Y:S01]  /*1340*/  IMAD.X R10, RZ, RZ, UR9, P0 ;  /* 0x00000009ff0a7e24 */ /* 0x000fe200080e06ff */
[----:B-1----:R-:W-:-:S04]  /*1350*/  LEA R4, P0, R5, UR12, 0x2 ;  /* 0x0000000c05047c11 */ /* 0x002fc8000f8010ff */
[----:B------:R-:W-:-:S05]  /*1360*/  LEA.HI.X R5, R5, UR13, R10, 0x2, P0 ;  /* 0x0000000d05057c11 */ /* 0x000fca00080f140a */
        /* <DEDUP_REMOVED lines=15> */
[----:B------:R1:W5:Y:S01]  /*1460*/  LDG.E R21, desc[UR14][R4.64+0x3c00] ;  /* 0x003c000e04157981 */ /* 0x000362000c1e1900 */
[----:B------:R-:W-:-:S02]  /*1470*/  USHF.R.S32.HI UR11, URZ, 0x1f, UR5 ;  /* 0x0000001fff0b7899 */ /* 0x000fc40008011405 */
[----:B------:R-:W-:-:S04]  /*1480*/  UIADD3 UR6, UP0, UPT, UR5, UR10, URZ ;  /* 0x0000000a05067290 */ /* 0x000fc8000ff1e0ff */
[----:B------:R-:W-:Y:S01]  /*1490*/  UIADD3.X UR7, UPT, UPT, UR11, UR7, URZ, UP0, !UPT ;  /* 0x000000070b077290 */ /* 0x000fe200087fe4ff */
[----:B--2---:R-:W-:Y:S02]  /*14a0*/  IADD3 R22, PT, PT, R22, R23, R8 ;  /* 0x0000001716167210 */ /* 0x004fe40007ffe008 */
[----:B0-----:R-:W-:-:S04]  /*14b0*/  IADD3 R8, P1, PT, R2, -UR8, RZ ;  /* 0x8000000802087c10 */ /* 0x001fc8000ff3e0ff */
[----:B------:R-:W-:Y:S02]  /*14c0*/  ISETP.GE.U32.AND P0, PT, R8, UR5, PT ;  /* 0x0000000508007c0c */ /* 0x000fe4000bf06070 */
[----:B---3--:R-:W-:Y:S02]  /*14d0*/  IADD3 R22, PT, PT, R25, R24, R22 ;  /* 0x0000001819167210 */ /* 0x008fe40007ffe016 */
[----:B-1----:R-:W-:-:S04]  /*14e0*/  IADD3.X R4, PT, PT, R3, ~UR9, RZ, P1, !PT ;  /* 0x8000000903047c10 */ /* 0x002fc80008ffe4ff */
[----:B------:R-:W-:Y:S02]  /*14f0*/  ISETP.GE.U32.AND.EX P0, PT, R4, UR11, PT, P0 ;  /* 0x0000000b04007c0c */ /* 0x000fe4000bf06100 */
[----:B----4-:R-:W-:-:S04]  /*1500*/  IADD3 R22, PT, PT, R27, R26, R22 ;  /* 0x0000001a1b167210 */ /* 0x010fc80007ffe016 */
[----:B-----5:R-:W-:-:S04]  /*1510*/  IADD3 R18, PT, PT, R19, R18, R22 ;  /* 0x0000001213127210 */ /* 0x020fc80007ffe016 */
[----:B------:R-:W-:-:S04]  /*1520*/  IADD3 R10, PT, PT, R10, R15, R18 ;  /* 0x0000000f0a0a7210 */ /* 0x000fc80007ffe012 */
[----:B------:R-:W-:-:S04]  /*1530*/  IADD3 R10, PT, PT, R16, R17, R10 ;  /* 0x00000011100a7210 */ /* 0x000fc80007ffe00a */
[----:B------:R-:W-:-:S04]  /*1540*/  IADD3 R10, PT, PT, R13, R14, R10 ;  /* 0x0000000e0d0a7210 */ /* 0x000fc80007ffe00a */
[----:B------:R-:W-:Y:S01]  /*1550*/  IADD3 R8, PT, PT, R21, R12, R10 ;  /* 0x0000000c15087210 */ /* 0x000fe20007ffe00a */
[----:B------:R-:W-:Y:S06]  /*1560*/  @!P0 BRA `(.L_x_73) ;  /* 0x00000008000c8947 */ /* 0x000fec0003800000 */
[----:B------:R-:W-:Y:S02]  /*1570*/  UIADD3 UR8, UP0, UPT, UR5, UR8, URZ ;  /* 0x0000000805087290 */ /* 0x000fe4000ff1e0ff */
[----:B------:R-:W-:Y:S01]  /*1580*/  IMAD.U32 R5, RZ, RZ, UR5 ;  /* 0x00000005ff057e24 */ /* 0x000fe2000f8e00ff */
[----:B------:R-:W-:Y:S01]  /*1590*/  UIADD3 UR4, UPT, UPT, UR4, 0x1, URZ ;  /* 0x0000000104047890 */ /* 0x000fe2000fffe0ff */
[----:B------:R-:W-:Y:S01]  /*15a0*/  IMAD.MOV.U32 R10, RZ, RZ, R6 ;  /* 0x000000ffff0a7224 */ /* 0x000fe200078e0006 */
[----:B------:R-:W-:Y:S01]  /*15b0*/  UIADD3.X UR9, UPT, UPT, UR11, UR9, URZ, UP0, !UPT ;  /* 0x000000090b097290 */ /* 0x000fe200087fe4ff */
[----:B------:R-:W-:Y:S01]  /*15c0*/  VIADD R7, R7, -UR5 ;  /* 0x8000000507077c36 */ /* 0x000fe20008000000 */
[----:B------:R-:W-:Y:S01]  /*15d0*/  ISETP.LT.U32.AND P0, PT, R20, UR8, PT ;  /* 0x0000000814007c0c */ /* 0x000fe2000bf01070 */
[----:B------:R-:W-:Y:S01]  /*15e0*/  IMAD.WIDE R10, R5, 0x4, R10 ;  /* 0x00000004050a7825 */ /* 0x000fe200078e020a */
[----:B------:R-:W-:-:S03]  /*15f0*/  UMOV UR10, UR6 ;  /* 0x00000006000a7c82 */ /* 0x000fc60008000000 */
[----:B------:R-:W-:Y:S02]  /*1600*/  IMAD.U32 R4, RZ, RZ, UR9 ;  /* 0x00000009ff047e24 */ /* 0x000fe4000f8e00ff */
[----:B------:R-:W-:-:S03]  /*1610*/  IMAD.MOV.U32 R6, RZ, RZ, R10 ;  /* 0x000000ffff067224 */ /* 0x000fc600078e000a */
[----:B------:R-:W-:-:S13]  /*1620*/  ISETP.GT.U32.AND.EX P0, PT, R4, R9, PT, P0 ;  /* 0x000000090400720c */ /* 0x000fda0003f04100 */
[----:B------:R-:W-:Y:S05]  /*1630*/  @!P0 BRA `(.L_x_75) ;  /* 0xfffffffc003c8947 */ /* 0x000fea000383ffff */
[----:B------:R-:W-:-:S05]  /*1640*/  UMOV UR6, UR5 ;  /* 0x0000000500067c82 */ /* 0x000fca0008000000 */
.L_x_74:
[C---:B------:R-:W-:Y:S01]  /*1650*/  VIADD R5, R2.reuse, -UR8 ;  /* 0x8000000802057c36 */ /* 0x040fe20008000000 */
[----:B------:R-:W-:Y:S01]  /*1660*/  ISETP.LE.U32.AND P1, PT, R2, UR8, PT ;  /* 0x0000000802007c0c */ /* 0x000fe2000bf23070 */
[----:B------:R-:W-:Y:S01]  /*1670*/  IMAD.U32 R4, RZ, RZ, UR9 ;  /* 0x00000009ff047e24 */ /* 0x000fe2000f8e00ff */
[----:B------:R-:W-:Y:S02]  /*1680*/  BSSY.RECONVERGENT B1, `(.L_x_73) ;  /* 0x0000071000017945 */ /* 0x000fe40003800200 */
[----:B------:R-:W-:-:S04]  /*1690*/  ISETP.GE.AND P0, PT, R0, R5, PT ;  /* 0x000000050000720c */ /* 0x000fc80003f06270 */
[----:B------:R-:W-:-:S13]  /*16a0*/  ISETP.GE.U32.OR.EX P0, PT, R4, R3, P0, P1 ;  /* 0x000000030400720c */ /* 0x000fda0000706510 */
[----:B------:R-:W-:Y:S05]  /*16b0*/  @P0 BRA `(.L_x_76) ;  /* 0x0000000400b40947 */ /* 0x000fea0003800000 */
[----:B------:R-:W0:Y:S01]  /*16c0*/  LDC R4, c[0x0][0x3c0] ;  /* 0x0000f000ff047b82 */ /* 0x000e220000000800 */
[----:B------:R-:W-:Y:S01]  /*16d0*/  USHF.L.U32 UR5, UR16, 0xc, URZ ;  /* 0x0000000c10057899 */ /* 0x000fe200080006ff */
[----:B------:R-:W-:Y:S01]  /*16e0*/  LOP3.LUT R3, RZ, R0, RZ, 0x33, !PT ;  /* 0x00000000ff037212 */ /* 0x000fe200078e33ff */
[----:B------:R-:W-:Y:S02]  /*16f0*/  BSSY.RECONVERGENT B2, `(.L_x_77) ;  /* 0x000002e000027945 */ /* 0x000fe40003800200 */
[----:B------:R-:W-:-:S06]  /*1700*/  UIADD3 UR5, UPT, UPT, UR5, UR6, URZ ;  /* 0x0000000605057290 */ /* 0x000fcc000fffe0ff */
[----:B------:R-:W-:Y:S01]  /*1710*/  IADD3 R2, PT, PT, R2, -UR5, R3 ;  /* 0x8000000502027c10 */ /* 0x000fe2000fffe003 */
[----:B0-----:R-:W-:-:S04]  /*1720*/  IMAD R3, R4, UR4, RZ ;  /* 0x0000000404037c24 */ /* 0x001fc8000f8e02ff */
[----:B------:R-:W-:-:S05]  /*1730*/  IMAD R2, R3, -0x1000, R2 ;  /* 0xfffff00003027824 */ /* 0x000fca00078e0202 */
[C---:B------:R-:W-:Y:S02]  /*1740*/  ISETP.GE.U32.AND P0, PT, R2.reuse, 0xf00, PT ;  /* 0x00000f000200780c */ /* 0x040fe40003f06070 */
[----:B------:R-:W-:Y:S01]  /*1750*/  LEA.HI R20, R2, 0x1, RZ, 0x18 ;  /* 0x0000000102147811 */ /* 0x000fe200078fc0ff */
[----:B------:R-:W-:-:S03]  /*1760*/  IMAD.MOV.U32 R2, RZ, RZ, R0 ;  /* 0x000000ffff027224 */ /* 0x000fc600078e0000 */
[----:B------:R-:W-:-:S04]  /*1770*/  LOP3.LUT R21, R20, 0xf, RZ, 0xc0, !PT ;  /* 0x0000000f14157812 */ /* 0x000fc800078ec0ff */
[----:B------:R-:W-:-:S03]  /*1780*/  ISETP.NE.AND P1, PT, R21, RZ, PT ;  /* 0x000000ff1500720c */ /* 0x000fc60003f25270 */
[----:B------:R-:W-:Y:S10]  /*1790*/  @!P0 BRA `(.L_x_78) ;  /* 0x00000000008c8947 */ /* 0x000ff40003800000 */
[----:B------:R-:W-:-:S04]  /*17a0*/  LEA.HI R2, R7, 0x1, RZ, 0x18 ;  /* 0x0000000107027811 */ /* 0x000fc800078fc0ff */
[----:B------:R-:W-:Y:S01]  /*17b0*/  LOP3.LUT R3, R2, 0x1fffff0, RZ, 0xc0, !PT ;  /* 0x01fffff002037812 */ /* 0x000fe200078ec0ff */
[----:B------:R-:W-:-:S04]  /*17c0*/  IMAD.MOV.U32 R2, RZ, RZ, R0 ;  /* 0x000000ffff027224 */ /* 0x000fc800078e0000 */
[----:B------:R-:W-:-:S07]  /*17d0*/  IMAD.MOV R3, RZ, RZ, -R3 ;  /* 0x000000ffff037224 */ /* 0x000fce00078e0a03 */
.L_x_79:
[----:B------:R-:W-:-:S05]  /*17e0*/  IMAD.MOV.U32 R10, RZ, RZ, R6 ;  /* 0x000000ffff0a7224 */ /* 0x000fca00078e0006 */
        /* <DEDUP_REMOVED lines=16> */
[----:B------:R-:W-:-:S02]  /*18f0*/  VIADD R3, R3, 0x10 ;  /* 0x0000001003037836 */ /* 0x000fc40000000000 */
[----:B------:R-:W-:-:S03]  /*1900*/  VIADD R2, R2, 0x1000 ;  /* 0x0000100002027836 */ /* 0x000fc60000000000 */
[----:B------:R-:W-:Y:S02]  /*1910*/  ISETP.NE.AND P0, PT, R3, RZ, PT ;  /* 0x000000ff0300720c */ /* 0x000fe40003f05270 */
[----:B--2---:R-:W-:-:S04]  /*1920*/  IADD3 R14, PT, PT, R14, R15, R8 ;  /* 0x0000000f0e0e7210 */ /* 0x004fc80007ffe008 */
[----:B---3--:R-:W-:-:S04]  /*1930*/  IADD3 R14, PT, PT, R16, R17, R14 ;  /* 0x00000011100e7210 */ /* 0x008fc80007ffe00e */
[----:B----4-:R-:W-:-:S04]  /*1940*/  IADD3 R14, PT, PT, R18, R19, R14 ;  /* 0x00000013120e7210 */ /* 0x010fc80007ffe00e */
[----:B-----5:R-:W-:-:S04]  /*1950*/  IADD3 R14, PT, PT, R22, R23, R14 ;  /* 0x00000017160e7210 */ /* 0x020fc80007ffe00e */
[----:B------:R-:W-:-:S04]  /*1960*/  IADD3 R14, PT, PT, R24, R25, R14 ;  /* 0x00000019180e7210 */ /* 0x000fc80007ffe00e */
[----:B------:R-:W-:Y:S02]  /*1970*/  IADD3 R13, PT, PT, R6, R13, R14 ;  /* 0x0000000d060d7210 */ /* 0x000fe40007ffe00e */
[----:B------:R-:W-:-:S05]  /*1980*/  IADD3 R6, P2, PT, R10, 0x4000, RZ ;  /* 0x000040000a067810 */ /* 0x000fca0007f5e0ff */
[----:B0-----:R-:W-:Y:S01]  /*1990*/  IMAD.X R11, RZ, RZ, R11, P2 ;  /* 0x000000ffff0b7224 */ /* 0x001fe200010e060b */
[----:B------:R-:W-:-:S04]  /*19a0*/  IADD3 R9, PT, PT, R12, R9, R13 ;  /* 0x000000090c097210 */ /* 0x000fc80007ffe00d */
[----:B------:R-:W-:Y:S01]  /*19b0*/  IADD3 R8, PT, PT, R5, R4, R9 ;  /* 0x0000000405087210 */ /* 0x000fe20007ffe009 */
[----:B------:R-:W-:Y:S06]  /*19c0*/  @P0 BRA `(.L_x_79) ;  /* 0xfffffffc00840947 */ /* 0x000fec000383ffff */
.L_x_78:
[----:B------:R-:W-:Y:S05]  /*19d0*/  BSYNC.RECONVERGENT B2 ;  /* 0x0000000000027941 */ /* 0x000fea0003800200 */
.L_x_77:
[----:B------:R-:W-:Y:S05]  /*19e0*/  @!P1 BRA `(.L_x_76) ;  /* 0x0000000000e89947 */ /* 0x000fea0003800000 */
[----:B------:R-:W-:Y:S01]  /*19f0*/  ISETP.GE.U32.AND P0, PT, R21, 0x8, PT ;  /* 0x000000081500780c */ /* 0x000fe20003f06070 */
[----:B------:R-:W-:Y:S01]  /*1a00*/  BSSY.RECONVERGENT B2, `(.L_x_80) ;  /* 0x0000015000027945 */ /* 0x000fe20003800200 */
[----:B------:R-:W-:-:S04]  /*1a10*/  LOP3.LUT R15, R20, 0x7, RZ, 0xc0, !PT ;  /* 0x00000007140f7812 */ /* 0x000fc800078ec0ff */
[----:B------:R-:W-:-:S07]  /*1a20*/  ISETP.NE.AND P1, PT, R15, RZ, PT ;  /* 0x000000ff0f00720c */ /* 0x000fce0003f25270 */
[----:B------:R-:W-:Y:S06]  /*1a30*/  @!P0 BRA `(.L_x_81) ;  /* 0x0000000000448947 */ /* 0x000fec0003800000 */
[----:B------:R-:W-:-:S05]  /*1a40*/  IADD3 R3, P0, PT, R2, UR8, RZ ;  /* 0x0000000802037c10 */ /* 0x000fca000ff1e0ff */
[----:B------:R-:W-:Y:S01]  /*1a50*/  IMAD.X R6, RZ, RZ, UR9, P0 ;  /* 0x00000009ff067e24 */ /* 0x000fe200080e06ff */
[----:B------:R-:W-:-:S04]  /*1a60*/  LEA R4, P0, R3, UR12, 0x2 ;  /* 0x0000000c03047c11 */ /* 0x000fc8000f8010ff */
        /* <DEDUP_REMOVED lines=8> */
[----:B------:R-:W5:Y:S01]  /*1af0*/  LDG.E R13, desc[UR14][R4.64+0x1c00] ;  /* 0x001c000e040d7981 */ /* 0x000f62000c1e1900 */
[----:B------:R-:W-:Y:S01]  /*1b00*/  VIADD R2, R2, 0x800 ;  /* 0x0000080002027836 */ /* 0x000fe20000000000 */
[----:B--2---:R-:W-:-:S04]  /*1b10*/  IADD3 R3, PT, PT, R6, R3, R8 ;  /* 0x0000000306037210 */ /* 0x004fc80007ffe008 */
[----:B---3--:R-:W-:-:S04]  /*1b20*/  IADD3 R3, PT, PT, R9, R10, R3 ;  /* 0x0000000a09037210 */ /* 0x008fc80007ffe003 */
[----:B----4-:R-:W-:-:S04]  /*1b30*/  IADD3 R3, PT, PT, R11, R12, R3 ;  /* 0x0000000c0b037210 */ /* 0x010fc80007ffe003 */
[----:B-----5:R-:W-:-:S07]  /*1b40*/  IADD3 R8, PT, PT, R13, R14, R3 ;  /* 0x0000000e0d087210 */ /* 0x020fce0007ffe003 */
.L_x_81:
[----:B------:R-:W-:Y:S05]  /*1b50*/  BSYNC.RECONVERGENT B2 ;  /* 0x0000000000027941 */ /* 0x000fea0003800200 */
.L_x_80:
[----:B------:R-:W-:Y:S05]  /*1b60*/  @!P1 BRA `(.L_x_76) ;  /* 0x0000000000889947 */ /* 0x000fea0003800000 */
[----:B------:R-:W-:Y:S01]  /*1b70*/  ISETP.GE.U32.AND P0, PT, R15, 0x4, PT ;  /* 0x000000040f00780c */ /* 0x000fe20003f06070 */
[----:B------:R-:W-:Y:S01]  /*1b80*/  BSSY.RECONVERGENT B2, `(.L_x_82) ;  /* 0x000000e000027945 */ /* 0x000fe20003800200 */
[----:B------:R-:W-:-:S11]  /*1b90*/  LOP3.LUT P1, RZ, R20, 0x3, RZ, 0xc0, !PT ;  /* 0x0000000314ff7812 */ /* 0x000fd6000782c0ff */
[----:B------:R-:W-:Y:S05]  /*1ba0*/  @!P0 BRA `(.L_x_83) ;  /* 0x00000000002c8947 */ /* 0x000fea0003800000 */
[----:B------:R-:W-:-:S05]  /*1bb0*/  IADD3 R3, P0, PT, R2, UR8, RZ ;  /* 0x0000000802037c10 */ /* 0x000fca000ff1e0ff */
[----:B------:R-:W-:Y:S01]  /*1bc0*/  IMAD.X R6, RZ, RZ, UR9, P0 ;  /* 0x00000009ff067e24 */ /* 0x000fe200080e06ff */
[----:B------:R-:W-:-:S04]  /*1bd0*/  LEA R4, P0, R3, UR12, 0x2 ;  /* 0x0000000c03047c11 */ /* 0x000fc8000f8010ff */
[----:B------:R-:W-:-:S05]  /*1be0*/  LEA.HI.X R5, R3, UR13, R6, 0x2, P0 ;  /* 0x0000000d03057c11 */ /* 0x000fca00080f1406 */
[----:B------:R-:W2:Y:S04]  /*1bf0*/  LDG.E R3, desc[UR14][R4.64] ;  /* 0x0000000e04037981 */ /* 0x000ea8000c1e1900 */
[----:B------:R-:W2:Y:S04]  /*1c00*/  LDG.E R6, desc[UR14][R4.64+0x400] ;  /* 0x0004000e04067981 */ /* 0x000ea8000c1e1900 */
[----:B------:R-:W3:Y:S04]  /*1c10*/  LDG.E R10, desc[UR14][R4.64+0x800] ;  /* 0x0008000e040a7981 */ /* 0x000ee8000c1e1900 */
[----:B------:R-:W3:Y:S01]  /*1c20*/  LDG.E R9, desc[UR14][R4.64+0xc00] ;  /* 0x000c000e04097981 */ /* 0x000ee2000c1e1900 */
[----:B------:R-:W-:Y:S01]  /*1c30*/  VIADD R2, R2, 0x400 ;  /* 0x0000040002027836 */ /* 0x000fe20000000000 */
[----:B--2---:R-:W-:-:S04]  /*1c40*/  IADD3 R3, PT, PT, R6, R3, R8 ;  /* 0x0000000306037210 */ /* 0x004fc80007ffe008 */
[----:B---3--:R-:W-:-:S07]  /*1c50*/  IADD3 R8, PT, PT, R9, R10, R3 ;  /* 0x0000000a09087210 */ /* 0x008fce0007ffe003 */
.L_x_83:
[----:B------:R-:W-:Y:S05]  /*1c60*/  BSYNC.RECONVERGENT B2 ;  /* 0x0000000000027941 */ /* 0x000fea0003800200 */
.L_x_82:
[----:B------:R-:W-:Y:S05]  /*1c70*/  @!P1 BRA `(.L_x_76) ;  /* 0x0000000000449947 */ /* 0x000fea0003800000 */
[----:B------:R-:W-:Y:S02]  /*1c80*/  LOP3.LUT R7, R7, 0xffff, RZ, 0xc0, !PT ;  /* 0x0000ffff07077812 */ /* 0x000fe400078ec0ff */
[----:B------:R-:W-:Y:S02]  /*1c90*/  IADD3 R6, P0, PT, R2, UR10, RZ ;  /* 0x0000000a02067c10 */ /* 0x000fe4000ff1e0ff */
[----:B------:R-:W-:Y:S02]  /*1ca0*/  LEA.HI R2, R7, 0x1, RZ, 0x18 ;  /* 0x0000000107027811 */ /* 0x000fe400078fc0ff */
[----:B------:R-:W-:Y:S01]  /*1cb0*/  LEA R5, P1, R6, UR12, 0x2 ;  /* 0x0000000c06057c11 */ /* 0x000fe2000f8210ff */
[----:B------:R-:W-:Y:S01]  /*1cc0*/  IMAD.X R3, RZ, RZ, UR7, P0 ;  /* 0x00000007ff037e24 */ /* 0x000fe200080e06ff */
[----:B------:R-:W-:-:S04]  /*1cd0*/  LOP3.LUT R2, R2, 0x3, RZ, 0xc0, !PT ;  /* 0x0000000302027812 */ /* 0x000fc800078ec0ff */
[----:B------:R-:W-:Y:S01]  /*1ce0*/  LEA.HI.X R6, R6, UR13, R3, 0x2, P1 ;  /* 0x0000000d06067c11 */ /* 0x000fe200088f1403 */
[----:B------:R-:W-:-:S07]  /*1cf0*/  IMAD.MOV R4, RZ, RZ, -R2 ;  /* 0x000000ffff047224 */ /* 0x000fce00078e0a02 */
.L_x_84:
[----:B------:R-:W-:Y:S02]  /*1d00*/  IMAD.MOV.U32 R3, RZ, RZ, R6 ;  /* 0x000000ffff037224 */ /* 0x000fe400078e0006 */
[----:B------:R-:W-:-:S05]  /*1d10*/  IMAD.MOV.U32 R2, RZ, RZ, R5 ;  /* 0x000000ffff027224 */ /* 0x000fca00078e0005 */
[----:B------:R-:W2:Y:S01]  /*1d20*/  LDG.E R3, desc[UR14][R2.64] ;  /* 0x0000000e02037981 */ /* 0x000ea2000c1e1900 */
[----:B------:R-:W-:Y:S01]  /*1d30*/  VIADD R4, R4, 0x1 ;  /* 0x0000000104047836 */ /* 0x000fe20000000000 */
[----:B------:R-:W-:-:S04]  /*1d40*/  IADD3 R5, P1, PT, R5, 0x400, RZ ;  /* 0x0000040005057810 */ /* 0x000fc80007f3e0ff */
[----:B------:R-:W-:Y:S01]  /*1d50*/  ISETP.NE.AND P0, PT, R4, RZ, PT ;  /* 0x000000ff0400720c */ /* 0x000fe20003f05270 */
[----:B------:R-:W-:Y:S02]  /*1d60*/  IMAD.X R6, RZ, RZ, R6, P1 ;  /* 0x000000ffff067224 */ /* 0x000fe400008e0606 */
[----:B--2---:R-:W-:-:S10]  /*1d70*/  IMAD.IADD R8, R3, 0x1, R8 ;  /* 0x0000000103087824 */ /* 0x004fd400078e0208 */
[----:B------:R-:W-:Y:S05]  /*1d80*/  @P0 BRA `(.L_x_84) ;  /* 0xfffffffc00dc0947 */ /* 0x000fea000383ffff */
.L_x_76:
[----:B------:R-:W-:Y:S05]  /*1d90*/  BSYNC.RECONVERGENT B1 ;  /* 0x0000000000017941 */ /* 0x000fea0003800200 */
.L_x_73:
        /* <DEDUP_REMOVED lines=37> */
[----:B0-----:R-:W0:Y:S01]  /*1ff0*/  LDS.64 R2, [UR4+0x20] ;  /* 0x00002004ff027984 */ /* 0x001e220008000a00 */
[----:B-1----:R-:W-:-:S04]  /*2000*/  IADD3 R0, PT, PT, R4, R0, R9 ;  /* 0x0000000004007210 */ /* 0x002fc80007ffe009 */
[----:B------:R-:W-:-:S04]  /*2010*/  IADD3 R0, PT, PT, R6, R0, R5 ;  /* 0x0000000006007210 */ /* 0x000fc80007ffe005 */
[----:B0-----:R-:W-:-:S05]  /*2020*/  IADD3 R0, PT, PT, R2, R0, R7 ;  /* 0x0000000002007210 */ /* 0x001fca0007ffe007 */
[----:B------:R-:W-:-:S07]  /*2030*/  IMAD.IADD R9, R0, 0x1, R3 ;  /* 0x0000000100097824 */ /* 0x000fce00078e0203 */
.L_x_72:
[----:B------:R-:W-:Y:S05]  /*2040*/  BSYNC.RECONVERGENT B0 ;  /* 0x0000000000007941 */ /* 0x000fea0003800200 */
.L_x_57:
[----:B------:R-:W-:Y:S05]  /*2050*/  @P0 EXIT ;  /* 0x000000000000094d */ /* 0x000fea0003800000 */
[----:B------:R-:W3:Y:S02]  /*2060*/  LDCU.64 UR4, c[0x0][0x388] ;  /* 0x00007100ff0477ac */ /* 0x000ee40008000a00 */
[----:B---3--:R-:W-:-:S06]  /*2070*/  UIMAD.WIDE.U32 UR4, UR16, 0x4, UR4 ;  /* 0x00000004100478a5 */ /* 0x008fcc000f8e0004 */
[----:B0-----:R-:W-:Y:S02]  /*2080*/  IMAD.U32 R2, RZ, RZ, UR4 ;  /* 0x00000004ff027e24 */ /* 0x001fe4000f8e00ff */
[----:B------:R-:W-:-:S05]  /*2090*/  IMAD.U32 R3, RZ, RZ, UR5 ;  /* 0x00000005ff037e24 */ /* 0x000fca000f8e00ff */
[----:B------:R-:W-:Y:S01]  /*20a0*/  STG.E desc[UR14][R2.64], R9 ;  /* 0x0000000902007986 */ /* 0x000fe2000c10190e */
[----:B------:R-:W-:Y:S05]  /*20b0*/  EXIT ;  /* 0x000000000000794d */ /* 0x000fea0003800000 */
.L_x_85:
        /* <DEDUP_REMOVED lines=12> */
.L_x_245:


//--------------------- .text._ZN3cub18CUB_300001_SM_10006detail6reduce28DeviceReduceSingleTileKernelINS2_10policy_hubIiyN4cuda3std3__44plusIiEEE10Policy1000EN6thrust24THRUST_300001_SM_1000_NS10device_ptrIiEEPiyS9_iiNS7_10__identityEEEvT0_T1_T2_T3_T4_T6_ --------------------------
	.section	.text._ZN3cub18CUB_300001_SM_10006detail6reduce28DeviceReduceSingleTileKernelINS2_10policy_hubIiyN4cuda3std3__44plusIiEEE10Policy1000EN6thrust24THRUST_300001_SM_1000_NS10device_ptrIiEEPiyS9_iiNS7_10__identityEEEvT0_T1_T2_T3_T4_T6_,"ax",@progbits
	.align	128
        .global         _ZN3cub18CUB_300001_SM_10006detail6reduce28DeviceReduceSingleTileKernelINS2_10policy_hubIiyN4cuda3std3__44plusIiEEE10Policy1000EN6thrust24THRUST_300001_SM_1000_NS10device_ptrIiEEPiyS9_iiNS7_10__identityEEEvT0_T1_T2_T3_T4_T6_
        .type           _ZN3cub18CUB_300001_SM_10006detail6reduce28DeviceReduceSingleTileKernelINS2_10policy_hubIiyN4cuda3std3__44plusIiEEE10Policy1000EN6thrust24THRUST_300001_SM_1000_NS10device_ptrIiEEPiyS9_iiNS7_10__identityEEEvT0_T1_T2_T3_T4_T6_,@function
        .size           _ZN3cub18CUB_300001_SM_10006detail6reduce28DeviceReduceSingleTileKernelINS2_10policy_hubIiyN4cuda3std3__44plusIiEEE10Policy1000EN6thrust24THRUST_300001_SM_1000_NS10device_ptrIiEEPiyS9_iiNS7_10__identityEEEvT0_T1_T2_T3_T4_T6_,(.L_x_246 - _ZN3cub18CUB_300001_SM_10006detail6reduce28DeviceReduceSingleTileKernelINS2_10policy_hubIiyN4cuda3std3__44plusIiEEE10Policy1000EN6thrust24THRUST_300001_SM_1000_NS10device_ptrIiEEPiyS9_iiNS7_10__identityEEEvT0_T1_T2_T3_T4_T6_)
        .other          _ZN3cub18CUB_300001_SM_10006detail6reduce28DeviceReduceSingleTileKernelINS2_10policy_hubIiyN4cuda3std3__44plusIiEEE10Policy1000EN6thrust24THRUST_300001_SM_1000_NS10device_ptrIiEEPiyS9_iiNS7_10__identityEEEvT0_T1_T2_T3_T4_T6_,@"STO_CUDA_ENTRY STV_DEFAULT"
_ZN3cub18CUB_300001_SM_10006detail6reduce28DeviceReduceSingleTileKernelINS2_10policy_hubIiyN4cuda3std3__44plusIiEEE10Policy1000EN6thrust24THRUST_300001_SM_1000_NS10device_ptrIiEEPiyS9_iiNS7_10__identityEEEvT0_T1_T2_T3_T4_T6_:
.text._ZN3cub18CUB_300001_SM_10006detail6reduce28DeviceReduceSingleTileKernelINS2_10policy_hubIiyN4cuda3std3__44plusIiEEE10Policy1000EN6thrust24THRUST_300001_SM_1000_NS10device_ptrIiEEPiyS9_iiNS7_10__identityEEEvT0_T1_T2_T3_T4_T6_:
[----:B------:R-:W-:Y:S01]  /*0000*/  LDC R1, c[0x0][0x37c] ;  /* 0x0000df00ff017b82 */ /* 0x000fe20000000800 */
[----:B------:R-:W0:Y:S01]  /*0010*/  LDCU.64 UR4, c[0x0][0x390] ;  /* 0x00007200ff0477ac */ /* 0x000e220008000a00 */
[----:B------:R-:W1:Y:S01]  /*0020*/  LDCU.64 UR6, c[0x0][0x358] ;  /* 0x00006b00ff0677ac */ /* 0x000e620008000a00 */
[----:B0-----:R-:W-:Y:S02]  /*0030*/  IMAD.U32 R4, RZ, RZ, UR4 ;  /* 0x00000004ff047e24 */ /* 0x001fe4000f8e00ff */
[----:B------:R-:W-:-:S03]  /*0040*/  IMAD.U32 R0, RZ, RZ, UR5 ;  /* 0x00000005ff007e24 */ /* 0x000fc6000f8e00ff */
[----:B------:R-:W-:-:S04]  /*0050*/  ISETP.NE.U32.AND P0, PT, R4, RZ, PT ;  /* 0x000000ff0400720c */ /* 0x000fc80003f05070 */
[----:B------:R-:W-:-:S13]  /*0060*/  ISETP.NE.AND.EX P0, PT, R0, RZ, PT, P0 ;  /* 0x000000ff0000720c */ /* 0x000fda0003f05300 */
        /* <DEDUP_REMOVED lines=8> */
.L_x_86:
[----:B------:R-:W-:Y:S01]  /*00f0*/  ISETP.GT.U32.AND P0, PT, R4, 0xfff, PT ;  /* 0x00000fff0400780c */ /* 0x000fe20003f04070 */
[----:B------:R-:W-:Y:S03]  /*0100*/  BSSY.RECONVERGENT B0, `(.L_x_87) ;  /* 0x00001d1000007945 */ /* 0x000fe60003800200 */
[----:B------:R-:W-:-:S13]  /*0110*/  ISETP.GT.U32.AND.EX P0, PT, R0, RZ, PT, P0 ;  /* 0x000000ff0000720c */ /* 0x000fda0003f04100 */
[----:B------:R-:W-:Y:S05]  /*0120*/  @P0 BRA `(.L_x_88) ;  /* 0x0000000c00940947 */ /* 0x000fea0003800000 */
[----:B------:R-:W0:Y:S01]  /*0130*/  S2R R5, SR_TID.X ;  /* 0x0000000000057919 */ /* 0x000e220000002100 */
[----:B------:R-:W-:Y:S01]  /*0140*/  BSSY.RECONVERGENT B1, `(.L_x_89) ;  /* 0x0000009000017945 */ /* 0x000fe20003800200 */
[----:B------:R-:W-:Y:S01]  /*0150*/  IMAD.MOV.U32 R6, RZ, RZ, RZ ;  /* 0x000000ffff067224 */ /* 0x000fe200078e00ff */
[----:B0-----:R-:W-:Y:S01]  /*0160*/  ISETP.GE.U32.AND P0, PT, R5, R4, PT ;  /* 0x000000040500720c */ /* 0x001fe20003f06070 */
[----:B------:R-:W-:-:S12]  /*0170*/  IMAD.MOV.U32 R7, RZ, RZ, R5 ;  /* 0x000000ffff077224 */ /* 0x000fd800078e0005 */
[----:B------:R-:W-:Y:S05]  /*0180*/  @P0 BRA `(.L_x_90) ;  /* 0x0000000000100947 */ /* 0x000fea0003800000 */
[----:B------:R-:W0:Y:S02]  /*0190*/  LDC.64 R2, c[0x0][0x380] ;  /* 0x0000e000ff027b82 */ /* 0x000e240000000a00 */
[----:B0-----:R-:W-:-:S05]  /*01a0*/  IMAD.WIDE.U32 R2, R5, 0x4, R2 ;  /* 0x0000000405027825 */ /* 0x001fca00078e0002 */
[----:B------:R0:W5:Y:S01]  /*01b0*/  LDG.E R6, desc[UR6][R2.64] ;  /* 0x0000000602067981 */ /* 0x000162000c1e1900 */
[----:B------:R-:W-:-:S07]  /*01c0*/  VIADD R7, R5, 0x100 ;  /* 0x0000010005077836 */ /* 0x000fce0000000000 */
.L_x_90:
[----:B------:R-:W-:Y:S05]  /*01d0*/  BSYNC.RECONVERGENT B1 ;  /* 0x0000000000017941 */ /* 0x000fea0003800200 */
.L_x_89:
[----:B------:R-:W-:Y:S01]  /*01e0*/  ISETP.GE.U32.AND P0, PT, R7, R4, PT ;  /* 0x000000040700720c */ /* 0x000fe20003f06070 */
[----:B------:R-:W-:-:S12]  /*01f0*/  BSSY.RECONVERGENT B1, `(.L_x_91) ;  /* 0x0000060000017945 */ /* 0x000fd80003800200 */
[----:B------:R-:W-:Y:S05]  /*0200*/  @P0 BRA `(.L_x_92) ;  /* 0x0000000400780947 */ /* 0x000fea0003800000 */
[----:B0-----:R-:W-:Y:S01]  /*0210*/  LOP3.LUT R3, RZ, R7, RZ, 0x33, !PT ;  /* 0x00000007ff037212 */ /* 0x001fe200078e33ff */
[----:B------:R-:W-:Y:S04]  /*0220*/  BSSY.RECONVERGENT B2, `(.L_x_93) ;  /* 0x000002c000027945 */ /* 0x000fe80003800200 */
[----:B------:R-:W-:-:S05]  /*0230*/  IMAD.IADD R3, R3, 0x1, R4 ;  /* 0x0000000103037824 */ /* 0x000fca00078e0204 */
[C---:B------:R-:W-:Y:S02]  /*0240*/  ISETP.GE.U32.AND P0, PT, R3.reuse, 0xf00, PT ;  /* 0x00000f000300780c */ /* 0x040fe40003f06070 */
[----:B------:R-:W-:-:S04]  /*0250*/  LEA.HI R8, R3, 0x1, RZ, 0x18 ;  /* 0x0000000103087811 */ /* 0x000fc800078fc0ff */
[----:B------:R-:W-:-:S04]  /*0260*/  LOP3.LUT R22, R8, 0xf, RZ, 0xc0, !PT ;  /* 0x0000000f08167812 */ /* 0x000fc800078ec0ff */
[----:B------:R-:W-:-:S03]  /*0270*/  ISETP.NE.AND P1, PT, R22, RZ, PT ;  /* 0x000000ff1600720c */ /* 0x000fc60003f25270 */
[----:B------:R-:W-:Y:S10]  /*0280*/  @!P0 BRA `(.L_x_94) ;  /* 0x0000000000948947 */ /* 0x000ff40003800000 */
[----:B------:R-:W0:Y:S01]  /*0290*/  LDC.64 R2, c[0x0][0x380] ;  /* 0x0000e000ff027b82 */ /* 0x000e220000000a00 */
[----:B------:R-:W-:-:S05]  /*02a0*/  LOP3.LUT R9, R8, 0x1fffff0, RZ, 0xc0, !PT ;  /* 0x01fffff008097812 */ /* 0x000fca00078ec0ff */
[----:B------:R-:W-:Y:S02]  /*02b0*/  IMAD.MOV R9, RZ, RZ, -R9 ;  /* 0x000000ffff097224 */ /* 0x000fe400078e0a09 */
[----:B0-----:R-:W-:-:S03]  /*02c0*/  IMAD.WIDE.U32 R2, R7, 0x4, R2 ;  /* 0x0000000407027825 */ /* 0x001fc600078e0002 */
[----:B------:R-:W-:-:S05]  /*02d0*/  IADD3 R15, P0, PT, R2, 0x2000, RZ ;  /* 0x00002000020f7810 */ /* 0x000fca0007f1e0ff */
[----:B------:R-:W-:-:S08]  /*02e0*/  IMAD.X R3, RZ, RZ, R3, P0 ;  /* 0x000000ffff037224 */ /* 0x000fd000000e0603 */
.L_x_95:
        /* <DEDUP_REMOVED lines=31> */
.L_x_94:
[----:B------:R-:W-:Y:S05]  /*04e0*/  BSYNC.RECONVERGENT B2 ;  /* 0x0000000000027941 */ /* 0x000fea0003800200 */
.L_x_93:
[----:B------:R-:W-:Y:S05]  /*04f0*/  @!P1 BRA `(.L_x_92) ;  /* 0x0000000000bc9947 */ /* 0x000fea0003800000 */
[----:B------:R-:W-:Y:S01]  /*0500*/  ISETP.GE.U32.AND P0, PT, R22, 0x8, PT ;  /* 0x000000081600780c */ /* 0x000fe20003f06070 */
[----:B------:R-:W-:Y:S01]  /*0510*/  BSSY.RECONVERGENT B2, `(.L_x_96) ;  /* 0x0000013000027945 */ /* 0x000fe20003800200 */
[----:B------:R-:W-:-:S04]  /*0520*/  LOP3.LUT R17, R8, 0x7, RZ, 0xc0, !PT ;  /* 0x0000000708117812 */ /* 0x000fc800078ec0ff */
[----:B------:R-:W-:-:S07]  /*0530*/  ISETP.NE.AND P1, PT, R17, RZ, PT ;  /* 0x000000ff1100720c */ /* 0x000fce0003f25270 */
[----:B------:R-:W-:Y:S06]  /*0540*/  @!P0 BRA `(.L_x_97) ;  /* 0x00000000003c8947 */ /* 0x000fec0003800000 */
[----:B------:R-:W0:Y:S02]  /*0550*/  LDC.64 R2, c[0x0][0x380] ;  /* 0x0000e000ff027b82 */ /* 0x000e240000000a00 */
[----:B0-----:R-:W-:-:S05]  /*0560*/  IMAD.WIDE R2, R7, 0x4, R2 ;  /* 0x0000000407027825 */ /* 0x001fca00078e0202 */
        /* <DEDUP_REMOVED lines=13> */
.L_x_97:
[----:B------:R-:W-:Y:S05]  /*0640*/  BSYNC.RECONVERGENT B2 ;  /* 0x0000000000027941 */ /* 0x000fea0003800200 */
.L_x_96:
        /* <DEDUP_REMOVED lines=11> */
[----:B------:R-:W3:Y:S01]  /*0700*/  LDG.E R12, desc[UR6][R2.64+0xc00] ;  /* 0x000c0006020c7981 */ /* 0x000ee2000c1e1900 */
[----:B------:R-:W-:Y:S01]  /*0710*/  VIADD R7, R7, 0x400 ;  /* 0x0000040007077836 */ /* 0x000fe20000000000 */
[----:B--2--5:R-:W-:-:S04]  /*0720*/  IADD3 R6, PT, PT, R8, R9, R6 ;  /* 0x0000000908067210 */ /* 0x024fc80007ffe006 */
[----:B---3--:R-:W-:-:S07]  /*0730*/  IADD3 R6, PT, PT, R12, R11, R6 ;  /* 0x0000000b0c067210 */ /* 0x008fce0007ffe006 */
.L_x_99:
[----:B------:R-:W-:Y:S05]  /*0740*/  BSYNC.RECONVERGENT B2 ;  /* 0x0000000000027941 */ /* 0x000fea0003800200 */
.L_x_98:
[----:B------:R-:W-:Y:S05]  /*0750*/  @!P1 BRA `(.L_x_92) ;  /* 0x0000000000249947 */ /* 0x000fea0003800000 */
[----:B------:R-:W0:Y:S01]  /*0760*/  LDC.64 R8, c[0x0][0x380] ;  /* 0x0000e000ff087b82 */ /* 0x000e220000000a00 */
[----:B------:R-:W-:-:S07]  /*0770*/  IMAD.MOV R10, RZ, RZ, -R10 ;  /* 0x000000ffff0a7224 */ /* 0x000fce00078e0a0a */
.L_x_100:
[----:B0-----:R-:W-:-:S06]  /*0780*/  IMAD.WIDE R2, R7, 0x4, R8 ;  /* 0x0000000407027825 */ /* 0x001fcc00078e0208 */
[----:B------:R-:W2:Y:S01]  /*0790*/  LDG.E R3, desc[UR6][R2.64] ;  /* 0x0000000602037981 */ /* 0x000ea2000c1e1900 */
[----:B------:R-:W-:Y:S02]  /*07a0*/  VIADD R10, R10, 0x1 ;  /* 0x000000010a0a7836 */ /* 0x000fe40000000000 */
[----:B------:R-:W-:-:S03]  /*07b0*/  VIADD R7, R7, 0x100 ;  /* 0x0000010007077836 */ /* 0x000fc60000000000 */
[----:B------:R-:W-:Y:S01]  /*07c0*/  ISETP.NE.AND P0, PT, R10, RZ, PT ;  /* 0x000000ff0a00720c */ /* 0x000fe20003f05270 */
[----:B--2--5:R-:W-:-:S12]  /*07d0*/  IMAD.IADD R6, R3, 0x1, R6 ;  /* 0x0000000103067824 */ /* 0x024fd800078e0206 */
[----:B------:R-:W-:Y:S05]  /*07e0*/  @P0 BRA `(.L_x_100) ;  /* 0xfffffffc00e40947 */ /* 0x000fea000383ffff */
.L_x_92:
[----:B------:R-:W-:Y:S05]  /*07f0*/  BSYNC.RECONVERGENT B1 ;  /* 0x0000000000017941 */ /* 0x000fea0003800200 */
.L_x_91:
[----:B------:R-:W-:-:S04]  /*0800*/  ISETP.GE.U32.AND P0, PT, R4, 0x100, PT ;  /* 0x000001000400780c */ /* 0x000fc80003f06070 */
[----:B------:R-:W-:-:S13]  /*0810*/  ISETP.GE.U32.AND.EX P0, PT, R0, RZ, PT, P0 ;  /* 0x000000ff0000720c */ /* 0x000fda0003f06100 */
[----:B------:R-:W-:Y:S05]  /*0820*/  @!P0 BRA `(.L_x_101) ;  /* 0x0000000000ac8947 */ /* 0x000fea0003800000 */
[----:B------:R-:W1:Y:S01]  /*0830*/  S2R R8, SR_LANEID ;  /* 0x0000000000087919 */ /* 0x000e620000000000 */
[----:B------:R-:W-:Y:S01]  /*0840*/  ISETP.NE.AND P5, PT, R5, RZ, PT ;  /* 0x000000ff0500720c */ /* 0x000fe20003fa5270 */
[----:B-----5:R-:W0:Y:S01]  /*0850*/  SHFL.DOWN PT, R0, R6, 0x1, 0x1f ;  /* 0x08201f0006007f89 */ /* 0x020e2200000e0000 */
[C---:B-1----:R-:W-:Y:S02]  /*0860*/  ISETP.GT.AND P0, PT, R8.reuse, 0x1e, PT ;  /* 0x0000001e0800780c */ /* 0x042fe40003f04270 */
[----:B------:R-:W-:Y:S02]  /*0870*/  ISETP.NE.AND P1, PT, R8, RZ, PT ;  /* 0x000000ff0800720c */ /* 0x000fe40003f25270 */
[----:B0-----:R-:W-:Y:S02]  /*0880*/  SEL R3, R0, RZ, !P0 ;  /* 0x000000ff00037207 */ /* 0x001fe40004000000 */
        /* <DEDUP_REMOVED lines=21> */
[----:B0-----:R-:W-:-:S05]  /*09e0*/  SEL R3, R3, RZ, !P0 ;  /* 0x000000ff03037207 */ /* 0x001fca0004000000 */
[----:B------:R-:W-:-:S05]  /*09f0*/  IMAD.IADD R7, R2, 0x1, R3 ;  /* 0x0000000102077824 */ /* 0x000fca00078e0203 */
[----:B------:R1:W-:Y:S01]  /*0a00*/  @!P1 STS [R0+0x8], R7 ;  /* 0x0000080700009388 */ /* 0x0003e20000000800 */
[----:B------:R-:W-:Y:S06]  /*0a10*/  BAR.SYNC.DEFER_BLOCKING 0x0 ;  /* 0x0000000000007b1d */ /* 0x000fec0000010000 */
[----:B------:R-:W-:Y:S05]  /*0a20*/  @P5 BRA `(.L_x_102) ;  /* 0x0000001000f85947 */ /* 0x000fea0003800000 */
[----:B------:R-:W0:Y:S01]  /*0a30*/  S2UR UR5, SR_CgaCtaId ;  /* 0x00000000000579c3 */ /* 0x000e220000008800 */
[----:B------:R-:W-:Y:S02]  /*0a40*/  UMOV UR4, 0x400 ;  /* 0x0000040000047882 */ /* 0x000fe40000000000 */
[----:B0-----:R-:W-:-:S09]  /*0a50*/  ULEA UR4, UR5, UR4, 0x18 ;  /* 0x0000000405047291 */ /* 0x001fd2000f8ec0ff */
[----:B-1----:R-:W-:Y:S04]  /*0a60*/  LDS R0, [UR4+0xc] ;  /* 0x00000c04ff007984 */ /* 0x002fe80008000800 */
[----:B------:R-:W0:Y:S04]  /*0a70*/  LDS.128 R8, [UR4+0x10] ;  /* 0x00001004ff087984 */ /* 0x000e280008000c00 */
[----:B------:R-:W1:Y:S01]  /*0a80*/  LDS.64 R2, [UR4+0x20] ;  /* 0x00002004ff027984 */ /* 0x000e620008000a00 */
[----:B0-----:R-:W-:-:S04]  /*0a90*/  IADD3 R0, PT, PT, R8, R0, R7 ;  /* 0x0000000008007210 */ /* 0x001fc80007ffe007 */
[----:B------:R-:W-:-:S04]  /*0aa0*/  IADD3 R0, PT, PT, R10, R0, R9 ;  /* 0x000000000a007210 */ /* 0x000fc80007ffe009 */
[----:B-1----:R-:W-:-:S05]  /*0ab0*/  IADD3 R0, PT, PT, R2, R0, R11 ;  /* 0x0000000002007210 */ /* 0x002fca0007ffe00b */
[----:B------:R-:W-:Y:S01]  /*0ac0*/  IMAD.IADD R7, R0, 0x1, R3 ;  /* 0x0000000100077824 */ /* 0x000fe200078e0203 */
[----:B------:R-:W-:Y:S06]  /*0ad0*/  BRA `(.L_x_102) ;  /* 0x0000001000cc7947 */ /* 0x000fec0003800000 */
.L_x_101:
[C---:B0-----:R-:W-:Y:S01]  /*0ae0*/  LOP3.LUT R2, R5.reuse, 0x3e0, RZ, 0xc0, !PT ;  /* 0x000003e005027812 */ /* 0x041fe200078ec0ff */
[----:B------:R-:W0:Y:S01]  /*0af0*/  S2R R12, SR_LANEID ;  /* 0x00000000000c7919 */ /* 0x000e220000000000 */
[----:B------:R-:W-:Y:S02]  /*0b00*/  ISETP.NE.AND P5, PT, R5, RZ, PT ;  /* 0x000000ff0500720c */ /* 0x000fe40003fa5270 */
[----:B------:R-:W-:Y:S01]  /*0b10*/  LOP3.LUT R7, RZ, R2, RZ, 0x33, !PT ;  /* 0x00000002ff077212 */ /* 0x000fe200078e33ff */
[----:B------:R-:W-:-:S04]  /*0b20*/  VIADD R3, R2, 0x20 ;  /* 0x0000002002037836 */ /* 0x000fc80000000000 */
[----:B------:R-:W-:Y:S01]  /*0b30*/  IMAD.IADD R7, R7, 0x1, R4 ;  /* 0x0000000107077824 */ /* 0x000fe200078e0204 */
[----:B------:R-:W-:-:S04]  /*0b40*/  ISETP.GT.U32.AND P0, PT, R3, R4, PT ;  /* 0x000000040300720c */ /* 0x000fc80003f04070 */
        /* <DEDUP_REMOVED lines=10> */
[----:B------:R-:W-:Y:S01]  /*0bf0*/  @!P1 SHF.R.U32.HI R9, RZ, 0x3, R5 ;  /* 0x00000003ff099819 */ /* 0x000fe20000011605 */
[----:B------:R-:W1:Y:S03]  /*0c00*/  SHFL.DOWN PT, R7, R2, 0x2, R3 ;  /* 0x0840000002077989 */ /* 0x000e6600000e0003 */
[----:B------:R-:W-:Y:S02]  /*0c10*/  @!P1 LOP3.LUT R9, R9, 0x7c, RZ, 0xc0, !PT ;  /* 0x0000007c09099812 */ /* 0x000fe400078ec0ff */
[----:B-1----:R-:W-:Y:S02]  /*0c20*/  SEL R7, R7, RZ, !P0 ;  /* 0x000000ff07077207 */ /* 0x002fe40004000000 */
[----:B------:R-:W-:Y:S02]  /*0c30*/  ISETP.GT.AND P0, PT, R10, R3, PT ;  /* 0x000000030a00720c */ /* 0x000fe40003f04270 */
[----:B------:R-:W-:Y:S01]  /*0c40*/  @!P1 MOV R10, 0x400 ;  /* 0x00000400000a9802 */ /* 0x000fe20000000f00 */
[----:B------:R-:W-:-:S02]  /*0c50*/  IMAD.IADD R8, R2, 0x1, R7 ;  /* 0x0000000102087824 */ /* 0x000fc400078e0207 */
[----:B------:R-:W-:Y:S01]  /*0c60*/  VIADD R2, R12, 0x8 ;  /* 0x000000080c027836 */ /* 0x000fe20000000000 */
[----:B0-----:R-:W-:Y:S02]  /*0c70*/  @!P1 LEA R10, R11, R10, 0x18 ;  /* 0x0000000a0b0a9211 */ /* 0x001fe400078ec0ff */
        /* <DEDUP_REMOVED lines=11> */
[----:B0-----:R-:W-:-:S05]  /*0d30*/  SEL R7, R7, RZ, !P0 ;  /* 0x000000ff07077207 */ /* 0x001fca0004000000 */
[----:B------:R-:W-:-:S05]  /*0d40*/  IMAD.IADD R7, R2, 0x1, R7 ;  /* 0x0000000102077824 */ /* 0x000fca00078e0207 */
[----:B------:R0:W-:Y:S01]  /*0d50*/  @!P1 STS [R10+0x8], R7 ;  /* 0x000008070a009388 */ /* 0x0001e20000000800 */
[----:B------:R-:W-:Y:S06]  /*0d60*/  BAR.SYNC.DEFER_BLOCKING 0x0 ;  /* 0x0000000000007b1d */ /* 0x000fec0000010000 */
[----:B------:R-:W-:Y:S05]  /*0d70*/  @P5 BRA `(.L_x_102) ;  /* 0x0000001000245947 */ /* 0x000fea0003800000 */
[----:B------:R-:W1:Y:S01]  /*0d80*/  S2UR UR5, SR_CgaCtaId ;  /* 0x00000000000579c3 */ /* 0x000e620000008800 */
[----:B------:R-:W-:Y:S01]  /*0d90*/  UMOV UR4, 0x400 ;  /* 0x0000040000047882 */ /* 0x000fe20000000000 */
[C---:B------:R-:W-:Y:S02]  /*0da0*/  ISETP.GT.U32.AND P0, PT, R4.reuse, 0x40, PT ;  /* 0x000000400400780c */ /* 0x040fe40003f04070 */
[C---:B------:R-:W-:Y:S02]  /*0db0*/  ISETP.GT.U32.AND P6, PT, R4.reuse, 0x20, PT ;  /* 0x000000200400780c */ /* 0x040fe40003fc4070 */
[C---:B------:R-:W-:Y:S02]  /*0dc0*/  ISETP.GT.U32.AND P4, PT, R4.reuse, 0x60, PT ;  /* 0x000000600400780c */ /* 0x040fe40003f84070 */
[----:B------:R-:W-:Y:S02]  /*0dd0*/  ISETP.GT.U32.AND P2, PT, R4, 0x80, PT ;  /* 0x000000800400780c */ /* 0x000fe40003f44070 */
[----:B------:R-:W-:-:S02]  /*0de0*/  ISETP.GT.U32.AND.EX P0, PT, R0, RZ, PT, P0 ;  /* 0x000000ff0000720c */ /* 0x000fc40003f04100 */
[----:B------:R-:W-:Y:S02]  /*0df0*/  ISETP.GT.U32.AND.EX P6, PT, R0, RZ, PT, P6 ;  /* 0x000000ff0000720c */ /* 0x000fe40003fc4160 */
[C---:B------:R-:W-:Y:S02]  /*0e00*/  ISETP.GT.U32.AND P3, PT, R4.reuse, 0xa0, PT ;  /* 0x000000a00400780c */ /* 0x040fe40003f64070 */
[----:B------:R-:W-:Y:S02]  /*0e10*/  ISETP.GT.U32.AND P1, PT, R4, 0xc0, PT ;  /* 0x000000c00400780c */ /* 0x000fe40003f24070 */
[C---:B------:R-:W-:Y:S02]  /*0e20*/  ISETP.GT.U32.AND.EX P4, PT, R0.reuse, RZ, PT, P4 ;  /* 0x000000ff0000720c */ /* 0x040fe40003f84140 */
[C---:B------:R-:W-:Y:S02]  /*0e30*/  ISETP.GT.U32.AND.EX P2, PT, R0.reuse, RZ, PT, P2 ;  /* 0x000000ff0000720c */ /* 0x040fe40003f44120 */
[C---:B------:R-:W-:Y:S01]  /*0e40*/  ISETP.GT.U32.AND.EX P3, PT, R0.reuse, RZ, PT, P3 ;  /* 0x000000ff0000720c */ /* 0x040fe20003f64130 */
[----:B-1----:R-:W-:Y:S01]  /*0e50*/  ULEA UR4, UR5, UR4, 0x18 ;  /* 0x0000000405047291 */ /* 0x002fe2000f8ec0ff */
[----:B------:R-:W-:-:S08]  /*0e60*/  ISETP.GT.U32.AND.EX P1, PT, R0, RZ, PT, P1 ;  /* 0x000000ff0000720c */ /* 0x000fd00003f24110 */
[----:B0-----:R-:W0:Y:S04]  /*0e70*/  LDS.128 R8, [UR4+0x10] ;  /* 0x00001004ff087984 */ /* 0x001e280008000c00 */
[----:B------:R-:W1:Y:S04]  /*0e80*/  LDS R5, [UR4+0xc] ;  /* 0x00000c04ff057984 */ /* 0x000e680008000800 */
[----:B------:R-:W2:Y:S01]  /*0e90*/  LDS.64 R2, [UR4+0x20] ;  /* 0x00002004ff027984 */ /* 0x000ea20008000a00 */
[----:B0-----:R-:W-:Y:S02]  /*0ea0*/  SEL R8, R8, RZ, P0 ;  /* 0x000000ff08087207 */ /* 0x001fe40000000000 */
[----:B------:R-:W-:-:S02]  /*0eb0*/  ISETP.GT.U32.AND P0, PT, R4, 0xe0, PT ;  /* 0x000000e00400780c */ /* 0x000fc40003f04070 */
[----:B-1----:R-:W-:Y:S02]  /*0ec0*/  SEL R6, R5, RZ, P6 ;  /* 0x000000ff05067207 */ /* 0x002fe40003000000 */
[----:B------:R-:W-:Y:S02]  /*0ed0*/  SEL R9, R9, RZ, P4 ;  /* 0x000000ff09097207 */ /* 0x000fe40002000000 */
[----:B------:R-:W-:Y:S02]  /*0ee0*/  IADD3 R6, PT, PT, R8, R6, R7 ;  /* 0x0000000608067210 */ /* 0x000fe40007ffe007 */
[----:B------:R-:W-:Y:S02]  /*0ef0*/  SEL R10, R10, RZ, P2 ;  /* 0x000000ff0a0a7207 */ /* 0x000fe40001000000 */
[----:B------:R-:W-:Y:S02]  /*0f00*/  ISETP.GT.U32.AND.EX P0, PT, R0, RZ, PT, P0 ;  /* 0x000000ff0000720c */ /* 0x000fe40003f04100 */
[----:B------:R-:W-:-:S02]  /*0f10*/  SEL R11, R11, RZ, P3 ;  /* 0x000000ff0b0b7207 */ /* 0x000fc40001800000 */
[----:B------:R-:W-:Y:S02]  /*0f20*/  IADD3 R6, PT, PT, R10, R6, R9 ;  /* 0x000000060a067210 */ /* 0x000fe40007ffe009 */
[----:B--2---:R-:W-:Y:S02]  /*0f30*/  SEL R2, R2, RZ, P1 ;  /* 0x000000ff02027207 */ /* 0x004fe40000800000 */
[----:B------:R-:W-:Y:S02]  /*0f40*/  SEL R3, R3, RZ, P0 ;  /* 0x000000ff03037207 */ /* 0x000fe40000000000 */
[----:B------:R-:W-:-:S05]  /*0f50*/  IADD3 R2, PT, PT, R2, R6, R11 ;  /* 0x0000000602027210 */ /* 0x000fca0007ffe00b */
[----:B------:R-:W-:Y:S01]  /*0f60*/  IMAD.IADD R7, R2, 0x1, R3 ;  /* 0x0000000102077824 */ /* 0x000fe200078e0203 */
[----:B------:R-:W-:Y:S06]  /*0f70*/  BRA `(.L_x_102) ;  /* 0x0000000c00a47947 */ /* 0x000fec0003800000 */
.L_x_88:
[----:B------:R-:W0:Y:S01]  /*0f80*/  S2R R8, SR_TID.X ;  /* 0x0000000000087919 */ /* 0x000e220000002100 */
[----:B------:R-:W0:Y:S02]  /*0f90*/  LDC.64 R2, c[0x0][0x380] ;  /* 0x0000e000ff027b82 */ /* 0x000e240000000a00 */
[----:B0-----:R-:W-:-:S05]  /*0fa0*/  IMAD.WIDE.U32 R2, R8, 0x4, R2 ;  /* 0x0000000408027825 */ /* 0x001fca00078e0002 */
        /* <DEDUP_REMOVED lines=16> */
[----:B--2---:R-:W-:-:S04]  /*10b0*/  IADD3 R5, PT, PT, R7, R6, R5 ;  /* 0x0000000607057210 */ /* 0x004fc80007ffe005 */
[----:B---3--:R-:W-:Y:S01]  /*10c0*/  IADD3 R5, PT, PT, R12, R9, R5 ;  /* 0x000000090c057210 */ /* 0x008fe20007ffe005 */
[----:B------:R-:W-:Y:S01]  /*10d0*/  IMAD.MOV.U32 R9, RZ, RZ, 0x1000 ;  /* 0x00001000ff097424 */ /* 0x000fe200078e00ff */
[----:B------:R-:W-:-:S04]  /*10e0*/  IADD3 R12, P1, PT, R4, -0x1000, RZ ;  /* 0xfffff000040c7810 */ /* 0x000fc80007f3e0ff */
[----:B------:R-:W-:Y:S02]  /*10f0*/  ISETP.GE.U32.AND P0, PT, R12, 0x1000, PT ;  /* 0x000010000c00780c */ /* 0x000fe40003f06070 */
[----:B----4-:R-:W-:Y:S01]  /*1100*/  IADD3 R5, PT, PT, R14, R11, R5 ;  /* 0x0000000b0e057210 */ /* 0x010fe20007ffe005 */
[----:B------:R-:W-:Y:S01]  /*1110*/  IMAD.MOV.U32 R11, RZ, RZ, RZ ;  /* 0x000000ffff0b7224 */ /* 0x000fe200078e00ff */
[----:B------:R-:W-:-:S04]  /*1120*/  IADD3.X R14, PT, PT, R0, -0x1, RZ, P1, !PT ;  /* 0xffffffff000e7810 */ /* 0x000fc80000ffe4ff */
[----:B------:R-:W-:Y:S02]  /*1130*/  ISETP.GE.U32.AND.EX P0, PT, R14, RZ, PT, P0 ;  /* 0x000000ff0e00720c */ /* 0x000fe40003f06100 */
[----:B-----5:R-:W-:-:S04]  /*1140*/  IADD3 R5, PT, PT, R16, R13, R5 ;  /* 0x0000000d10057210 */ /* 0x020fc80007ffe005 */
[----:B------:R-:W-:-:S04]  /*1150*/  IADD3 R5, PT, PT, R18, R15, R5 ;  /* 0x0000000f12057210 */ /* 0x000fc80007ffe005 */
[----:B------:R-:W-:-:S04]  /*1160*/  IADD3 R5, PT, PT, R20, R17, R5 ;  /* 0x0000001114057210 */ /* 0x000fc80007ffe005 */
[----:B------:R-:W-:-:S05]  /*1170*/  IADD3 R5, PT, PT, R22, R19, R5 ;  /* 0x0000001316057210 */ /* 0x000fca0007ffe005 */
[----:B------:R-:W-:Y:S01]  /*1180*/  IMAD.IADD R10, R10, 0x1, R5 ;  /* 0x000000010a0a7824 */ /* 0x000fe200078e0205 */
[----:B------:R-:W-:Y:S06]  /*1190*/  @!P0 BRA `(.L_x_103) ;  /* 0x0000000000a08947 */ /* 0x000fec0003800000 */
[----:B------:R-:W0:Y:S01]  /*11a0*/  LDC.64 R4, c[0x0][0x390] ;  /* 0x0000e400ff047b82 */ /* 0x000e220000000a00 */
[----:B------:R-:W-:Y:S02]  /*11b0*/  IMAD.MOV.U32 R9, RZ, RZ, 0x1000 ;  /* 0x00001000ff097424 */ /* 0x000fe400078e00ff */
[----:B------:R-:W-:-:S07]  /*11c0*/  IMAD.MOV.U32 R11, RZ, RZ, RZ ;  /* 0x000000ffff0b7224 */ /* 0x000fce00078e00ff */
.L_x_105:
[----:B------:R-:W-:-:S04]  /*11d0*/  LEA R6, P0, R9, R2, 0x2 ;  /* 0x0000000209067211 */ /* 0x000fc800078010ff */
[----:B------:R-:W-:-:S05]  /*11e0*/  LEA.HI.X R7, R9, R3, R11, 0x2, P0 ;  /* 0x0000000309077211 */ /* 0x000fca00000f140b */
        /* <DEDUP_REMOVED lines=16> */
[----:B--2---:R-:W-:-:S02]  /*12f0*/  IADD3 R25, PT, PT, R26, R25, R10 ;  /* 0x000000191a197210 */ /* 0x004fc40007ffe00a */
[----:B0-----:R-:W-:-:S04]  /*1300*/  IADD3 R10, P1, PT, -R9, R4, RZ ;  /* 0x00000004090a7210 */ /* 0x001fc80007f3e1ff */
[----:B------:R-:W-:Y:S02]  /*1310*/  ISETP.GE.U32.AND P0, PT, R10, 0x1000, PT ;  /* 0x000010000a00780c */ /* 0x000fe40003f06070 */
[----:B---3--:R-:W-:-:S04]  /*1320*/  IADD3 R25, PT, PT, R28, R27, R25 ;  /* 0x0000001b1c197210 */ /* 0x008fc80007ffe019 */
[----:B----4-:R-:W-:-:S04]  /*1330*/  IADD3 R23, PT, PT, R23, R24, R25 ;  /* 0x0000001817177210 */ /* 0x010fc80007ffe019 */
[----:B-----5:R-:W-:Y:S01]  /*1340*/  IADD3 R21, PT, PT, R21, R0, R23 ;  /* 0x0000000015157210 */ /* 0x020fe20007ffe017 */
[----:B------:R-:W-:-:S04]  /*1350*/  IMAD.MOV.U32 R0, RZ, RZ, R5 ;  /* 0x000000ffff007224 */ /* 0x000fc800078e0005 */
[----:B------:R-:W-:Y:S01]  /*1360*/  IMAD.X R10, R0, 0x1, ~R11, P1 ;  /* 0x00000001000a7824 */ /* 0x000fe200008e0e0b */
[----:B------:R-:W-:-:S04]  /*1370*/  IADD3 R13, PT, PT, R16, R13, R21 ;  /* 0x0000000d100d7210 */ /* 0x000fc80007ffe015 */
[----:B------:R-:W-:Y:S02]  /*1380*/  ISETP.GE.U32.AND.EX P0, PT, R10, RZ, PT, P0 ;  /* 0x000000ff0a00720c */ /* 0x000fe40003f06100 */
[----:B------:R-:W-:-:S04]  /*1390*/  IADD3 R13, PT, PT, R18, R15, R13 ;  /* 0x0000000f120d7210 */ /* 0x000fc80007ffe00d */
[----:B------:R-:W-:-:S04]  /*13a0*/  IADD3 R13, PT, PT, R20, R17, R13 ;  /* 0x00000011140d7210 */ /* 0x000fc80007ffe00d */
[----:B------:R-:W-:-:S03]  /*13b0*/  IADD3 R10, PT, PT, R22, R19, R13 ;  /* 0x00000013160a7210 */ /* 0x000fc60007ffe00d */
[----:B------:R-:W-:Y:S05]  /*13c0*/  @!P0 BRA `(.L_x_104) ;  /* 0x0000000400e88947 */ /* 0x000fea0003800000 */
[----:B------:R-:W-:-:S05]  /*13d0*/  IADD3 R9, P0, PT, R9, 0x1000, RZ ;  /* 0x0000100009097810 */ /* 0x000fca0007f1e0ff */
[----:B------:R-:W-:Y:S01]  /*13e0*/  IMAD.X R11, RZ, RZ, R11, P0 ;  /* 0x000000ffff0b7224 */ /* 0x000fe200000e060b */
[----:B------:R-:W-:-:S04]  /*13f0*/  ISETP.GT.U32.AND P0, PT, R9, R12, PT ;  /* 0x0000000c0900720c */ /* 0x000fc80003f04070 */
[----:B------:R-:W-:-:S13]  /*1400*/  ISETP.GT.U32.AND.EX P0, PT, R11, R14, PT, P0 ;  /* 0x0000000e0b00720c */ /* 0x000fda0003f04100 */
[----:B------:R-:W-:Y:S05]  /*1410*/  @!P0 BRA `(.L_x_105) ;  /* 0xfffffffc006c8947 */ /* 0x000fea000383ffff */
.L_x_103:
[----:B------:R-:W-:Y:S01]  /*1420*/  IMAD.IADD R3, R4, 0x1, -R9 ;  /* 0x0000000104037824 */ /* 0x000fe200078e0a09 */
[----:B------:R-:W-:Y:S01]  /*1430*/  ISETP.GE.U32.AND P1, PT, R9, R4, PT ;  /* 0x000000040900720c */ /* 0x000fe20003f26070 */
[----:B------:R-:W-:Y:S03]  /*1440*/  BSSY.RECONVERGENT B1, `(.L_x_104) ;  /* 0x0000072000017945 */ /* 0x000fe60003800200 */
[----:B------:R-:W-:-:S04]  /*1450*/  ISETP.GE.AND P0, PT, R8, R3, PT ;  /* 0x000000030800720c */ /* 0x000fc80003f06270 */
[----:B------:R-:W-:-:S13]  /*1460*/  ISETP.GE.U32.OR.EX P0, PT, R11, R0, P0, P1 ;  /* 0x000000000b00720c */ /* 0x000fda0000706510 */
[----:B------:R-:W-:Y:S05]  /*1470*/  @P0 BRA `(.L_x_106) ;  /* 0x0000000400b80947 */ /* 0x000fea0003800000 */
[----:B------:R-:W-:Y:S01]  /*1480*/  LOP3.LUT R0, RZ, R8, RZ, 0x33, !PT ;  /* 0x00000008ff007212 */ /* 0x000fe200078e33ff */
[----:B------:R-:W-:Y:S03]  /*1490*/  BSSY.RECONVERGENT B2, `(.L_x_107) ;  /* 0x0000031000027945 */ /* 0x000fe60003800200 */
[----:B------:R-:W-:-:S04]  /*14a0*/  IADD3 R0, PT, PT, -R9, R4, R0 ;  /* 0x0000000409007210 */ /* 0x000fc80007ffe100 */
[C---:B------:R-:W-:Y:S02]  /*14b0*/  ISETP.GE.U32.AND P0, PT, R0.reuse, 0xf00, PT ;  /* 0x00000f000000780c */ /* 0x040fe40003f06070 */
[----:B------:R-:W-:Y:S01]  /*14c0*/  LEA.HI R4, R0, 0x1, RZ, 0x18 ;  /* 0x0000000100047811 */ /* 0x000fe200078fc0ff */
[----:B------:R-:W-:-:S03]  /*14d0*/  IMAD.MOV.U32 R0, RZ, RZ, R8 ;  /* 0x000000ffff007224 */ /* 0x000fc600078e0008 */
[----:B------:R-:W-:-:S04]  /*14e0*/  LOP3.LUT R24, R4, 0xf, RZ, 0xc0, !PT ;  /* 0x0000000f04187812 */ /* 0x000fc800078ec0ff */
[----:B------:R-:W-:-:S03]  /*14f0*/  ISETP.NE.AND P1, PT, R24, RZ, PT ;  /* 0x000000ff1800720c */ /* 0x000fc60003f25270 */
[----:B------:R-:W-:Y:S10]  /*1500*/  @!P0 BRA `(.L_x_108) ;  /* 0x0000000000a48947 */ /* 0x000ff40003800000 */
[----:B------:R-:W0:Y:S01]  /*1510*/  LDCU.64 UR4, c[0x0][0x380] ;  /* 0x00007000ff0477ac */ /* 0x000e220008000a00 */
[----:B------:R-:W-:Y:S02]  /*1520*/  IADD3 R3, P0, PT, R8, R9, RZ ;  /* 0x0000000908037210 */ /* 0x000fe40007f1e0ff */
[----:B------:R-:W-:-:S03]  /*1530*/  LOP3.LUT R6, R4, 0x1fffff0, RZ, 0xc0, !PT ;  /* 0x01fffff004067812 */ /* 0x000fc600078ec0ff */
[----:B------:R-:W-:Y:S02]  /*1540*/  IMAD.X R0, RZ, RZ, R11, P0 ;  /* 0x000000ffff007224 */ /* 0x000fe400000e060b */
[----:B------:R-:W-:Y:S01]  /*1550*/  IMAD.MOV R6, RZ, RZ, -R6 ;  /* 0x000000ffff067224 */ /* 0x000fe200078e0a06 */
[----:B0-----:R-:W-:-:S04]  /*1560*/  LEA R15, P2, R3, UR4, 0x2 ;  /* 0x00000004030f7c11 */ /* 0x001fc8000f8410ff */
[----:B------:R-:W-:Y:S02]  /*1570*/  IADD3 R15, P0, PT, R15, 0x2000, RZ ;  /* 0x000020000f0f7810 */ /* 0x000fe40007f1e0ff */
[----:B------:R-:W-:Y:S01]  /*1580*/  LEA.HI.X R3, R3, UR5, R0, 0x2, P2 ;  /* 0x0000000503037c11 */ /* 0x000fe200090f1400 */
[----:B------:R-:W-:-:S04]  /*1590*/  IMAD.MOV.U32 R0, RZ, RZ, R8 ;  /* 0x000000ffff007224 */ /* 0x000fc800078e0008 */
[----:B------:R-:W-:-:S07]  /*15a0*/  IMAD.X R3, RZ, RZ, R3, P0 ;  /* 0x000000ffff037224 */ /* 0x000fce00000e0603 */
.L_x_109:
        /* <DEDUP_REMOVED lines=31> */
.L_x_108:
[----:B------:R-:W-:Y:S05]  /*17a0*/  BSYNC.RECONVERGENT B2 ;  /* 0x0000000000027941 */ /* 0x000fea0003800200 */
.L_x_107:
[----:B------:R-:W-:Y:S05]  /*17b0*/  @!P1 BRA `(.L_x_106) ;  /* 0x0000000000e89947 */ /* 0x000fea0003800000 */
[----:B------:R-:W-:Y:S01]  /*17c0*/  ISETP.GE.U32.AND P0, PT, R24, 0x8, PT ;  /* 0x000000081800780c */ /* 0x000fe20003f06070 */
[----:B------:R-:W-:Y:S01]  /*17d0*/  BSSY.RECONVERGENT B2, `(.L_x_110) ;  /* 0x0000016000027945 */ /* 0x000fe20003800200 */
[----:B------:R-:W-:-:S04]  /*17e0*/  LOP3.LUT R17, R4, 0x7, RZ, 0xc0, !PT ;  /* 0x0000000704117812 */ /* 0x000fc800078ec0ff */
[----:B------:R-:W-:-:S07]  /*17f0*/  ISETP.NE.AND P1, PT, R17, RZ, PT ;  /* 0x000000ff1100720c */ /* 0x000fce0003f25270 */
[----:B------:R-:W-:Y:S06]  /*1800*/  @!P0 BRA `(.L_x_111) ;  /* 0x0000000000488947 */ /* 0x000fec0003800000 */
[----:B------:R-:W0:Y:S01]  /*1810*/  LDCU.64 UR4, c[0x0][0x380] ;  /* 0x00007000ff0477ac */ /* 0x000e220008000a00 */
[----:B------:R-:W-:-:S05]  /*1820*/  IADD3 R3, P0, PT, R0, R9, RZ ;  /* 0x0000000900037210 */ /* 0x000fca0007f1e0ff */
[----:B------:R-:W-:Y:S01]  /*1830*/  IMAD.X R6, RZ, RZ, R11, P0 ;  /* 0x000000ffff067224 */ /* 0x000fe200000e060b */
        /* <DEDUP_REMOVED lines=15> */
.L_x_111:
[----:B------:R-:W-:Y:S05]  /*1930*/  BSYNC.RECONVERGENT B2 ;  /* 0x0000000000027941 */ /* 0x000fea0003800200 */
.L_x_110:
        /* <DEDUP_REMOVED lines=18> */
.L_x_113:
[----:B------:R-:W-:Y:S05]  /*1a60*/  BSYNC.RECONVERGENT B2 ;  /* 0x0000000000027941 */ /* 0x000fea0003800200 */
.L_x_112:
[----:B------:R-:W-:Y:S05]  /*1a70*/  @!P1 BRA `(.L_x_106) ;  /* 0x0000000000389947 */ /* 0x000fea0003800000 */
[----:B------:R-:W0:Y:S01]  /*1a80*/  LDCU.64 UR4, c[0x0][0x380] ;  /* 0x00007000ff0477ac */ /* 0x000e220008000a00 */
[----:B------:R-:W-:Y:S01]  /*1a90*/  IADD3 R5, P0, PT, R0, R9, RZ ;  /* 0x0000000900057210 */ /* 0x000fe20007f1e0ff */
[----:B------:R-:W-:-:S04]  /*1aa0*/  IMAD.MOV R0, RZ, RZ, -R6 ;  /* 0x000000ffff007224 */ /* 0x000fc800078e0a06 */
[----:B------:R-:W-:Y:S01]  /*1ab0*/  IMAD.X R4, RZ, RZ, R11, P0 ;  /* 0x000000ffff047224 */ /* 0x000fe200000e060b */
[----:B0-----:R-:W-:-:S04]  /*1ac0*/  LEA R2, P1, R5, UR4, 0x2 ;  /* 0x0000000405027c11 */ /* 0x001fc8000f8210ff */
[----:B------:R-:W-:-:S09]  /*1ad0*/  LEA.HI.X R5, R5, UR5, R4, 0x2, P1 ;  /* 0x0000000505057c11 */ /* 0x000fd200088f1404 */
.L_x_114:
[----:B------:R-:W-:-:S06]  /*1ae0*/  IMAD.MOV.U32 R3, RZ, RZ, R5 ;  /* 0x000000ffff037224 */ /* 0x000fcc00078e0005 */
[----:B------:R0:W2:Y:S01]  /*1af0*/  LDG.E R3, desc[UR6][R2.64] ;  /* 0x0000000602037981 */ /* 0x0000a2000c1e1900 */
[----:B------:R-:W-:-:S05]  /*1b00*/  VIADD R0, R0, 0x1 ;  /* 0x0000000100007836 */ /* 0x000fca0000000000 */
[----:B------:R-:W-:Y:S02]  /*1b10*/  ISETP.NE.AND P0, PT, R0, RZ, PT ;  /* 0x000000ff0000720c */ /* 0x000fe40003f05270 */
[----:B0-----:R-:W-:-:S05]  /*1b20*/  IADD3 R2, P1, PT, R2, 0x400, RZ ;  /* 0x0000040002027810 */ /* 0x001fca0007f3e0ff */
[----:B------:R-:W-:Y:S02]  /*1b30*/  IMAD.X R5, RZ, RZ, R5, P1 ;  /* 0x000000ffff057224 */ /* 0x000fe400008e0605 */
[----:B--2---:R-:W-:-:S04]  /*1b40*/  IMAD.IADD R10, R3, 0x1, R10 ;  /* 0x00000001030a7824 */ /* 0x004fc800078e020a */
[----:B------:R-:W-:Y:S05]  /*1b50*/  @P0 BRA `(.L_x_114) ;  /* 0xfffffffc00e00947 */ /* 0x000fea000383ffff */
.L_x_106:
[----:B------:R-:W-:Y:S05]  /*1b60*/  BSYNC.RECONVERGENT B1 ;  /* 0x0000000000017941 */ /* 0x000fea0003800200 */
.L_x_104:
[----:B------:R-:W0:Y:S01]  /*1b70*/  S2R R6, SR_LANEID ;  /* 0x0000000000067919 */ /* 0x000e220000000000 */
[----:B------:R-:W-:Y:S01]  /*1b80*/  ISETP.NE.AND P5, PT, R8, RZ, PT ;  /* 0x000000ff0800720c */ /* 0x000fe20003fa5270 */
        /* <DEDUP_REMOVED lines=39> */
[----:B------:R-:W-:-:S07]  /*1e00*/  IMAD.IADD R7, R0, 0x1, R3 ;  /* 0x0000000100077824 */ /* 0x000fce00078e0203 */
.L_x_102:
[----:B------:R-:W-:Y:S05]  /*1e10*/  BSYNC.RECONVERGENT B0 ;  /* 0x0000000000007941 */ /* 0x000fea0003800200 */
.L_x_87:
[----:B------:R-:W-:Y:S05]  /*1e20*/  @P5 EXIT ;  /* 0x000000000000594d */ /* 0x000fea0003800000 */
[----:B------:R-:W3:Y:S01]  /*1e30*/  LDC.64 R2, c[0x0][0x388] ;  /* 0x0000e200ff027b82 */ /* 0x000ee20000000a00 */
[----:B------:R-:W0:Y:S02]  /*1e40*/  LDCU UR4, c[0x0][0x39c] ;  /* 0x00007380ff0477ac */ /* 0x000e240008000800 */
[----:B012---:R-:W-:-:S05]  /*1e50*/  VIADD R7, R7, UR4 ;  /* 0x0000000407077c36 */ /* 0x007fca0008000000 */
[----:B---3--:R-:W-:Y:S01]  /*1e60*/  STG.E desc[UR6][R2.64], R7 ;  /* 0x0000000702007986 */ /* 0x008fe2000c101906 */
[----:B------:R-:W-:Y:S05]  /*1e70*/  EXIT ;  /* 0x000000000000794d */ /* 0x000fea0003800000 */
.L_x_115:
        /* <DEDUP_REMOVED lines=16> */
.L_x_246:


//--------------------- .text._ZN3cub18CUB_300001_SM_10006detail6reduce28DeviceReduceSingleTileKernelINS2_10policy_hubIijN4cuda3std3__44plusIiEEE10Policy1000EPiSC_iS9_iiNS7_10__identityEEEvT0_T1_T2_T3_T4_T6_ --------------------------
	.section	.text._ZN3cub18CUB_300001_SM_10006detail6reduce28DeviceReduceSingleTileKernelINS2_10policy_hubIijN4cuda3std3__44plusIiEEE10Policy1000EPiSC_iS9_iiNS7_10__identityEEEvT0_T1_T2_T3_T4_T6_,"ax",@progbits
	.align	128
        .global         _ZN3cub18CUB_300001_SM_10006detail6reduce28DeviceReduceSingleTileKernelINS2_10policy_hubIijN4cuda3std3__44plusIiEEE10Policy1000EPiSC_iS9_iiNS7_10__identityEEEvT0_T1_T2_T3_T4_T6_
        .type           _ZN3cub18CUB_300001_SM_10006detail6reduce28DeviceReduceSingleTileKernelINS2_10policy_hubIijN4cuda3std3__44plusIiEEE10Policy1000EPiSC_iS9_iiNS7_10__identityEEEvT0_T1_T2_T3_T4_T6_,@function
        .size           _ZN3cub18CUB_300001_SM_10006detail6reduce28DeviceReduceSingleTileKernelINS2_10policy_hubIijN4cuda3std3__44plusIiEEE10Policy1000EPiSC_iS9_iiNS7_10__identityEEEvT0_T1_T2_T3_T4_T6_,(.L_x_247 - _ZN3cub18CUB_300001_SM_10006detail6reduce28DeviceReduceSingleTileKernelINS2_10policy_hubIijN4cuda3std3__44plusIiEEE10Policy1000EPiSC_iS9_iiNS7_10__identityEEEvT0_T1_T2_T3_T4_T6_)
        .other          _ZN3cub18CUB_300001_SM_10006detail6reduce28DeviceReduceSingleTileKernelINS2_10policy_hubIijN4cuda3std3__44plusIiEEE10Policy1000EPiSC_iS9_iiNS7_10__identityEEEvT0_T1_T2_T3_T4_T6_,@"STO_CUDA_ENTRY STV_DEFAULT"
_ZN3cub18CUB_300001_SM_10006detail6reduce28DeviceReduceSingleTileKernelINS2_10policy_hubIijN4cuda3std3__44plusIiEEE10Policy1000EPiSC_iS9_iiNS7_10__identityEEEvT0_T1_T2_T3_T4_T6_:
.text._ZN3cub18CUB_300001_SM_10006detail6reduce28DeviceReduceSingleTileKernelINS2_10policy_hubIijN4cuda3std3__44plusIiEEE10Policy1000EPiSC_iS9_iiNS7_10__identityEEEvT0_T1_T2_T3_T4_T6_:
        /* <DEDUP_REMOVED lines=13> */
.L_x_116:
        /* <DEDUP_REMOVED lines=16> */
.L_x_121:
[----:B------:R-:W-:Y:S05]  /*01d0*/  BSYNC.RECONVERGENT B1 ;  /* 0x0000000000017941 */ /* 0x000fea0003800200 */
.L_x_120:
        /* <DEDUP_REMOVED lines=16> */
.L_x_126:
        /* <DEDUP_REMOVED lines=9> */
.L_x_125:
[----:B------:R-:W-:Y:S05]  /*0370*/  BSYNC.RECONVERGENT B2 ;  /* 0x0000000000027941 */ /* 0x000fea0003800200 */
.L_x_124:
        /* <DEDUP_REMOVED lines=8> */
.L_x_129:
        /* <DEDUP_REMOVED lines=35> */
.L_x_128:
[----:B------:R-:W-:Y:S05]  /*0630*/  BSYNC.RECONVERGENT B2 ;  /* 0x0000000000027941 */ /* 0x000fea0003800200 */
.L_x_127:
        /* <DEDUP_REMOVED lines=22> */
.L_x_131:
[----:B------:R-:W-:Y:S05]  /*07a0*/  BSYNC.RECONVERGENT B2 ;  /* 0x0000000000027941 */ /* 0x000fea0003800200 */
.L_x_130:
        /* <DEDUP_REMOVED lines=10> */
.L_x_123:
[----:B------:R-:W-:Y:S05]  /*0850*/  BSYNC.RECONVERGENT B1 ;  /* 0x0000000000017941 */ /* 0x000fea0003800200 */
.L_x_122:
        /* <DEDUP_REMOVED lines=45> */
.L_x_132:
        /* <DEDUP_REMOVED lines=67> */
.L_x_119:
        /* <DEDUP_REMOVED lines=22> */
.L_x_136:
        /* <DEDUP_REMOVED lines=20> */
.L_x_134:
        /* <DEDUP_REMOVED lines=20> */
.L_x_140:
        /* <DEDUP_REMOVED lines=8> */
.L_x_139:
[----:B------:R-:W-:Y:S05]  /*13c0*/  BSYNC.RECONVERGENT B2 ;  /* 0x0000000000027941 */ /* 0x000fea0003800200 */
.L_x_138:
        /* <DEDUP_REMOVED lines=16> */
.L_x_143:
        /* <DEDUP_REMOVED lines=39> */
.L_x_142:
[----:B------:R-:W-:Y:S05]  /*1740*/  BSYNC.RECONVERGENT B2 ;  /* 0x0000000000027941 */ /* 0x000fea0003800200 */
.L_x_141:
        /* <DEDUP_REMOVED lines=27> */
.L_x_145:
[----:B------:R-:W-:Y:S05]  /*1900*/  BSYNC.RECONVERGENT B2 ;  /* 0x0000000000027941 */ /* 0x000fea0003800200 */
.L_x_144:
        /* <DEDUP_REMOVED lines=10> */
.L_x_137:
[----:B------:R-:W-:Y:S05]  /*19b0*/  BSYNC.RECONVERGENT B1 ;  /* 0x0000000000017941 */ /* 0x000fea0003800200 */
.L_x_135:
        /* <DEDUP_REMOVED lines=43> */
.L_x_118:
        /* <DEDUP_REMOVED lines=12> */
.L_x_148:
[----:B------:R-:W-:Y:S05]  /*1d30*/  BSYNC.RECONVERGENT B1 ;  /* 0x0000000000017941 */ /* 0x000fea0003800200 */
.L_x_147:
        /* <DEDUP_REMOVED lines=16> */
.L_x_153:
        /* <DEDUP_REMOVED lines=9> */
.L_x_152:
[----:B------:R-:W-:Y:S05]  /*1ed0*/  BSYNC.RECONVERGENT B2 ;  /* 0x0000000000027941 */ /* 0x000fea0003800200 */
.L_x_151:
        /* <DEDUP_REMOVED lines=8> */
.L_x_156:
        /* <DEDUP_REMOVED lines=35> */
.L_x_155:
[----:B------:R-:W-:Y:S05]  /*2190*/  BSYNC.RECONVERGENT B2 ;  /* 0x0000000000027941 */ /* 0x000fea0003800200 */
.L_x_154:
        /* <DEDUP_REMOVED lines=22> */
.L_x_158:
[----:B------:R-:W-:Y:S05]  /*2300*/  BSYNC.RECONVERGENT B2 ;  /* 0x0000000000027941 */ /* 0x000fea0003800200 */
.L_x_157:
        /* <DEDUP_REMOVED lines=10> */
.L_x_150:
[----:B------:R-:W-:Y:S05]  /*23b0*/  BSYNC.RECONVERGENT B1 ;  /* 0x0000000000017941 */ /* 0x000fea0003800200 */
.L_x_149:
        /* <DEDUP_REMOVED lines=45> */
.L_x_159:
        /* <DEDUP_REMOVED lines=67> */
.L_x_146:
        /* <DEDUP_REMOVED lines=33> */
.L_x_162:
        /* <DEDUP_REMOVED lines=32> */
.L_x_160:
        /* <DEDUP_REMOVED lines=20> */
.L_x_166:
        /* <DEDUP_REMOVED lines=8> */
.L_x_165:
[----:B------:R-:W-:Y:S05]  /*3090*/  BSYNC.RECONVERGENT B2 ;  /* 0x0000000000027941 */ /* 0x000fea0003800200 */
.L_x_164:
        /* <DEDUP_REMOVED lines=16> */
.L_x_169:
        /* <DEDUP_REMOVED lines=39> */
.L_x_168:
[----:B------:R-:W-:Y:S05]  /*3410*/  BSYNC.RECONVERGENT B2 ;  /* 0x0000000000027941 */ /* 0x000fea0003800200 */
.L_x_167:
        /* <DEDUP_REMOVED lines=27> */
.L_x_171:
[----:B------:R-:W-:Y:S05]  /*35d0*/  BSYNC.RECONVERGENT B2 ;  /* 0x0000000000027941 */ /* 0x000fea0003800200 */
.L_x_170:
        /* <DEDUP_REMOVED lines=10> */
.L_x_163:
[----:B------:R-:W-:Y:S05]  /*3680*/  BSYNC.RECONVERGENT B1 ;  /* 0x0000000000017941 */ /* 0x000fea0003800200 */
.L_x_161:
        /* <DEDUP_REMOVED lines=42> */
.L_x_133:
[----:B------:R-:W-:Y:S05]  /*3930*/  BSYNC.RECONVERGENT B0 ;  /* 0x0000000000007941 */ /* 0x000fea0003800200 */
.L_x_117:
[----:B------:R-:W-:Y:S05]  /*3940*/  @P0 EXIT ;  /* 0x000000000000094d */ /* 0x000fea0003800000 */
[----:B-1----:R-:W1:Y:S01]  /*3950*/  LDC.64 R4, c[0x0][0x388] ;  /* 0x0000e200ff047b82 */ /* 0x002e620000000a00 */
[----:B------:R-:W0:Y:S02]  /*3960*/  LDCU UR4, c[0x0][0x398] ;  /* 0x00007300ff0477ac */ /* 0x000e240008000800 */
[----:B0-234-:R-:W-:-:S05]  /*3970*/  VIADD R3, R3, UR4 ;  /* 0x0000000403037c36 */ /* 0x01dfca0008000000 */
[----:B-1----:R-:W-:Y:S01]  /*3980*/  STG.E desc[UR6][R4.64], R3 ;  /* 0x0000000304007986 */ /* 0x002fe2000c101906 */
[----:B------:R-:W-:Y:S05]  /*3990*/  EXIT ;  /* 0x000000000000794d */ /* 0x000fea0003800000 */
.L_x_172:
        /* <DEDUP_REMOVED lines=14> */
.L_x_247:


//--------------------- .text._ZN3cub18CUB_300001_SM_10006detail6reduce18DeviceReduceKernelINS2_10policy_hubIijN4cuda3std3__44plusIiEEE10Policy1000EN6thrust24THRUST_300001_SM_1000_NS10device_ptrIiEEjS9_iNS7_10__identityEEEvT0_PT3_T1_NS0_13GridEvenShareISK_EET2_T4_ --------------------------
	.section	.text._ZN3cub18CUB_300001_SM_10006detail6reduce18DeviceReduceKernelINS2_10policy_hubIijN4cuda3std3__44plusIiEEE10Policy1000EN6thrust24THRUST_300001_SM_1000_NS10device_ptrIiEEjS9_iNS7_10__identityEEEvT0_PT3_T1_NS0_13GridEvenShareISK_EET2_T4_,"ax",@progbits
	.align	128
        .global         _ZN3cub18CUB_300001_SM_10006detail6reduce18DeviceReduceKernelINS2_10policy_hubIijN4cuda3std3__44plusIiEEE10Policy1000EN6thrust24THRUST_300001_SM_1000_NS10device_ptrIiEEjS9_iNS7_10__identityEEEvT0_PT3_T1_NS0_13GridEvenShareISK_EET2_T4_
        .type           _ZN3cub18CUB_300001_SM_10006detail6reduce18DeviceReduceKernelINS2_10policy_hubIijN4cuda3std3__44plusIiEEE10Policy1000EN6thrust24THRUST_300001_SM_1000_NS10device_ptrIiEEjS9_iNS7_10__identityEEEvT0_PT3_T1_NS0_13GridEvenShareISK_EET2_T4_,@function
        .size           _ZN3cub18CUB_300001_SM_10006detail6reduce18DeviceReduceKernelINS2_10policy_hubIijN4cuda3std3__44plusIiEEE10Policy1000EN6thrust24THRUST_300001_SM_1000_NS10device_ptrIiEEjS9_iNS7_10__identityEEEvT0_PT3_T1_NS0_13GridEvenShareISK_EET2_T4_,(.L_x_248 - _ZN3cub18CUB_300001_SM_10006detail6reduce18DeviceReduceKernelINS2_10policy_hubIijN4cuda3std3__44plusIiEEE10Policy1000EN6thrust24THRUST_300001_SM_1000_NS10device_ptrIiEEjS9_iNS7_10__identityEEEvT0_PT3_T1_NS0_13GridEvenShareISK_EET2_T4_)
        .other          _ZN3cub18CUB_300001_SM_10006detail6reduce18DeviceReduceKernelINS2_10policy_hubIijN4cuda3std3__44plusIiEEE10Policy1000EN6thrust24THRUST_300001_SM_1000_NS10device_ptrIiEEjS9_iNS7_10__identityEEEvT0_PT3_T1_NS0_13GridEvenShareISK_EET2_T4_,@"STO_CUDA_ENTRY STV_DEFAULT"
_ZN3cub18CUB_300001_SM_10006detail6reduce18DeviceReduceKernelINS2_10policy_hubIijN4cuda3std3__44plusIiEEE10Policy1000EN6thrust24THRUST_300001_SM_1000_NS10device_ptrIiEEjS9_iNS7_10__identityEEEvT0_PT3_T1_NS0_13GridEvenShareISK_EET2_T4_:
.text._ZN3cub18CUB_300001_SM_10006detail6reduce18DeviceReduceKernelINS2_10policy_hubIijN4cuda3std3__44plusIiEEE10Policy1000EN6thrust24THRUST_300001_SM_1000_NS10device_ptrIiEEjS9_iNS7_10__identityEEEvT0_PT3_T1_NS0_13GridEvenShareISK_EET2_T4_:
[----:B------:R-:W-:Y:S01]  /*0000*/  LDC R1, c[0x0][0x37c] ;  /* 0x0000df00ff017b82 */ /* 0x000fe20000000800 */
[----:B------:R-:W0:Y:S07]  /*0010*/  S2R R3, SR_CTAID.X ;  /* 0x0000000000037919 */ /* 0x000e2e0000002500 */
[----:B------:R-:W1:Y:S01]  /*0020*/  LDC.64 R8, c[0x0][0x3a8] ;  /* 0x0000ea00ff087b82 */ /* 0x000e620000000a00 */
[----:B------:R-:W2:Y:S01]  /*0030*/  LDCU.64 UR6, c[0x0][0x358] ;  /* 0x00006b00ff0677ac */ /* 0x000ea20008000a00 */
[----:B------:R-:W-:Y:S01]  /*0040*/  BSSY.RECONVERGENT B0, `(.L_x_173) ;  /* 0x0000236000007945 */ /* 0x000fe20003800200 */
[----:B-1----:R-:W-:-:S02]  /*0050*/  IMAD.SHL.U32 R13, R9, 0x1000, RZ ;  /* 0x00001000090d7824 */ /* 0x002fc400078e00ff */
[----:B0-----:R-:W-:-:S05]  /*0060*/  IMAD R0, R3, -0x1000, R8 ;  /* 0xfffff00003007824 */ /* 0x001fca00078e0208 */
[----:B------:R-:W-:-:S13]  /*0070*/  ISETP.GT.U32.AND P0, PT, R0, 0xfff, PT ;  /* 0x00000fff0000780c */ /* 0x000fda0003f04070 */
[----:B--2---:R-:W-:Y:S05]  /*0080*/  @P0 BRA `(.L_x_174) ;  /* 0x0000001000540947 */ /* 0x004fea0003800000 */
[----:B------:R-:W0:Y:S01]  /*0090*/  S2R R2, SR_TID.X ;  /* 0x0000000000027919 */ /* 0x000e220000002100 */
[----:B------:R-:W-:Y:S01]  /*00a0*/  BSSY.RECONVERGENT B1, `(.L_x_175) ;  /* 0x000000a000017945 */ /* 0x000fe20003800200 */
[----:B------:R-:W-:Y:S01]  /*00b0*/  IMAD.MOV.U32 R14, RZ, RZ, RZ ;  /* 0x000000ffff0e7224 */ /* 0x000fe200078e00ff */
[----:B0-----:R-:W-:Y:S01]  /*00c0*/  ISETP.GE.U32.AND P0, PT, R2, R0, PT ;  /* 0x000000000200720c */ /* 0x001fe20003f06070 */
[----:B------:R-:W-:-:S12]  /*00d0*/  IMAD.MOV.U32 R4, RZ, RZ, R2 ;  /* 0x000000ffff047224 */ /* 0x000fd800078e0002 */
[----:B------:R-:W-:Y:S05]  /*00e0*/  @P0 BRA `(.L_x_176) ;  /* 0x0000000000140947 */ /* 0x000fea0003800000 */
[----:B------:R-:W0:Y:S01]  /*00f0*/  LDC.64 R14, c[0x0][0x380] ;  /* 0x0000e000ff0e7b82 */ /* 0x000e220000000a00 */
[----:B------:R-:W-:-:S04]  /*0100*/  IMAD R5, R3, 0x1000, R2 ;  /* 0x0000100003057824 */ /* 0x000fc800078e0202 */
[----:B0-----:R-:W-:-:S06]  /*0110*/  IMAD.WIDE.U32 R14, R5, 0x4, R14 ;  /* 0x00000004050e7825 */ /* 0x001fcc00078e000e */
[----:B------:R0:W5:Y:S01]  /*0120*/  LDG.E R14, desc[UR6][R14.64] ;  /* 0x000000060e0e7981 */ /* 0x000162000c1e1900 */
[----:B------:R-:W-:-:S07]  /*0130*/  VIADD R4, R2, 0x100 ;  /* 0x0000010002047836 */ /* 0x000fce0000000000 */
.L_x_176:
[----:B------:R-:W-:Y:S05]  /*0140*/  BSYNC.RECONVERGENT B1 ;  /* 0x0000000000017941 */ /* 0x000fea0003800200 */
.L_x_175:
[----:B------:R-:W-:Y:S01]  /*0150*/  ISETP.GE.U32.AND P0, PT, R4, R0, PT ;  /* 0x000000000400720c */ /* 0x000fe20003f06070 */
[----:B------:R-:W-:-:S12]  /*0160*/  BSSY.RECONVERGENT B1, `(.L_x_177) ;  /* 0x0000097000017945 */ /* 0x000fd80003800200 */
[----:B------:R-:W-:Y:S05]  /*0170*/  @P0 BRA `(.L_x_178) ;  /* 0x0000000800540947 */ /* 0x000fea0003800000 */
[----:B------:R-:W-:Y:S01]  /*0180*/  LOP3.LUT R5, RZ, R4, RZ, 0x33, !PT ;  /* 0x00000004ff057212 */ /* 0x000fe200078e33ff */
[----:B------:R-:W-:Y:S04]  /*0190*/  BSSY.RECONVERGENT B2, `(.L_x_179) ;  /* 0x000004b000027945 */ /* 0x000fe80003800200 */
[----:B------:R-:W-:-:S04]  /*01a0*/  IMAD.IADD R8, R5, 0x1, R8 ;  /* 0x0000000105087824 */ /* 0x000fc800078e0208 */
[----:B------:R-:W-:-:S05]  /*01b0*/  IMAD R8, R3, -0x1000, R8 ;  /* 0xfffff00003087824 */ /* 0x000fca00078e0208 */
[C---:B------:R-:W-:Y:S02]  /*01c0*/  ISETP.GE.U32.AND P0, PT, R8.reuse, 0xf00, PT ;  /* 0x00000f000800780c */ /* 0x040fe40003f06070 */
[----:B------:R-:W-:-:S04]  /*01d0*/  LEA.HI R5, R8, 0x1, RZ, 0x18 ;  /* 0x0000000108057811 */ /* 0x000fc800078fc0ff */
[----:B------:R-:W-:-:S07]  /*01e0*/  LOP3.LUT R6, R5, 0xf, RZ, 0xc0, !PT ;  /* 0x0000000f05067812 */ /* 0x000fce00078ec0ff */
[----:B------:R-:W-:Y:S05]  /*01f0*/  @!P0 BRA `(.L_x_180) ;  /* 0x0000000400108947 */ /* 0x000fea0003800000 */
[----:B------:R-:W-:Y:S01]  /*0200*/  LOP3.LUT R8, R5, 0x1fffff0, RZ, 0xc0, !PT ;  /* 0x01fffff005087812 */ /* 0x000fe200078ec0ff */
[----:B------:R-:W-:Y:S01]  /*0210*/  BSSY.RECONVERGENT B3, `(.L_x_181) ;  /* 0x0000041000037945 */ /* 0x000fe20003800200 */
[----:B------:R-:W-:Y:S01]  /*0220*/  LOP3.LUT R7, R4, 0x800, RZ, 0xfc, !PT ;  /* 0x0000080004077812 */ /* 0x000fe200078efcff */
[----:B------:R-:W-:Y:S01]  /*0230*/  IMAD R4, R3, 0x1000, R4 ;  /* 0x0000100003047824 */ /* 0x000fe200078e0204 */
[----:B------:R-:W-:-:S07]  /*0240*/  IADD3 R8, PT, PT, -R8, RZ, RZ ;  /* 0x000000ff08087210 */ /* 0x000fce0007ffe1ff */
.L_x_182:
[----:B------:R-:W1:Y:S01]  /*0250*/  LDC.64 R12, c[0x0][0x380] ;  /* 0x0000e000ff0c7b82 */ /* 0x000e620000000a00 */
[----:B------:R-:W-:-:S04]  /*0260*/  VIADD R21, R4, 0x100 ;  /* 0x0000010004157836 */ /* 0x000fc80000000000 */
[----:B-1----:R-:W-:-:S04]  /*0270*/  IMAD.WIDE.U32 R20, R21, 0x4, R12 ;  /* 0x0000000415147825 */ /* 0x002fc800078e000c */
[C---:B------:R-:W-:Y:S01]  /*0280*/  IMAD.WIDE.U32 R16, R4.reuse, 0x4, R12 ;  /* 0x0000000404107825 */ /* 0x040fe200078e000c */
[----:B0-----:R-:W2:Y:S04]  /*0290*/  LDG.E R15, desc[UR6][R20.64] ;  /* 0x00000006140f7981 */ /* 0x001ea8000c1e1900 */
[----:B------:R0:W2:Y:S01]  /*02a0*/  LDG.E R9, desc[UR6][R16.64] ;  /* 0x0000000610097981 */ /* 0x0000a2000c1e1900 */
[C---:B------:R-:W-:Y:S02]  /*02b0*/  VIADD R29, R4.reuse, 0x600 ;  /* 0x00000600041d7836 */ /* 0x040fe40000000000 */
[C---:B------:R-:W-:Y:S01]  /*02c0*/  VIADD R27, R4.reuse, 0x300 ;  /* 0x00000300041b7836 */ /* 0x040fe20000000000 */
[C---:B------:R-:W-:Y:S01]  /*02d0*/  IADD3 R28, PT, PT, R4.reuse, 0x800, RZ ;  /* 0x00000800041c7810 */ /* 0x040fe20007ffe0ff */
[----:B------:R-:W-:-:S02]  /*02e0*/  VIADD R11, R4, 0x200 ;  /* 0x00000200040b7836 */ /* 0x000fc40000000000 */
[----:B------:R-:W-:-:S04]  /*02f0*/  IMAD.WIDE.U32 R26, R27, 0x4, R12 ;  /* 0x000000041b1a7825 */ /* 0x000fc800078e000c */
[--C-:B0-----:R-:W-:Y:S02]  /*0300*/  IMAD.WIDE.U32 R16, R29, 0x4, R12.reuse ;  /* 0x000000041d107825 */ /* 0x101fe400078e000c */
[----:B------:R-:W3:Y:S02]  /*0310*/  LDG.E R26, desc[UR6][R26.64] ;  /* 0x000000061a1a7981 */ /* 0x000ee4000c1e1900 */
[C---:B------:R-:W-:Y:S02]  /*0320*/  VIADD R19, R4.reuse, 0x400 ;  /* 0x0000040004137836 */ /* 0x040fe40000000000 */
[C---:B------:R-:W-:Y:S01]  /*0330*/  VIADD R23, R4.reuse, 0x500 ;  /* 0x0000050004177836 */ /* 0x040fe20000000000 */
[----:B------:R0:W4:Y:S01]  /*0340*/  LDG.E R22, desc[UR6][R16.64] ;  /* 0x0000000610167981 */ /* 0x000122000c1e1900 */
[----:B------:R-:W-:Y:S02]  /*0350*/  VIADD R29, R4, 0x700 ;  /* 0x00000700041d7836 */ /* 0x000fe40000000000 */
[----:B------:R-:W-:-:S04]  /*0360*/  IMAD.WIDE.U32 R10, R11, 0x4, R12 ;  /* 0x000000040b0a7825 */ /* 0x000fc800078e000c */
[--C-:B------:R-:W-:Y:S01]  /*0370*/  IMAD.WIDE.U32 R18, R19, 0x4, R12.reuse ;  /* 0x0000000413127825 */ /* 0x100fe200078e000c */
[----:B------:R1:W3:Y:S03]  /*0380*/  LDG.E R25, desc[UR6][R10.64] ;  /* 0x000000060a197981 */ /* 0x0002e6000c1e1900 */
[--C-:B------:R-:W-:Y:S01]  /*0390*/  IMAD.WIDE.U32 R20, R23, 0x4, R12.reuse ;  /* 0x0000000417147825 */ /* 0x100fe200078e000c */
[----:B------:R-:W4:Y:S03]  /*03a0*/  LDG.E R24, desc[UR6][R18.64] ;  /* 0x0000000612187981 */ /* 0x000f26000c1e1900 */
[--C-:B0-----:R-:W-:Y:S01]  /*03b0*/  IMAD.WIDE.U32 R16, R29, 0x4, R12.reuse ;  /* 0x000000041d107825 */ /* 0x101fe200078e000c */
[----:B------:R0:W4:Y:S03]  /*03c0*/  LDG.E R23, desc[UR6][R20.64] ;  /* 0x0000000614177981 */ /* 0x000126000c1e1900 */
[----:B------:R-:W-:Y:S01]  /*03d0*/  IMAD.WIDE.U32 R28, R28, 0x4, R12 ;  /* 0x000000041c1c7825 */ /* 0x000fe200078e000c */
[----:B------:R-:W4:Y:S03]  /*03e0*/  LDG.E R19, desc[UR6][R16.64] ;  /* 0x0000000610137981 */ /* 0x000f26000c1e1900 */
[----:B------:R-:W-:-:S02]  /*03f0*/  VIADD R27, R4, 0xa00 ;  /* 0x00000a00041b7836 */ /* 0x000fc40000000000 */
[----:B-1----:R-:W-:Y:S01]  /*0400*/  VIADD R11, R4, 0x900 ;  /* 0x00000900040b7836 */ /* 0x002fe20000000000 */
[----:B------:R1:W4:Y:S01]  /*0410*/  LDG.E R18, desc[UR6][R28.64] ;  /* 0x000000061c127981 */ /* 0x000322000c1e1900 */
[----:B0-----:R-:W-:-:S04]  /*0420*/  IMAD.WIDE.U32 R20, R27, 0x4, R12 ;  /* 0x000000041b147825 */ /* 0x001fc800078e000c */
[----:B------:R-:W-:Y:S02]  /*0430*/  VIADD R27, R4, 0xb00 ;  /* 0x00000b00041b7836 */ /* 0x000fe40000000000 */
[----:B------:R-:W-:-:S04]  /*0440*/  IMAD.WIDE.U32 R10, R11, 0x4, R12 ;  /* 0x000000040b0a7825 */ /* 0x000fc800078e000c */
[----:B-1----:R-:W-:Y:S02]  /*0450*/  VIADD R29, R4, 0xc00 ;  /* 0x00000c00041d7836 */ /* 0x002fe40000000000 */
[----:B------:R-:W4:Y:S02]  /*0460*/  LDG.E R11, desc[UR6][R10.64] ;  /* 0x000000060a0b7981 */ /* 0x000f24000c1e1900 */
[----:B------:R-:W-:-:S06]  /*0470*/  IMAD.WIDE.U32 R16, R29, 0x4, R12 ;  /* 0x000000041d107825 */ /* 0x000fcc00078e000c */
[----:B------:R0:W4:Y:S04]  /*0480*/  LDG.E R16, desc[UR6][R16.64] ;  /* 0x0000000610107981 */ /* 0x000128000c1e1900 */
[----:B------:R1:W4:Y:S01]  /*0490*/  LDG.E R10, desc[UR6][R20.64] ;  /* 0x00000006140a7981 */ /* 0x000322000c1e1900 */
[----:B0-----:R-:W-:Y:S01]  /*04a0*/  VIADD R17, R4, 0xf00 ;  /* 0x00000f0004117836 */ /* 0x001fe20000000000 */
[----:B--2--5:R-:W-:Y:S01]  /*04b0*/  IADD3 R9, PT, PT, R15, R9, R14 ;  /* 0x000000090f097210 */ /* 0x024fe20007ffe00e */
[----:B------:R-:W-:-:S04]  /*04c0*/  IMAD.WIDE.U32 R14, R27, 0x4, R12 ;  /* 0x000000041b0e7825 */ /* 0x000fc800078e000c */
[----:B------:R-:W-:Y:S02]  /*04d0*/  VIADD R27, R4, 0xd00 ;  /* 0x00000d00041b7836 */ /* 0x000fe40000000000 */
[----:B------:R-:W2:Y:S02]  /*04e0*/  LDG.E R15, desc[UR6][R14.64] ;  /* 0x000000060e0f7981 */ /* 0x000ea4000c1e1900 */
[----:B------:R-:W-:-:S04]  /*04f0*/  IMAD.WIDE.U32 R28, R27, 0x4, R12 ;  /* 0x000000041b1c7825 */ /* 0x000fc800078e000c */
[----:B------:R-:W-:Y:S02]  /*0500*/  VIADD R27, R4, 0xe00 ;  /* 0x00000e00041b7836 */ /* 0x000fe40000000000 */
[----:B------:R-:W2:Y:S02]  /*0510*/  LDG.E R29, desc[UR6][R28.64] ;  /* 0x000000061c1d7981 */ /* 0x000ea4000c1e1900 */
[----:B-1----:R-:W-:-:S04]  /*0520*/  IMAD.WIDE.U32 R20, R27, 0x4, R12 ;  /* 0x000000041b147825 */ /* 0x002fc800078e000c */
[----:B------:R-:W-:Y:S02]  /*0530*/  IMAD.WIDE.U32 R12, R17, 0x4, R12 ;  /* 0x00000004110c7825 */ /* 0x000fe400078e000c */
[----:B------:R-:W2:Y:S04]  /*0540*/  LDG.E R20, desc[UR6][R20.64] ;  /* 0x0000000614147981 */ /* 0x000ea8000c1e1900 */
[----:B------:R-:W2:Y:S01]  /*0550*/  LDG.E R12, desc[UR6][R12.64] ;  /* 0x000000060c0c7981 */ /* 0x000ea2000c1e1900 */
[----:B---3--:R-:W-:Y:S02]  /*0560*/  IADD3 R9, PT, PT, R26, R25, R9 ;  /* 0x000000191a097210 */ /* 0x008fe40007ffe009 */
[----:B------:R-:W-:Y:S02]  /*0570*/  IADD3 R8, PT, PT, R8, 0x10, RZ ;  /* 0x0000001008087810 */ /* 0x000fe40007ffe0ff */
[----:B----4-:R-:W-:-:S02]  /*0580*/  IADD3 R9, PT, PT, R23, R24, R9 ;  /* 0x0000001817097210 */ /* 0x010fc40007ffe009 */
[----:B------:R-:W-:Y:S02]  /*0590*/  ISETP.NE.AND P0, PT, R8, RZ, PT ;  /* 0x000000ff0800720c */ /* 0x000fe40003f05270 */
[----:B------:R-:W-:Y:S01]  /*05a0*/  IADD3 R9, PT, PT, R19, R22, R9 ;  /* 0x0000001613097210 */ /* 0x000fe20007ffe009 */
[----:B------:R-:W-:Y:S02]  /*05b0*/  VIADD R7, R7, 0x1000 ;  /* 0x0000100007077836 */ /* 0x000fe40000000000 */
[----:B------:R-:W-:Y:S01]  /*05c0*/  VIADD R4, R4, 0x1000 ;  /* 0x0000100004047836 */ /* 0x000fe20000000000 */
[----:B------:R-:W-:-:S04]  /*05d0*/  IADD3 R9, PT, PT, R11, R18, R9 ;  /* 0x000000120b097210 */ /* 0x000fc80007ffe009 */
[----:B--2---:R-:W-:-:S04]  /*05e0*/  IADD3 R9, PT, PT, R15, R10, R9 ;  /* 0x0000000a0f097210 */ /* 0x004fc80007ffe009 */
[----:B------:R-:W-:-:S04]  /*05f0*/  IADD3 R9, PT, PT, R29, R16, R9 ;  /* 0x000000101d097210 */ /* 0x000fc80007ffe009 */
[----:B------:R-:W-:Y:S01]  /*0600*/  IADD3 R14, PT, PT, R12, R20, R9 ;  /* 0x000000140c0e7210 */ /* 0x000fe20007ffe009 */
[----:B------:R-:W-:Y:S06]  /*0610*/  @P0 BRA `(.L_x_182) ;  /* 0xfffffffc000c0947 */ /* 0x000fec000383ffff */
[----:B------:R-:W-:Y:S05]  /*0620*/  BSYNC.RECONVERGENT B3 ;  /* 0x0000000000037941 */ /* 0x000fea0003800200 */
.L_x_181:
[----:B------:R-:W-:-:S07]  /*0630*/  VIADD R4, R7, 0xfffff800 ;  /* 0xfffff80007047836 */ /* 0x000fce0000000000 */
.L_x_180:
[----:B------:R-:W-:Y:S05]  /*0640*/  BSYNC.RECONVERGENT B2 ;  /* 0x0000000000027941 */ /* 0x000fea0003800200 */
.L_x_179:
[----:B------:R-:W-:-:S13]  /*0650*/  ISETP.NE.AND P0, PT, R6, RZ, PT ;  /* 0x000000ff0600720c */ /* 0x000fda0003f05270 */
[----:B------:R-:W-:Y:S05]  /*0660*/  @!P0 BRA `(.L_x_178) ;  /* 0x0000000400188947 */ /* 0x000fea0003800000 */
[----:B------:R-:W-:Y:S01]  /*0670*/  ISETP.GE.U32.AND P0, PT, R6, 0x8, PT ;  /* 0x000000080600780c */ /* 0x000fe20003f06070 */
[----:B------:R-:W-:Y:S01]  /*0680*/  BSSY.RECONVERGENT B2, `(.L_x_183) ;  /* 0x0000022000027945 */ /* 0x000fe20003800200 */
[----:B------:R-:W-:-:S04]  /*0690*/  LOP3.LUT R24, R5, 0x7, RZ, 0xc0, !PT ;  /* 0x0000000705187812 */ /* 0x000fc800078ec0ff */
[----:B------:R-:W-:-:S07]  /*06a0*/  ISETP.NE.AND P1, PT, R24, RZ, PT ;  /* 0x000000ff1800720c */ /* 0x000fce0003f25270 */
[----:B------:R-:W-:Y:S06]  /*06b0*/  @!P0 BRA `(.L_x_184) ;  /* 0x0000000000788947 */ /* 0x000fec0003800000 */
[----:B------:R-:W1:Y:S01]  /*06c0*/  LDC.64 R10, c[0x0][0x380] ;  /* 0x0000e000ff0a7b82 */ /* 0x000e620000000a00 */
[----:B------:R-:W-:-:S04]  /*06d0*/  IMAD R27, R3, 0x1000, R4 ;  /* 0x00001000031b7824 */ /* 0x000fc800078e0204 */
[C---:B------:R-:W-:Y:S02]  /*06e0*/  VIADD R21, R27.reuse, 0x100 ;  /* 0x000001001b157836 */ /* 0x040fe40000000000 */
[C---:B------:R-:W-:Y:S02]  /*06f0*/  VIADD R17, R27.reuse, 0x300 ;  /* 0x000003001b117836 */ /* 0x040fe40000000000 */
[C---:B------:R-:W-:Y:S01]  /*0700*/  VIADD R23, R27.reuse, 0x200 ;  /* 0x000002001b177836 */ /* 0x040fe20000000000 */
[C---:B------:R-:W-:Y:S01]  /*0710*/  IADD3 R7, PT, PT, R27.reuse, 0x400, RZ ;  /* 0x000004001b077810 */ /* 0x040fe20007ffe0ff */
[C---:B------:R-:W-:Y:S02]  /*0720*/  VIADD R9, R27.reuse, 0x500 ;  /* 0x000005001b097836 */ /* 0x040fe40000000000 */
[C---:B------:R-:W-:Y:S02]  /*0730*/  VIADD R25, R27.reuse, 0x600 ;  /* 0x000006001b197836 */ /* 0x040fe40000000000 */
[----:B-1----:R-:W-:-:S04]  /*0740*/  IMAD.WIDE.U32 R12, R27, 0x4, R10 ;  /* 0x000000041b0c7825 */ /* 0x002fc800078e000a */
[--C-:B------:R-:W-:Y:S01]  /*0750*/  IMAD.WIDE.U32 R20, R21, 0x4, R10.reuse ;  /* 0x0000000415147825 */ /* 0x100fe200078e000a */
[----:B0-----:R0:W2:Y:S03]  /*0760*/  LDG.E R15, desc[UR6][R12.64] ;  /* 0x000000060c0f7981 */ /* 0x0010a6000c1e1900 */
[--C-:B------:R-:W-:Y:S01]  /*0770*/  IMAD.WIDE.U32 R16, R17, 0x4, R10.reuse ;  /* 0x0000000411107825 */ /* 0x100fe200078e000a */
[----:B------:R-:W2:Y:S03]  /*0780*/  LDG.E R18, desc[UR6][R20.64] ;  /* 0x0000000614127981 */ /* 0x000ea6000c1e1900 */
[----:B------:R-:W-:Y:S02]  /*0790*/  IMAD.WIDE.U32 R22, R23, 0x4, R10 ;  /* 0x0000000417167825 */ /* 0x000fe400078e000a */
[----:B------:R-:W3:Y:S02]  /*07a0*/  LDG.E R16, desc[UR6][R16.64] ;  /* 0x0000000610107981 */ /* 0x000ee4000c1e1900 */
[----:B------:R-:W-:-:S02]  /*07b0*/  VIADD R27, R27, 0x700 ;  /* 0x000007001b1b7836 */ /* 0x000fc40000000000 */
[--C-:B------:R-:W-:Y:S01]  /*07c0*/  IMAD.WIDE.U32 R6, R7, 0x4, R10.reuse ;  /* 0x0000000407067825 */ /* 0x100fe200078e000a */
[----:B------:R-:W3:Y:S03]  /*07d0*/  LDG.E R19, desc[UR6][R22.64] ;  /* 0x0000000616137981 */ /* 0x000ee6000c1e1900 */
[--C-:B------:R-:W-:Y:S02]  /*07e0*/  IMAD.WIDE.U32 R8, R9, 0x4, R10.reuse ;  /* 0x0000000409087825 */ /* 0x100fe400078e000a */
[----:B------:R-:W4:Y:S02]  /*07f0*/  LDG.E R7, desc[UR6][R6.64] ;  /* 0x0000000606077981 */ /* 0x000f24000c1e1900 */
[--C-:B0-----:R-:W-:Y:S02]  /*0800*/  IMAD.WIDE.U32 R12, R25, 0x4, R10.reuse ;  /* 0x00000004190c7825 */ /* 0x101fe400078e000a */
[----:B------:R-:W4:Y:S02]  /*0810*/  LDG.E R8, desc[UR6][R8.64] ;  /* 0x0000000608087981 */ /* 0x000f24000c1e1900 */
[----:B------:R-:W-:-:S02]  /*0820*/  IMAD.WIDE.U32 R10, R27, 0x4, R10 ;  /* 0x000000041b0a7825 */ /* 0x000fc400078e000a */
[----:B------:R-:W4:Y:S04]  /*0830*/  LDG.E R13, desc[UR6][R12.64] ;  /* 0x000000060c0d7981 */ /* 0x000f28000c1e1900 */
[----:B------:R-:W4:Y:S01]  /*0840*/  LDG.E R10, desc[UR6][R10.64] ;  /* 0x000000060a0a7981 */ /* 0x000f22000c1e1900 */
[----:B------:R-:W-:Y:S01]  /*0850*/  VIADD R4, R4, 0x800 ;  /* 0x0000080004047836 */ /* 0x000fe20000000000 */
[----:B--2--5:R-:W-:-:S04]  /*0860*/  IADD3 R18, PT, PT, R18, R15, R14 ;  /* 0x0000000f12127210 */ /* 0x024fc80007ffe00e */
[----:B---3--:R-:W-:-:S04]  /*0870*/  IADD3 R18, PT, PT, R16, R19, R18 ;  /* 0x0000001310127210 */ /* 0x008fc80007ffe012 */
[----:B----4-:R-:W-:-:S04]  /*0880*/  IADD3 R18, PT, PT, R8, R7, R18 ;  /* 0x0000000708127210 */ /* 0x010fc80007ffe012 */
[----:B------:R-:W-:-:S07]  /*0890*/  IADD3 R14, PT, PT, R10, R13, R18 ;  /* 0x0000000d0a0e7210 */ /* 0x000fce0007ffe012 */
.L_x_184:
[----:B------:R-:W-:Y:S05]  /*08a0*/  BSYNC.RECONVERGENT B2 ;  /* 0x0000000000027941 */ /* 0x000fea0003800200 */
.L_x_183:
        /* <DEDUP_REMOVED lines=8> */
[C---:B------:R-:W-:Y:S01]  /*0930*/  VIADD R13, R11.reuse, 0x100 ;  /* 0x000001000b0d7836 */ /* 0x040fe20000000000 */
[C---:B------:R-:W-:Y:S01]  /*0940*/  IADD3 R17, PT, PT, R11.reuse, 0x300, RZ ;  /* 0x000003000b117810 */ /* 0x040fe20007ffe0ff */
[C---:B0-----:R-:W-:Y:S02]  /*0950*/  VIADD R15, R11.reuse, 0x200 ;  /* 0x000002000b0f7836 */ /* 0x041fe40000000000 */
[----:B-1----:R-:W-:-:S04]  /*0960*/  IMAD.WIDE.U32 R8, R11, 0x4, R6 ;  /* 0x000000040b087825 */ /* 0x002fc800078e0006 */
[--C-:B------:R-:W-:Y:S02]  /*0970*/  IMAD.WIDE.U32 R10, R13, 0x4, R6.reuse ;  /* 0x000000040d0a7825 */ /* 0x100fe400078e0006 */
[----:B------:R-:W2:Y:S02]  /*0980*/  LDG.E R9, desc[UR6][R8.64] ;  /* 0x0000000608097981 */ /* 0x000ea4000c1e1900 */
[--C-:B------:R-:W-:Y:S02]  /*0990*/  IMAD.WIDE.U32 R12, R15, 0x4, R6.reuse ;  /* 0x000000040f0c7825 */ /* 0x100fe400078e0006 */
[----:B------:R-:W2:Y:S02]  /*09a0*/  LDG.E R10, desc[UR6][R10.64] ;  /* 0x000000060a0a7981 */ /* 0x000ea4000c1e1900 */
[----:B------:R-:W-:Y:S02]  /*09b0*/  IMAD.WIDE.U32 R6, R17, 0x4, R6 ;  /* 0x0000000411067825 */ /* 0x000fe400078e0006 */
[----:B------:R-:W3:Y:S04]  /*09c0*/  LDG.E R13, desc[UR6][R12.64] ;  /* 0x000000060c0d7981 */ /* 0x000ee8000c1e1900 */
[----:B------:R-:W3:Y:S01]  /*09d0*/  LDG.E R6, desc[UR6][R6.64] ;  /* 0x0000000606067981 */ /* 0x000ee2000c1e1900 */
[----:B------:R-:W-:Y:S01]  /*09e0*/  VIADD R4, R4, 0x400 ;  /* 0x0000040004047836 */ /* 0x000fe20000000000 */
[----:B--2--5:R-:W-:-:S04]  /*09f0*/  IADD3 R14, PT, PT, R10, R9, R14 ;  /* 0x000000090a0e7210 */ /* 0x024fc80007ffe00e */
[----:B---3--:R-:W-:-:S07]  /*0a00*/  IADD3 R14, PT, PT, R6, R13, R14 ;  /* 0x0000000d060e7210 */ /* 0x008fce0007ffe00e */
.L_x_186:
[----:B------:R-:W-:Y:S05]  /*0a10*/  BSYNC.RECONVERGENT B2 ;  /* 0x0000000000027941 */ /* 0x000fea0003800200 */
.L_x_185:
[----:B------:R-:W-:Y:S05]  /*0a20*/  @!P1 BRA `(.L_x_178) ;  /* 0x0000000000289947 */ /* 0x000fea0003800000 */
[----:B------:R-:W1:Y:S01]  /*0a30*/  LDC.64 R6, c[0x0][0x380] ;  /* 0x0000e000ff067b82 */ /* 0x000e620000000a00 */
[----:B------:R-:W-:Y:S02]  /*0a40*/  IMAD R9, R3, 0x1000, R4 ;  /* 0x0000100003097824 */ /* 0x000fe400078e0204 */
[----:B------:R-:W-:-:S07]  /*0a50*/  IMAD.MOV R8, RZ, RZ, -R5 ;  /* 0x000000ffff087224 */ /* 0x000fce00078e0a05 */
.L_x_187:
[----:B-1----:R-:W-:-:S06]  /*0a60*/  IMAD.WIDE.U32 R4, R9, 0x4, R6 ;  /* 0x0000000409047825 */ /* 0x002fcc00078e0006 */
[----:B------:R-:W2:Y:S01]  /*0a70*/  LDG.E R5, desc[UR6][R4.64] ;  /* 0x0000000604057981 */ /* 0x000ea2000c1e1900 */
[----:B------:R-:W-:Y:S02]  /*0a80*/  VIADD R8, R8, 0x1 ;  /* 0x0000000108087836 */ /* 0x000fe40000000000 */
[----:B------:R-:W-:-:S03]  /*0a90*/  VIADD R9, R9, 0x100 ;  /* 0x0000010009097836 */ /* 0x000fc60000000000 */
[----:B------:R-:W-:Y:S01]  /*0aa0*/  ISETP.NE.AND P0, PT, R8, RZ, PT ;  /* 0x000000ff0800720c */ /* 0x000fe20003f05270 */
[----:B--2--5:R-:W-:-:S12]  /*0ab0*/  IMAD.IADD R14, R5, 0x1, R14 ;  /* 0x00000001050e7824 */ /* 0x024fd800078e020e */
[----:B------:R-:W-:Y:S05]  /*0ac0*/  @P0 BRA `(.L_x_187) ;  /* 0xfffffffc00e40947 */ /* 0x000fea000383ffff */
.L_x_178:
[----:B------:R-:W-:Y:S05]  /*0ad0*/  BSYNC.RECONVERGENT B1 ;  /* 0x0000000000017941 */ /* 0x000fea0003800200 */
.L_x_177:
[----:B------:R-:W-:-:S13]  /*0ae0*/  ISETP.GE.U32.AND P0, PT, R0, 0x100, PT ;  /* 0x000001000000780c */ /* 0x000fda0003f06070 */
[----:B------:R-:W-:Y:S05]  /*0af0*/  @!P0 BRA `(.L_x_188) ;  /* 0x0000000000ac8947 */ /* 0x000fea0003800000 */
[----:B------:R-:W1:Y:S01]  /*0b00*/  S2R R8, SR_LANEID ;  /* 0x0000000000087919 */ /* 0x000e620000000000 */
[----:B-----5:R-:W2:Y:S01]  /*0b10*/  SHFL.DOWN PT, R0, R14, 0x1, 0x1f ;  /* 0x08201f000e007f89 */ /* 0x020ea200000e0000 */
[C---:B-1----:R-:W-:Y:S02]  /*0b20*/  ISETP.GT.AND P0, PT, R8.reuse, 0x1e, PT ;  /* 0x0000001e0800780c */ /* 0x042fe40003f04270 */
[----:B------:R-:W-:Y:S02]  /*0b30*/  ISETP.NE.AND P1, PT, R8, RZ, PT ;  /* 0x000000ff0800720c */ /* 0x000fe40003f25270 */
[----:B--2---:R-:W-:Y:S02]  /*0b40*/  SEL R5, R0, RZ, !P0 ;  /* 0x000000ff00057207 */ /* 0x004fe40004000000 */
[----:B------:R-:W-:Y:S02]  /*0b50*/  ISETP.GT.AND P0, PT, R8, 0x1d, PT ;  /* 0x0000001d0800780c */ /* 0x000fe40003f04270 */
[----:B------:R-:W-:-:S05]  /*0b60*/  IADD3 R5, PT, PT, R5, R14, RZ ;  /* 0x0000000e05057210 */ /* 0x000fca0007ffe0ff */
[----:B------:R-:W1:Y:S02]  /*0b70*/  SHFL.DOWN PT, R0, R5, 0x2, 0x1f ;  /* 0x08401f0005007f89 */ /* 0x000e6400000e0000 */
[----:B------:R-:W-:Y:S01]  /*0b80*/  @!P1 MOV R6, 0x400 ;  /* 0x0000040000069802 */ /* 0x000fe20000000f00 */
[----:B------:R-:W2:Y:S01]  /*0b90*/  @!P1 S2R R9, SR_CgaCtaId ;  /* 0x0000000000099919 */ /* 0x000ea20000008800 */
[----:B-1----:R-:W-:Y:S02]  /*0ba0*/  SEL R0, R0, RZ, !P0 ;  /* 0x000000ff00007207 */ /* 0x002fe40004000000 */
[----:B------:R-:W-:-:S03]  /*0bb0*/  ISETP.GT.AND P0, PT, R8, 0x1b, PT ;  /* 0x0000001b0800780c */ /* 0x000fc60003f04270 */
[----:B------:R-:W-:-:S05]  /*0bc0*/  IMAD.IADD R0, R5, 0x1, R0 ;  /* 0x0000000105007824 */ /* 0x000fca00078e0200 */
[----:B------:R-:W1:Y:S01]  /*0bd0*/  SHFL.DOWN PT, R4, R0, 0x4, 0x1f ;  /* 0x08801f0000047f89 */ /* 0x000e6200000e0000 */
[----:B--2---:R-:W-:Y:S02]  /*0be0*/  @!P1 LEA R9, R9, R6, 0x18 ;  /* 0x0000000609099211 */ /* 0x004fe400078ec0ff */
[----:B-1----:R-:W-:Y:S02]  /*0bf0*/  SEL R7, R4, RZ, !P0 ;  /* 0x000000ff04077207 */ /* 0x002fe40004000000 */
[----:B------:R-:W-:-:S03]  /*0c00*/  ISETP.GT.AND P0, PT, R8, 0x17, PT ;  /* 0x000000170800780c */ /* 0x000fc60003f04270 */
[----:B------:R-:W-:Y:S01]  /*0c10*/  IMAD.IADD R7, R0, 0x1, R7 ;  /* 0x0000000100077824 */ /* 0x000fe200078e0207 */
[----:B------:R-:W-:-:S04]  /*0c20*/  @!P1 SHF.R.U32.HI R0, RZ, 0x3, R2 ;  /* 0x00000003ff009819 */ /* 0x000fc80000011602 */
[----:B------:R-:W1:Y:S01]  /*0c30*/  SHFL.DOWN PT, R4, R7, 0x8, 0x1f ;  /* 0x09001f0007047f89 */ /* 0x000e6200000e0000 */
[----:B------:R-:W-:-:S05]  /*0c40*/  @!P1 LOP3.LUT R0, R0, 0x7c, RZ, 0xc0, !PT ;  /* 0x0000007c00009812 */ /* 0x000fca00078ec0ff */
[----:B------:R-:W-:Y:S01]  /*0c50*/  @!P1 IMAD.IADD R0, R0, 0x1, R9 ;  /* 0x0000000100009824 */ /* 0x000fe200078e0209 */
[----:B-1----:R-:W-:Y:S02]  /*0c60*/  SEL R4, R4, RZ, !P0 ;  /* 0x000000ff04047207 */ /* 0x002fe40004000000 */
[----:B------:R-:W-:-:S03]  /*0c70*/  ISETP.GT.AND P0, PT, R8, 0xf, PT ;  /* 0x0000000f0800780c */ /* 0x000fc60003f04270 */
[----:B------:R-:W-:-:S05]  /*0c80*/  IMAD.IADD R4, R7, 0x1, R4 ;  /* 0x0000000107047824 */ /* 0x000fca00078e0204 */
[----:B------:R-:W1:Y:S02]  /*0c90*/  SHFL.DOWN PT, R5, R4, 0x10, 0x1f ;  /* 0x0a001f0004057f89 */ /* 0x000e6400000e0000 */
[----:B-1----:R-:W-:Y:S02]  /*0ca0*/  SEL R5, R5, RZ, !P0 ;  /* 0x000000ff05057207 */ /* 0x002fe40004000000 */
        /* <DEDUP_REMOVED lines=8> */
[----:B--2---:R-:W-:Y:S04]  /*0d30*/  LDS R0, [UR4+0xc] ;  /* 0x00000c04ff007984 */ /* 0x004fe80008000800 */
[----:B------:R-:W1:Y:S04]  /*0d40*/  LDS.128 R4, [UR4+0x10] ;  /* 0x00001004ff047984 */ /* 0x000e680008000c00 */
[----:B------:R-:W2:Y:S01]  /*0d50*/  LDS.64 R8, [UR4+0x20] ;  /* 0x00002004ff087984 */ /* 0x000ea20008000a00 */
[----:B-1----:R-:W-:-:S04]  /*0d60*/  IADD3 R0, PT, PT, R4, R0, R11 ;  /* 0x0000000004007210 */ /* 0x002fc80007ffe00b */
[----:B------:R-:W-:-:S04]  /*0d70*/  IADD3 R0, PT, PT, R6, R0, R5 ;  /* 0x0000000006007210 */ /* 0x000fc80007ffe005 */
[----:B--2---:R-:W-:-:S05]  /*0d80*/  IADD3 R0, PT, PT, R8, R0, R7 ;  /* 0x0000000008007210 */ /* 0x004fca0007ffe007 */
[----:B------:R-:W-:Y:S01]  /*0d90*/  IMAD.IADD R11, R0, 0x1, R9 ;  /* 0x00000001000b7824 */ /* 0x000fe200078e0209 */
[----:B------:R-:W-:Y:S06]  /*0da0*/  BRA `(.L_x_189) ;  /* 0x00000014007c7947 */ /* 0x000fec0003800000 */
.L_x_188:
[----:B------:R-:W-:Y:S01]  /*0db0*/  LOP3.LUT R4, R2, 0x3e0, RZ, 0xc0, !PT ;  /* 0x000003e002047812 */ /* 0x000fe200078ec0ff */
[----:B------:R-:W1:Y:S03]  /*0dc0*/  S2R R10, SR_LANEID ;  /* 0x00000000000a7919 */ /* 0x000e660000000000 */
[----:B------:R-:W-:Y:S02]  /*0dd0*/  LOP3.LUT R7, RZ, R4, RZ, 0x33, !PT ;  /* 0x00000004ff077212 */ /* 0x000fe400078e33ff */
[----:B------:R-:W-:-:S03]  /*0de0*/  IADD3 R5, PT, PT, R4, 0x20, RZ ;  /* 0x0000002004057810 */ /* 0x000fc60007ffe0ff */
[----:B------:R-:W-:Y:S01]  /*0df0*/  IMAD.IADD R7, R0, 0x1, R7 ;  /* 0x0000000100077824 */ /* 0x000fe200078e0207 */
[----:B------:R-:W-:-:S04]  /*0e00*/  ISETP.GT.U32.AND P0, PT, R5, R0, PT ;  /* 0x000000000500720c */ /* 0x000fc80003f04070 */
[----:B------:R-:W-:-:S05]  /*0e10*/  SEL R7, R7, 0x1f, P0 ;  /* 0x0000001f07077807 */ /* 0x000fca0000000000 */
[----:B-----5:R-:W2:Y:S01]  /*0e20*/  SHFL.DOWN PT, R4, R14, 0x1, R7 ;  /* 0x082000000e047989 */ /* 0x020ea200000e0007 */
[CC--:B-1----:R-:W-:Y:S01]  /*0e30*/  ISETP.GE.AND P0, PT, R10.reuse, R7.reuse, PT ;  /* 0x000000070a00720c */ /* 0x0c2fe20003f06270 */
[C---:B------:R-:W-:Y:S01]  /*0e40*/  VIADD R6, R10.reuse, 0x2 ;  /* 0x000000020a067836 */ /* 0x040fe20000000000 */
[C---:B------:R-:W-:Y:S01]  /*0e50*/  ISETP.NE.AND P1, PT, R10.reuse, RZ, PT ;  /* 0x000000ff0a00720c */ /* 0x040fe20003f25270 */
[----:B------:R-:W-:Y:S01]  /*0e60*/  VIADD R8, R10, 0x4 ;  /* 0x000000040a087836 */ /* 0x000fe20000000000 */
[----:B--2---:R-:W-:Y:S02]  /*0e70*/  SEL R5, R4, RZ, !P0 ;  /* 0x000000ff04057207 */ /* 0x004fe40004000000 */
[----:B------:R-:W-:-:S03]  /*0e80*/  ISETP.GT.AND P0, PT, R6, R7, PT ;  /* 0x000000070600720c */ /* 0x000fc60003f04270 */
[----:B------:R-:W-:-:S06]  /*0e90*/  IMAD.IADD R4, R5, 0x1, R14 ;  /* 0x0000000105047824 */ /* 0x000fcc00078e020e */
[----:B------:R-:W1:Y:S01]  /*0ea0*/  @!P1 S2R R11, SR_CgaCtaId ;  /* 0x00000000000b9919 */ /* 0x000e620000008800 */
[----:B------:R-:W-:Y:S01]  /*0eb0*/  @!P1 SHF.R.U32.HI R9, RZ, 0x3, R2 ;  /* 0x00000003ff099819 */ /* 0x000fe20000011602 */
[----:B------:R-:W2:Y:S03]  /*0ec0*/  SHFL.DOWN PT, R5, R4, 0x2, R7 ;  /* 0x0840000004057989 */ /* 0x000ea600000e0007 */
[----:B------:R-:W-:Y:S02]  /*0ed0*/  @!P1 LOP3.LUT R9, R9, 0x7c, RZ, 0xc0, !PT ;  /* 0x0000007c09099812 */ /* 0x000fe400078ec0ff */
[----:B--2---:R-:W-:Y:S02]  /*0ee0*/  SEL R5, R5, RZ, !P0 ;  /* 0x000000ff05057207 */ /* 0x004fe40004000000 */
[----:B------:R-:W-:-:S03]  /*0ef0*/  ISETP.GT.AND P0, PT, R8, R7, PT ;  /* 0x000000070800720c */ /* 0x000fc60003f04270 */
[----:B------:R-:W-:Y:S01]  /*0f00*/  IMAD.IADD R6, R4, 0x1, R5 ;  /* 0x0000000104067824 */ /* 0x000fe200078e0205 */
[----:B------:R-:W-:-:S04]  /*0f10*/  IADD3 R4, PT, PT, R10, 0x8, RZ ;  /* 0x000000080a047810 */ /* 0x000fc80007ffe0ff */
[----:B------:R-:W2:Y:S02]  /*0f20*/  SHFL.DOWN PT, R5, R6, 0x4, R7 ;  /* 0x0880000006057989 */ /* 0x000ea400000e0007 */
[----:B--2---:R-:W-:Y:S02]  /*0f30*/  SEL R5, R5, RZ, !P0 ;  /* 0x000000ff05057207 */ /* 0x004fe40004000000 */
[----:B------:R-:W-:-:S03]  /*0f40*/  ISETP.GT.AND P0, PT, R4, R7, PT ;  /* 0x000000070400720c */ /* 0x000fc60003f04270 */
[----:B------:R-:W-:Y:S02]  /*0f50*/  IMAD.IADD R8, R6, 0x1, R5 ;  /* 0x0000000106087824 */ /* 0x000fe400078e0205 */
[----:B------:R-:W-:Y:S01]  /*0f60*/  VIADD R6, R10, 0x10 ;  /* 0x000000100a067836 */ /* 0x000fe20000000000 */
[----:B------:R-:W-:Y:S02]  /*0f70*/  @!P1 MOV R10, 0x400 ;  /* 0x00000400000a9802 */ /* 0x000fe40000000f00 */
[----:B------:R-:W2:Y:S02]  /*0f80*/  SHFL.DOWN PT, R5, R8, 0x8, R7 ;  /* 0x0900000008057989 */ /* 0x000ea400000e0007 */
[----:B-1----:R-:W-:-:S05]  /*0f90*/  @!P1 LEA R10, R11, R10, 0x18 ;  /* 0x0000000a0b0a9211 */ /* 0x002fca00078ec0ff */
[----:B------:R-:W-:Y:S01]  /*0fa0*/  @!P1 IMAD.IADD R10, R9, 0x1, R10 ;  /* 0x00000001090a9824 */ /* 0x000fe200078e020a */
[----:B--2---:R-:W-:Y:S02]  /*0fb0*/  SEL R5, R5, RZ, !P0 ;  /* 0x000000ff05057207 */ /* 0x004fe40004000000 */
[----:B------:R-:W-:-:S03]  /*0fc0*/  ISETP.GT.AND P0, PT, R6, R7, PT ;  /* 0x000000070600720c */ /* 0x000fc60003f04270 */
[----:B------:R-:W-:-:S05]  /*0fd0*/  IMAD.IADD R4, R8, 0x1, R5 ;  /* 0x0000000108047824 */ /* 0x000fca00078e0205 */
[----:B------:R-:W1:Y:S02]  /*0fe0*/  SHFL.DOWN PT, R5, R4, 0x10, R7 ;  /* 0x0a00000004057989 */ /* 0x000e6400000e0007 */
[----:B-1----:R-:W-:Y:S02]  /*0ff0*/  SEL R5, R5, RZ, !P0 ;  /* 0x000000ff05057207 */ /* 0x002fe40004000000 */
[----:B------:R-:W-:-:S03]  /*1000*/  ISETP.NE.AND P0, PT, R2, RZ, PT ;  /* 0x000000ff0200720c */ /* 0x000fc60003f05270 */
[----:B------:R-:W-:-:S05]  /*1010*/  IMAD.IADD R11, R4, 0x1, R5 ;  /* 0x00000001040b7824 */ /* 0x000fca00078e0205 */
[----:B------:R1:W-:Y:S01]  /*1020*/  @!P1 STS [R10+0x8], R11 ;  /* 0x0000080b0a009388 */ /* 0x0003e20000000800 */
[----:B------:R-:W-:Y:S06]  /*1030*/  BAR.SYNC.DEFER_BLOCKING 0x0 ;  /* 0x0000000000007b1d */ /* 0x000fec0000010000 */
[----:B------:R-:W-:Y:S05]  /*1040*/  @P0 BRA `(.L_x_189) ;  /* 0x0000001000d40947 */ /* 0x000fea0003800000 */
[----:B------:R-:W2:Y:S01]  /*1050*/  S2UR UR5, SR_CgaCtaId ;  /* 0x00000000000579c3 */ /* 0x000ea20000008800 */
[----:B------:R-:W-:Y:S01]  /*1060*/  UMOV UR4, 0x400 ;  /* 0x0000040000047882 */ /* 0x000fe20000000000 */
[C---:B------:R-:W-:Y:S02]  /*1070*/  ISETP.GT.U32.AND P2, PT, R0.reuse, 0x40, PT ;  /* 0x000000400000780c */ /* 0x040fe40003f44070 */
[C---:B------:R-:W-:Y:S02]  /*1080*/  ISETP.GT.U32.AND P1, PT, R0.reuse, 0x20, PT ;  /* 0x000000200000780c */ /* 0x040fe40003f24070 */
[----:B------:R-:W-:Y:S01]  /*1090*/  ISETP.GT.U32.AND P3, PT, R0, 0x80, PT ;  /* 0x000000800000780c */ /* 0x000fe20003f64070 */
[----:B--2---:R-:W-:-:S09]  /*10a0*/  ULEA UR4, UR5, UR4, 0x18 ;  /* 0x0000000405047291 */ /* 0x004fd2000f8ec0ff */
[----:B------:R-:W2:Y:S04]  /*10b0*/  LDS.128 R4, [UR4+0x10] ;  /* 0x00001004ff047984 */ /* 0x000ea80008000c00 */
[----:B------:R-:W3:Y:S04]  /*10c0*/  LDS R2, [UR4+0xc] ;  /* 0x00000c04ff027984 */ /* 0x000ee80008000800 */
[----:B------:R-:W4:Y:S01]  /*10d0*/  LDS.64 R8, [UR4+0x20] ;  /* 0x00002004ff087984 */ /* 0x000f220008000a00 */
[----:B--2---:R-:W-:Y:S02]  /*10e0*/  SEL R4, R4, RZ, P2 ;  /* 0x000000ff04047207 */ /* 0x004fe40001000000 */
[----:B------:R-:W-:-:S02]  /*10f0*/  ISETP.GT.U32.AND P2, PT, R0, 0x60, PT ;  /* 0x000000600000780c */ /* 0x000fc40003f44070 */
[----:B---3--:R-:W-:Y:S02]  /*1100*/  SEL R2, R2, RZ, P1 ;  /* 0x000000ff02027207 */ /* 0x008fe40000800000 */
[----:B------:R-:W-:Y:S02]  /*1110*/  SEL R5, R5, RZ, P2 ;  /* 0x000000ff05057207 */ /* 0x000fe40001000000 */
[----:B------:R-:W-:Y:S02]  /*1120*/  IADD3 R2, PT, PT, R4, R2, R11 ;  /* 0x0000000204027210 */ /* 0x000fe40007ffe00b */
[----:B------:R-:W-:Y:S02]  /*1130*/  ISETP.GT.U32.AND P1, PT, R0, 0xa0, PT ;  /* 0x000000a00000780c */ /* 0x000fe40003f24070 */
[----:B------:R-:W-:Y:S02]  /*1140*/  SEL R6, R6, RZ, P3 ;  /* 0x000000ff06067207 */ /* 0x000fe40001800000 */
[----:B------:R-:W-:-:S02]  /*1150*/  ISETP.GT.U32.AND P2, PT, R0, 0xc0, PT ;  /* 0x000000c00000780c */ /* 0x000fc40003f44070 */
[----:B------:R-:W-:Y:S02]  /*1160*/  ISETP.GT.U32.AND P3, PT, R0, 0xe0, PT ;  /* 0x000000e00000780c */ /* 0x000fe40003f64070 */
[----:B------:R-:W-:Y:S02]  /*1170*/  SEL R7, R7, RZ, P1 ;  /* 0x000000ff07077207 */ /* 0x000fe40000800000 */
[----:B------:R-:W-:Y:S02]  /*1180*/  IADD3 R2, PT, PT, R6, R2, R5 ;  /* 0x0000000206027210 */ /* 0x000fe40007ffe005 */
[----:B----4-:R-:W-:Y:S02]  /*1190*/  SEL R8, R8, RZ, P2 ;  /* 0x000000ff08087207 */ /* 0x010fe40001000000 */
[----:B------:R-:W-:Y:S02]  /*11a0*/  SEL R9, R9, RZ, P3 ;  /* 0x000000ff09097207 */ /* 0x000fe40001800000 */
[----:B------:R-:W-:-:S05]  /*11b0*/  IADD3 R2, PT, PT, R8, R2, R7 ;  /* 0x0000000208027210 */ /* 0x000fca0007ffe007 */
[----:B-1----:R-:W-:Y:S01]  /*11c0*/  IMAD.IADD R11, R2, 0x1, R9 ;  /* 0x00000001020b7824 */ /* 0x002fe200078e0209 */
[----:B------:R-:W-:Y:S06]  /*11d0*/  BRA `(.L_x_189) ;  /* 0x0000001000707947 */ /* 0x000fec0003800000 */
.L_x_174:
[----:B------:R-:W0:Y:S01]  /*11e0*/  S2R R2, SR_TID.X ;  /* 0x0000000000027919 */ /* 0x000e220000002100 */
[----:B------:R-:W1:Y:S02]  /*11f0*/  LDCU.64 UR4, c[0x0][0x380] ;  /* 0x00007000ff0477ac */ /* 0x000e640008000a00 */
[----:B-1----:R-:W-:Y:S01]  /*1200*/  MOV R4, UR4 ;  /* 0x0000000400047c02 */ /* 0x002fe20008000f00 */
[----:B------:R-:W-:Y:S02]  /*1210*/  IMAD.U32 R5, RZ, RZ, UR5 ;  /* 0x00000005ff057e24 */ /* 0x000fe4000f8e00ff */
[----:B0-----:R-:W-:-:S04]  /*1220*/  IMAD R7, R3, 0x1000, R2 ;  /* 0x0000100003077824 */ /* 0x001fc800078e0202 */
[----:B------:R-:W-:-:S05]  /*1230*/  IMAD.WIDE.U32 R6, R7, 0x4, R4 ;  /* 0x0000000407067825 */ /* 0x000fca00078e0004 */
        /* <DEDUP_REMOVED lines=16> */
[----:B------:R-:W-:-:S02]  /*1340*/  ISETP.GE.U32.AND P0, PT, R0, R13, PT ;  /* 0x0000000d0000720c */ /* 0x000fc40003f06070 */
        /* <DEDUP_REMOVED lines=9> */
[----:B------:R-:W-:Y:S01]  /*13e0*/  IMAD R9, R3, 0x1000, R13 ;  /* 0x0000100003097824 */ /* 0x000fe200078e020d */
[----:B------:R-:W-:Y:S01]  /*13f0*/  LOP3.LUT R6, RZ, R2, RZ, 0x33, !PT ;  /* 0x00000002ff067212 */ /* 0x000fe200078e33ff */
[----:B------:R-:W-:Y:S01]  /*1400*/  VIADD R0, R8, 0xfffff000 ;  /* 0xfffff00008007836 */ /* 0x000fe20000000000 */
[----:B------:R-:W-:Y:S02]  /*1410*/  UMOV UR4, URZ ;  /* 0x000000ff00047c82 */ /* 0x000fe40008000000 */
[----:B------:R-:W-:Y:S02]  /*1420*/  IADD3 R6, PT, PT, -R13, R8, R6 ;  /* 0x000000080d067210 */ /* 0x000fe40007ffe106 */
[C---:B------:R-:W-:Y:S02]  /*1430*/  ISETP.GT.U32.AND P0, PT, R9.reuse, R0, PT ;  /* 0x000000000900720c */ /* 0x040fe40003f04070 */
[----:B------:R-:W-:Y:S01]  /*1440*/  IADD3 R7, PT, PT, R9, 0x800, R2 ;  /* 0x0000080009077810 */ /* 0x000fe20007ffe002 */
[----:B------:R-:W-:-:S02]  /*1450*/  IMAD.MOV.U32 R2, RZ, RZ, R9 ;  /* 0x000000ffff027224 */ /* 0x000fc400078e0009 */
[----:B------:R-:W-:-:S08]  /*1460*/  IMAD R6, R3, -0x1000, R6 ;  /* 0xfffff00003067824 */ /* 0x000fd000078e0206 */
[----:B------:R-:W-:Y:S05]  /*1470*/  @P0 BRA `(.L_x_191) ;  /* 0x00000000009c0947 */ /* 0x000fea0003800000 */
[----:B------:R-:W0:Y:S08]  /*1480*/  LDC R8, c[0x0][0x3a8] ;  /* 0x0000ea00ff087b82 */ /* 0x000e300000000800 */
[----:B------:R-:W1:Y:S02]  /*1490*/  LDC.64 R4, c[0x0][0x380] ;  /* 0x0000e000ff047b82 */ /* 0x000e640000000a00 */
.L_x_192:
[----:B------:R-:W2:Y:S02]  /*14a0*/  S2R R10, SR_TID.X ;  /* 0x00000000000a7919 */ /* 0x000ea40000002100 */
[----:B--2---:R-:W-:-:S04]  /*14b0*/  IMAD.IADD R11, R10, 0x1, R9 ;  /* 0x000000010a0b7824 */ /* 0x004fc800078e0209 */
[----:B-1----:R-:W-:-:S05]  /*14c0*/  IMAD.WIDE.U32 R10, R11, 0x4, R4 ;  /* 0x000000040b0a7825 */ /* 0x002fca00078e0004 */
        /* <DEDUP_REMOVED lines=10> */
[----:B------:R-:W5:Y:S01]  /*1570*/  LDG.E R21, desc[UR6][R10.64+0x2c00] ;  /* 0x002c00060a157981 */ /* 0x000f62000c1e1900 */
[----:B--2---:R-:W-:-:S03]  /*1580*/  IADD3 R20, PT, PT, R20, R18, R27 ;  /* 0x0000001214147210 */ /* 0x004fc60007ffe01b */
[----:B------:R-:W2:Y:S04]  /*1590*/  LDG.E R18, desc[UR6][R10.64+0x2800] ;  /* 0x002800060a127981 */ /* 0x000ea8000c1e1900 */
[----:B------:R-:W2:Y:S01]  /*15a0*/  LDG.E R27, desc[UR6][R10.64+0x3800] ;  /* 0x003800060a1b7981 */ /* 0x000ea2000c1e1900 */
[----:B---3--:R-:W-:-:S03]  /*15b0*/  IADD3 R24, PT, PT, R23, R22, R20 ;  /* 0x0000001617187210 */ /* 0x008fc60007ffe014 */
[----:B------:R-:W3:Y:S04]  /*15c0*/  LDG.E R23, desc[UR6][R10.64+0x3000] ;  /* 0x003000060a177981 */ /* 0x000ee8000c1e1900 */
[----:B------:R-:W3:Y:S04]  /*15d0*/  LDG.E R20, desc[UR6][R10.64+0x3400] ;  /* 0x003400060a147981 */ /* 0x000ee8000c1e1900 */
[----:B------:R-:W3:Y:S01]  /*15e0*/  LDG.E R22, desc[UR6][R10.64+0x3c00] ;  /* 0x003c00060a167981 */ /* 0x000ee2000c1e1900 */
[----:B----4-:R-:W-:-:S04]  /*15f0*/  IADD3 R14, PT, PT, R17, R14, R24 ;  /* 0x0000000e110e7210 */ /* 0x010fc80007ffe018 */
[----:B-----5:R-:W-:-:S04]  /*1600*/  IADD3 R14, PT, PT, R19, R16, R14 ;  /* 0x00000010130e7210 */ /* 0x020fc80007ffe00e */
[----:B------:R-:W-:Y:S02]  /*1610*/  IADD3 R12, PT, PT, R15, R12, R14 ;  /* 0x0000000c0f0c7210 */ /* 0x000fe40007ffe00e */
[----:B0-----:R-:W-:-:S04]  /*1620*/  IADD3 R14, PT, PT, -R9, R8, RZ ;  /* 0x00000008090e7210 */ /* 0x001fc80007ffe1ff */
[----:B------:R-:W-:Y:S02]  /*1630*/  ISETP.GE.U32.AND P0, PT, R14, R13, PT ;  /* 0x0000000d0e00720c */ /* 0x000fe40003f06070 */
[----:B--2---:R-:W-:-:S04]  /*1640*/  IADD3 R12, PT, PT, R21, R18, R12 ;  /* 0x00000012150c7210 */ /* 0x004fc80007ffe00c */
[----:B---3--:R-:W-:-:S04]  /*1650*/  IADD3 R12, PT, PT, R20, R23, R12 ;  /* 0x00000017140c7210 */ /* 0x008fc80007ffe00c */
[----:B------:R-:W-:-:S03]  /*1660*/  IADD3 R27, PT, PT, R22, R27, R12 ;  /* 0x0000001b161b7210 */ /* 0x000fc60007ffe00c */
[----:B------:R-:W-:Y:S05]  /*1670*/  @!P0 BRA `(.L_x_190) ;  /* 0x00000008009c8947 */ /* 0x000fea0003800000 */
[C---:B------:R-:W-:Y:S01]  /*1680*/  IMAD.IADD R9, R13.reuse, 0x1, R9 ;  /* 0x000000010d097824 */ /* 0x040fe200078e0209 */
[----:B------:R-:W-:Y:S01]  /*1690*/  UIADD3 UR4, UPT, UPT, UR4, 0x1, URZ ;  /* 0x0000000104047890 */ /* 0x000fe2000fffe0ff */
[----:B------:R-:W-:Y:S02]  /*16a0*/  IMAD.IADD R2, R13, 0x1, R2 ;  /* 0x000000010d027824 */ /* 0x000fe400078e0202 */
[----:B------:R-:W-:Y:S01]  /*16b0*/  IMAD.IADD R6, R6, 0x1, -R13 ;  /* 0x0000000106067824 */ /* 0x000fe200078e0a0d */
[----:B------:R-:W-:Y:S01]  /*16c0*/  ISETP.GT.U32.AND P0, PT, R9, R0, PT ;  /* 0x000000000900720c */ /* 0x000fe20003f04070 */
[----:B------:R-:W-:-:S12]  /*16d0*/  IMAD.IADD R7, R13, 0x1, R7 ;  /* 0x000000010d077824 */ /* 0x000fd800078e0207 */
[----:B------:R-:W-:Y:S05]  /*16e0*/  @!P0 BRA `(.L_x_192) ;  /* 0xfffffffc006c8947 */ /* 0x000fea000383ffff */
.L_x_191:
[----:B------:R-:W0:Y:S01]  /*16f0*/  S2R R13, SR_TID.X ;  /* 0x00000000000d7919 */ /* 0x000e220000002100 */
[----:B------:R-:W-:Y:S01]  /*1700*/  IMAD.IADD R0, R8, 0x1, -R9 ;  /* 0x0000000108007824 */ /* 0x000fe200078e0a09 */
[----:B------:R-:W-:Y:S04]  /*1710*/  BSSY.RECONVERGENT B1, `(.L_x_190) ;  /* 0x000009d000017945 */ /* 0x000fe80003800200 */
[----:B0-----:R-:W-:-:S04]  /*1720*/  ISETP.GE.AND P0, PT, R13, R0, PT ;  /* 0x000000000d00720c */ /* 0x001fc80003f06270 */
[----:B------:R-:W-:-:S13]  /*1730*/  ISETP.GE.U32.OR P0, PT, R9, R8, P0 ;  /* 0x000000080900720c */ /* 0x000fda0000706470 */
[----:B------:R-:W-:Y:S05]  /*1740*/  @P0 BRA `(.L_x_193) ;  /* 0x0000000800640947 */ /* 0x000fea0003800000 */
[----:B------:R-:W0:Y:S01]  /*1750*/  LDC R10, c[0x0][0x3ac] ;  /* 0x0000eb00ff0a7b82 */ /* 0x000e220000000800 */
[----:B------:R-:W-:Y:S01]  /*1760*/  LOP3.LUT R11, RZ, R13, RZ, 0x33, !PT ;  /* 0x0000000dff0b7212 */ /* 0x000fe200078e33ff */
[----:B------:R-:W-:Y:S06]  /*1770*/  BSSY.RECONVERGENT B2, `(.L_x_194) ;  /* 0x000004f000027945 */ /* 0x000fec0003800200 */
[----:B------:R-:W1:Y:S01]  /*1780*/  LDC R0, c[0x0][0x3ac] ;  /* 0x0000eb00ff007b82 */ /* 0x000e620000000800 */
[----:B0-----:R-:W-:-:S05]  /*1790*/  IMAD.SHL.U32 R10, R10, 0x1000, RZ ;  /* 0x000010000a0a7824 */ /* 0x001fca00078e00ff */
[----:B------:R-:W-:-:S04]  /*17a0*/  LEA R10, R3, R10, 0xc ;  /* 0x0000000a030a7211 */ /* 0x000fc800078e60ff */
[----:B------:R-:W-:Y:S01]  /*17b0*/  IADD3 R8, PT, PT, -R10, R8, R11 ;  /* 0x000000080a087210 */ /* 0x000fe20007ffe10b */
[----:B-1----:R-:W-:Y:S02]  /*17c0*/  IMAD R11, R0, UR4, RZ ;  /* 0x00000004000b7c24 */ /* 0x002fe4000f8e02ff */
[----:B------:R-:W-:Y:S02]  /*17d0*/  IMAD.MOV.U32 R0, RZ, RZ, R13 ;  /* 0x000000ffff007224 */ /* 0x000fe400078e000d */
[----:B------:R-:W-:-:S05]  /*17e0*/  IMAD R8, R11, -0x1000, R8 ;  /* 0xfffff0000b087824 */ /* 0x000fca00078e0208 */
[C---:B------:R-:W-:Y:S02]  /*17f0*/  ISETP.GE.U32.AND P0, PT, R8.reuse, 0xf00, PT ;  /* 0x00000f000800780c */ /* 0x040fe40003f06070 */
[----:B------:R-:W-:-:S04]  /*1800*/  LEA.HI R8, R8, 0x1, RZ, 0x18 ;  /* 0x0000000108087811 */ /* 0x000fc800078fc0ff */
[----:B------:R-:W-:-:S07]  /*1810*/  LOP3.LUT R10, R8, 0xf, RZ, 0xc0, !PT ;  /* 0x0000000f080a7812 */ /* 0x000fce00078ec0ff */
[----:B------:R-:W-:Y:S05]  /*1820*/  @!P0 BRA `(.L_x_195) ;  /* 0x00000004000c8947 */ /* 0x000fea0003800000 */
[----:B------:R-:W-:Y:S01]  /*1830*/  LEA.HI R0, R6, 0x1, RZ, 0x18 ;  /* 0x0000000106007811 */ /* 0x000fe200078fc0ff */
[----:B------:R-:W-:Y:S01]  /*1840*/  BSSY.RECONVERGENT B3, `(.L_x_196) ;  /* 0x0000040000037945 */ /* 0x000fe20003800200 */
[----:B------:R-:W-:Y:S02]  /*1850*/  LOP3.LUT R11, R13, 0x800, RZ, 0xfc, !PT ;  /* 0x000008000d0b7812 */ /* 0x000fe400078efcff */
[----:B------:R-:W-:-:S05]  /*1860*/  LOP3.LUT R0, R0, 0x1fffff0, RZ, 0xc0, !PT ;  /* 0x01fffff000007812 */ /* 0x000fca00078ec0ff */
[----:B------:R-:W-:-:S07]  /*1870*/  IMAD.MOV R0, RZ, RZ, -R0 ;  /* 0x000000ffff007224 */ /* 0x000fce00078e0a00 */
.L_x_197:
[C---:B------:R-:W-:Y:S02]  /*1880*/  VIADD R15, R7.reuse, 0xfffff800 ;  /* 0xfffff800070f7836 */ /* 0x040fe40000000000 */
[----:B------:R-:W-:Y:S02]  /*1890*/  VIADD R21, R7, 0xfffff900 ;  /* 0xfffff90007157836 */ /* 0x000fe40000000000 */
[----:B------:R-:W-:-:S04]  /*18a0*/  IMAD.WIDE.U32 R14, R15, 0x4, R4 ;  /* 0x000000040f0e7825 */ /* 0x000fc800078e0004 */
[--C-:B------:R-:W-:Y:S01]  /*18b0*/  IMAD.WIDE.U32 R20, R21, 0x4, R4.reuse ;  /* 0x0000000415147825 */ /* 0x100fe200078e0004 */
[----:B------:R0:W2:Y:S04]  /*18c0*/  LDG.E R28, desc[UR6][R14.64] ;  /* 0x000000060e1c7981 */ /* 0x0000a8000c1e1900 */
[----:B------:R-:W2:Y:S01]  /*18d0*/  LDG.E R29, desc[UR6][R20.64] ;  /* 0x00000006141d7981 */ /* 0x000ea2000c1e1900 */
[C---:B------:R-:W-:Y:S02]  /*18e0*/  VIADD R17, R7.reuse, 0xfffffa00 ;  /* 0xfffffa0007117836 */ /* 0x040fe40000000000 */
[----:B------:R-:W-:Y:S02]  /*18f0*/  VIADD R19, R7, 0xfffffb00 ;  /* 0xfffffb0007137836 */ /* 0x000fe40000000000 */
[----:B------:R-:W-:-:S04]  /*1900*/  IMAD.WIDE.U32 R16, R17, 0x4, R4 ;  /* 0x0000000411107825 */ /* 0x000fc800078e0004 */
[--C-:B------:R-:W-:Y:S01]  /*1910*/  IMAD.WIDE.U32 R18, R19, 0x4, R4.reuse ;  /* 0x0000000413127825 */ /* 0x100fe200078e0004 */
[----:B------:R1:W3:Y:S04]  /*1920*/  LDG.E R13, desc[UR6][R16.64] ;  /* 0x00000006100d7981 */ /* 0x0002e8000c1e1900 */
[----:B------:R4:W3:Y:S01]  /*1930*/  LDG.E R12, desc[UR6][R18.64] ;  /* 0x00000006120c7981 */ /* 0x0008e2000c1e1900 */
[C---:B------:R-:W-:Y:S01]  /*1940*/  VIADD R22, R7.reuse, 0xfffffd00 ;  /* 0xfffffd0007167836 */ /* 0x040fe20000000000 */
[C---:B------:R-:W-:Y:S01]  /*1950*/  IADD3 R23, PT, PT, R7.reuse, -0x400, RZ ;  /* 0xfffffc0007177810 */ /* 0x040fe20007ffe0ff */
[----:B------:R-:W-:Y:S02]  /*1960*/  VIADD R26, R7, 0xfffffe00 ;  /* 0xfffffe00071a7836 */ /* 0x000fe40000000000 */
[----:B0-----:R-:W-:-:S04]  /*1970*/  IMAD.WIDE.U32 R14, R22, 0x4, R4 ;  /* 0x00000004160e7825 */ /* 0x001fc800078e0004 */
[--C-:B-1----:R-:W-:Y:S02]  /*1980*/  IMAD.WIDE.U32 R16, R26, 0x4, R4.reuse ;  /* 0x000000041a107825 */ /* 0x102fe400078e0004 */
[----:B------:R0:W5:Y:S02]  /*1990*/  LDG.E R26, desc[UR6][R14.64] ;  /* 0x000000060e1a7981 */ /* 0x000164000c1e1900 */
[C-C-:B------:R-:W-:Y:S02]  /*19a0*/  IMAD.WIDE.U32 R24, R7.reuse, 0x4, R4.reuse ;  /* 0x0000000407187825 */ /* 0x140fe400078e0004 */
[----:B------:R-:W5:Y:S02]  /*19b0*/  LDG.E R16, desc[UR6][R16.64] ;  /* 0x0000000610107981 */ /* 0x000f64000c1e1900 */
[----:B----4-:R-:W-:Y:S02]  /*19c0*/  VIADD R19, R7, 0xffffff00 ;  /* 0xffffff0007137836 */ /* 0x010fe40000000000 */
[----:B------:R-:W-:Y:S01]  /*19d0*/  IMAD.WIDE.U32 R20, R23, 0x4, R4 ;  /* 0x0000000417147825 */ /* 0x000fe200078e0004 */
[----:B------:R-:W4:Y:S03]  /*19e0*/  LDG.E R24, desc[UR6][R24.64] ;  /* 0x0000000618187981 */ /* 0x000f26000c1e1900 */
[----:B0-----:R-:W-:-:S02]  /*19f0*/  VIADD R15, R7, 0x200 ;  /* 0x00000200070f7836 */ /* 0x001fc40000000000 */
[----:B------:R-:W-:Y:S02]  /*1a00*/  VIADD R23, R7, 0x100 ;  /* 0x0000010007177836 */ /* 0x000fe40000000000 */
[--C-:B------:R-:W-:Y:S01]  /*1a10*/  IMAD.WIDE.U32 R18, R19, 0x4, R4.reuse ;  /* 0x0000000413127825 */ /* 0x100fe200078e0004 */
[----:B------:R0:W5:Y:S03]  /*1a20*/  LDG.E R25, desc[UR6][R20.64] ;  /* 0x0000000614197981 */ /* 0x000166000c1e1900 */
[----:B------:R-:W-:Y:S02]  /*1a30*/  IMAD.WIDE.U32 R22, R23, 0x4, R4 ;  /* 0x0000000417167825 */ /* 0x000fe400078e0004 */
[----:B------:R-:W4:Y:S04]  /*1a40*/  LDG.E R19, desc[UR6][R18.64] ;  /* 0x0000000612137981 */ /* 0x000f28000c1e1900 */
[----:B------:R1:W4:Y:S01]  /*1a50*/  LDG.E R23, desc[UR6][R22.64] ;  /* 0x0000000616177981 */ /* 0x000322000c1e1900 */
[----:B0-----:R-:W-:-:S04]  /*1a60*/  VIADD R21, R7, 0x300 ;  /* 0x0000030007157836 */ /* 0x001fc80000000000 */
[----:B------:R-:W-:-:S04]  /*1a70*/  IMAD.WIDE.U32 R20, R21, 0x4, R4 ;  /* 0x0000000415147825 */ /* 0x000fc800078e0004 */
[----:B-1----:R-:W-:Y:S02]  /*1a80*/  VIADD R22, R7, 0x700 ;  /* 0x0000070007167836 */ /* 0x002fe40000000000 */
[----:B------:R-:W4:Y:S01]  /*1a90*/  LDG.E R21, desc[UR6][R20.64] ;  /* 0x0000000614157981 */ /* 0x000f22000c1e1900 */
[----:B--2---:R-:W-:Y:S01]  /*1aa0*/  IADD3 R27, PT, PT, R29, R28, R27 ;  /* 0x0000001c1d1b7210 */ /* 0x004fe20007ffe01b */
[----:B------:R-:W-:Y:S01]  /*1ab0*/  IMAD.WIDE.U32 R28, R15, 0x4, R4 ;  /* 0x000000040f1c7825 */ /* 0x000fe200078e0004 */
[----:B------:R-:W-:-:S05]  /*1ac0*/  IADD3 R15, PT, PT, R7, 0x400, RZ ;  /* 0x00000400070f7810 */ /* 0x000fca0007ffe0ff */
[----:B------:R0:W2:Y:S01]  /*1ad0*/  LDG.E R28, desc[UR6][R28.64] ;  /* 0x000000061c1c7981 */ /* 0x0000a2000c1e1900 */
[----:B------:R-:W-:-:S05]  /*1ae0*/  IMAD.WIDE.U32 R14, R15, 0x4, R4 ;  /* 0x000000040f0e7825 */ /* 0x000fca00078e0004 */
[----:B------:R1:W2:Y:S01]  /*1af0*/  LDG.E R17, desc[UR6][R14.64] ;  /* 0x000000060e117981 */ /* 0x0002a2000c1e1900 */
[----:B---3--:R-:W-:Y:S01]  /*1b00*/  IADD3 R27, PT, PT, R12, R13, R27 ;  /* 0x0000000d0c1b7210 */ /* 0x008fe20007ffe01b */
[----:B0-----:R-:W-:-:S04]  /*1b10*/  VIADD R29, R7, 0x500 ;  /* 0x00000500071d7836 */ /* 0x001fc80000000000 */
[----:B------:R-:W-:-:S04]  /*1b20*/  IMAD.WIDE.U32 R12, R29, 0x4, R4 ;  /* 0x000000041d0c7825 */ /* 0x000fc800078e0004 */
[----:B-1----:R-:W-:Y:S01]  /*1b30*/  VIADD R15, R7, 0x600 ;  /* 0x00000600070f7836 */ /* 0x002fe20000000000 */
[----:B------:R0:W3:Y:S03]  /*1b40*/  LDG.E R18, desc[UR6][R12.64] ;  /* 0x000000060c127981 */ /* 0x0000e6000c1e1900 */
[----:B------:R-:W-:-:S04]  /*1b50*/  IMAD.WIDE.U32 R14, R15, 0x4, R4 ;  /* 0x000000040f0e7825 */ /* 0x000fc800078e0004 */
[----:B0-----:R-:W-:Y:S02]  /*1b60*/  IMAD.WIDE.U32 R12, R22, 0x4, R4 ;  /* 0x00000004160c7825 */ /* 0x001fe400078e0004 */
[----:B------:R-:W3:Y:S04]  /*1b70*/  LDG.E R22, desc[UR6][R14.64] ;  /* 0x000000060e167981 */ /* 0x000ee8000c1e1900 */
[----:B------:R-:W3:Y:S01]  /*1b80*/  LDG.E R20, desc[UR6][R12.64] ;  /* 0x000000060c147981 */ /* 0x000ee2000c1e1900 */
[----:B------:R-:W-:Y:S01]  /*1b90*/  VIADD R0, R0, 0x10 ;  /* 0x0000001000007836 */ /* 0x000fe20000000000 */
[----:B-----5:R-:W-:-:S04]  /*1ba0*/  IADD3 R25, PT, PT, R26, R25, R27 ;  /* 0x000000191a197210 */ /* 0x020fc80007ffe01b */
[----:B----4-:R-:W-:Y:S02]  /*1bb0*/  IADD3 R16, PT, PT, R19, R16, R25 ;  /* 0x0000001013107210 */ /* 0x010fe40007ffe019 */
[----:B------:R-:W-:Y:S02]  /*1bc0*/  ISETP.NE.AND P0, PT, R0, RZ, PT ;  /* 0x000000ff0000720c */ /* 0x000fe40003f05270 */
[----:B------:R-:W-:Y:S01]  /*1bd0*/  IADD3 R16, PT, PT, R23, R24, R16 ;  /* 0x0000001817107210 */ /* 0x000fe20007ffe010 */
[----:B------:R-:W-:Y:S02]  /*1be0*/  VIADD R11, R11, 0x1000 ;  /* 0x000010000b0b7836 */ /* 0x000fe40000000000 */
[----:B------:R-:W-:Y:S01]  /*1bf0*/  VIADD R7, R7, 0x1000 ;  /* 0x0000100007077836 */ /* 0x000fe20000000000 */
[----:B--2---:R-:W-:-:S04]  /*1c00*/  IADD3 R16, PT, PT, R21, R28, R16 ;  /* 0x0000001c15107210 */ /* 0x004fc80007ffe010 */
[----:B---3--:R-:W-:-:S04]  /*1c10*/  IADD3 R17, PT, PT, R18, R17, R16 ;  /* 0x0000001112117210 */ /* 0x008fc80007ffe010 */
[----:B------:R-:W-:Y:S01]  /*1c20*/  IADD3 R27, PT, PT, R20, R22, R17 ;  /* 0x00000016141b7210 */ /* 0x000fe20007ffe011 */
[----:B------:R-:W-:Y:S06]  /*1c30*/  @P0 BRA `(.L_x_197) ;  /* 0xfffffffc00100947 */ /* 0x000fec000383ffff */
[----:B------:R-:W-:Y:S05]  /*1c40*/  BSYNC.RECONVERGENT B3 ;  /* 0x0000000000037941 */ /* 0x000fea0003800200 */
.L_x_196:
[----:B------:R-:W-:-:S07]  /*1c50*/  IADD3 R0, PT, PT, R11, -0x800, RZ ;  /* 0xfffff8000b007810 */ /* 0x000fce0007ffe0ff */
.L_x_195:
[----:B------:R-:W-:Y:S05]  /*1c60*/  BSYNC.RECONVERGENT B2 ;  /* 0x0000000000027941 */ /* 0x000fea0003800200 */
.L_x_194:
[----:B------:R-:W-:-:S13]  /*1c70*/  ISETP.NE.AND P0, PT, R10, RZ, PT ;  /* 0x000000ff0a00720c */ /* 0x000fda0003f05270 */
[----:B------:R-:W-:Y:S05]  /*1c80*/  @!P0 BRA `(.L_x_193) ;  /* 0x0000000400148947 */ /* 0x000fea0003800000 */
[----:B------:R-:W-:Y:S01]  /*1c90*/  ISETP.GE.U32.AND P0, PT, R10, 0x8, PT ;  /* 0x000000080a00780c */ /* 0x000fe20003f06070 */
[----:B------:R-:W-:Y:S01]  /*1ca0*/  BSSY.RECONVERGENT B2, `(.L_x_198) ;  /* 0x0000021000027945 */ /* 0x000fe20003800200 */
[----:B------:R-:W-:-:S04]  /*1cb0*/  LOP3.LUT R23, R8, 0x7, RZ, 0xc0, !PT ;  /* 0x0000000708177812 */ /* 0x000fc800078ec0ff */
[----:B------:R-:W-:-:S07]  /*1cc0*/  ISETP.NE.AND P1, PT, R23, RZ, PT ;  /* 0x000000ff1700720c */ /* 0x000fce0003f25270 */
[----:B------:R-:W-:Y:S06]  /*1cd0*/  @!P0 BRA `(.L_x_199) ;  /* 0x0000000000748947 */ /* 0x000fec0003800000 */
[----:B------:R-:W-:-:S04]  /*1ce0*/  IMAD.IADD R11, R0, 0x1, R9 ;  /* 0x00000001000b7824 */ /* 0x000fc800078e0209 */
[C---:B------:R-:W-:Y:S02]  /*1cf0*/  VIADD R19, R11.reuse, 0x100 ;  /* 0x000001000b137836 */ /* 0x040fe40000000000 */
[C---:B------:R-:W-:Y:S02]  /*1d00*/  VIADD R21, R11.reuse, 0x200 ;  /* 0x000002000b157836 */ /* 0x040fe40000000000 */
[C---:B------:R-:W-:Y:S02]  /*1d10*/  VIADD R13, R11.reuse, 0x300 ;  /* 0x000003000b0d7836 */ /* 0x040fe40000000000 */
[----:B------:R-:W-:-:S04]  /*1d20*/  IMAD.WIDE.U32 R16, R11, 0x4, R4 ;  /* 0x000000040b107825 */ /* 0x000fc800078e0004 */
[--C-:B------:R-:W-:Y:S01]  /*1d30*/  IMAD.WIDE.U32 R18, R19, 0x4, R4.reuse ;  /* 0x0000000413127825 */ /* 0x100fe200078e0004 */
[----:B------:R0:W2:Y:S03]  /*1d40*/  LDG.E R22, desc[UR6][R16.64] ;  /* 0x0000000610167981 */ /* 0x0000a6000c1e1900 */
[--C-:B------:R-:W-:Y:S01]  /*1d50*/  IMAD.WIDE.U32 R20, R21, 0x4, R4.reuse ;  /* 0x0000000415147825 */ /* 0x100fe200078e0004 */
[----:B------:R1:W2:Y:S03]  /*1d60*/  LDG.E R7, desc[UR6][R18.64] ;  /* 0x0000000612077981 */ /* 0x0002a6000c1e1900 */
[C---:B------:R-:W-:Y:S02]  /*1d70*/  VIADD R15, R11.reuse, 0x400 ;  /* 0x000004000b0f7836 */ /* 0x040fe40000000000 */
[C---:B------:R-:W-:Y:S01]  /*1d80*/  VIADD R25, R11.reuse, 0x500 ;  /* 0x000005000b197836 */ /* 0x040fe20000000000 */
[----:B------:R-:W-:Y:S01]  /*1d90*/  IADD3 R29, PT, PT, R11, 0x600, RZ ;  /* 0x000006000b1d7810 */ /* 0x000fe20007ffe0ff */
[----:B------:R-:W-:Y:S01]  /*1da0*/  IMAD.WIDE.U32 R12, R13, 0x4, R4 ;  /* 0x000000040d0c7825 */ /* 0x000fe200078e0004 */
[----:B------:R-:W3:Y:S03]  /*1db0*/  LDG.E R20, desc[UR6][R20.64] ;  /* 0x0000000614147981 */ /* 0x000ee6000c1e1900 */
[----:B------:R-:W-:-:S02]  /*1dc0*/  VIADD R24, R11, 0x700 ;  /* 0x000007000b187836 */ /* 0x000fc40000000000 */
[--C-:B------:R-:W-:Y:S01]  /*1dd0*/  IMAD.WIDE.U32 R14, R15, 0x4, R4.reuse ;  /* 0x000000040f0e7825 */ /* 0x100fe200078e0004 */
[----:B------:R-:W3:Y:S03]  /*1de0*/  LDG.E R12, desc[UR6][R12.64] ;  /* 0x000000060c0c7981 */ /* 0x000ee6000c1e1900 */
[--C-:B------:R-:W-:Y:S02]  /*1df0*/  IMAD.WIDE.U32 R10, R25, 0x4, R4.reuse ;  /* 0x00000004190a7825 */ /* 0x100fe400078e0004 */
[----:B------:R-:W4:Y:S02]  /*1e00*/  LDG.E R14, desc[UR6][R14.64] ;  /* 0x000000060e0e7981 */ /* 0x000f24000c1e1900 */
[--C-:B0-----:R-:W-:Y:S02]  /*1e10*/  IMAD.WIDE.U32 R16, R29, 0x4, R4.reuse ;  /* 0x000000041d107825 */ /* 0x101fe400078e0004 */
[----:B------:R-:W4:Y:S02]  /*1e20*/  LDG.E R10, desc[UR6][R10.64] ;  /* 0x000000060a0a7981 */ /* 0x000f24000c1e1900 */
[----:B-1----:R-:W-:-:S02]  /*1e30*/  IMAD.WIDE.U32 R18, R24, 0x4, R4 ;  /* 0x0000000418127825 */ /* 0x002fc400078e0004 */
[----:B------:R-:W5:Y:S04]  /*1e40*/  LDG.E R16, desc[UR6][R16.64] ;  /* 0x0000000610107981 */ /* 0x000f68000c1e1900 */
[----:B------:R-:W5:Y:S01]  /*1e50*/  LDG.E R18, desc[UR6][R18.64] ;  /* 0x0000000612127981 */ /* 0x000f62000c1e1900 */
[----:B------:R-:W-:Y:S01]  /*1e60*/  VIADD R0, R0, 0x800 ;  /* 0x0000080000007836 */ /* 0x000fe20000000000 */
[----:B--2---:R-:W-:-:S04]  /*1e70*/  IADD3 R7, PT, PT, R7, R22, R27 ;  /* 0x0000001607077210 */ /* 0x004fc80007ffe01b */
[----:B---3--:R-:W-:-:S04]  /*1e80*/  IADD3 R7, PT, PT, R12, R20, R7 ;  /* 0x000000140c077210 */ /* 0x008fc80007ffe007 */
[----:B----4-:R-:W-:-:S04]  /*1e90*/  IADD3 R7, PT, PT, R10, R14, R7 ;  /* 0x0000000e0a077210 */ /* 0x010fc80007ffe007 */
[----:B-----5:R-:W-:-:S07]  /*1ea0*/  IADD3 R27, PT, PT, R18, R16, R7 ;  /* 0x00000010121b7210 */ /* 0x020fce0007ffe007 */
.L_x_199:
[----:B------:R-:W-:Y:S05]  /*1eb0*/  BSYNC.RECONVERGENT B2 ;  /* 0x0000000000027941 */ /* 0x000fea0003800200 */
.L_x_198:
[----:B------:R-:W-:Y:S05]  /*1ec0*/  @!P1 BRA `(.L_x_193) ;  /* 0x0000000000849947 */ /* 0x000fea0003800000 */
[----:B------:R-:W-:Y:S01]  /*1ed0*/  ISETP.GE.U32.AND P0, PT, R23, 0x4, PT ;  /* 0x000000041700780c */ /* 0x000fe20003f06070 */
[----:B------:R-:W-:Y:S01]  /*1ee0*/  BSSY.RECONVERGENT B2, `(.L_x_200) ;  /* 0x0000012000027945 */ /* 0x000fe20003800200 */
[----:B------:R-:W-:-:S11]  /*1ef0*/  LOP3.LUT P1, RZ, R8, 0x3, RZ, 0xc0, !PT ;  /* 0x0000000308ff7812 */ /* 0x000fd6000782c0ff */
[----:B------:R-:W-:Y:S05]  /*1f00*/  @!P0 BRA `(.L_x_201) ;  /* 0x00000000003c8947 */ /* 0x000fea0003800000 */
[----:B------:R-:W-:-:S04]  /*1f10*/  IMAD.IADD R7, R0, 0x1, R9 ;  /* 0x0000000100077824 */ /* 0x000fc800078e0209 */
[C---:B------:R-:W-:Y:S02]  /*1f20*/  VIADD R11, R7.reuse, 0x100 ;  /* 0x00000100070b7836 */ /* 0x040fe40000000000 */
[----:B------:R-:W-:-:S04]  /*1f30*/  IMAD.WIDE.U32 R8, R7, 0x4, R4 ;  /* 0x0000000407087825 */ /* 0x000fc800078e0004 */
[C---:B------:R-:W-:Y:S02]  /*1f40*/  VIADD R13, R7.reuse, 0x200 ;  /* 0x00000200070d7836 */ /* 0x040fe40000000000 */
[----:B------:R-:W-:Y:S01]  /*1f50*/  VIADD R15, R7, 0x300 ;  /* 0x00000300070f7836 */ /* 0x000fe20000000000 */
[----:B------:R-:W2:Y:S01]  /*1f60*/  LDG.E R8, desc[UR6][R8.64] ;  /* 0x0000000608087981 */ /* 0x000ea2000c1e1900 */
[----:B------:R-:W-:-:S04]  /*1f70*/  IMAD.WIDE.U32 R10, R11, 0x4, R4 ;  /* 0x000000040b0a7825 */ /* 0x000fc800078e0004 */
[--C-:B------:R-:W-:Y:S02]  /*1f80*/  IMAD.WIDE.U32 R12, R13, 0x4, R4.reuse ;  /* 0x000000040d0c7825 */ /* 0x100fe400078e0004 */
[----:B------:R-:W2:Y:S02]  /*1f90*/  LDG.E R10, desc[UR6][R10.64] ;  /* 0x000000060a0a7981 */ /* 0x000ea4000c1e1900 */
[----:B------:R-:W-:Y:S02]  /*1fa0*/  IMAD.WIDE.U32 R14, R15, 0x4, R4 ;  /* 0x000000040f0e7825 */ /* 0x000fe400078e0004 */
[----:B------:R-:W3:Y:S04]  /*1fb0*/  LDG.E R12, desc[UR6][R12.64] ;  /* 0x000000060c0c7981 */ /* 0x000ee8000c1e1900 */
[----:B------:R-:W3:Y:S01]  /*1fc0*/  LDG.E R14, desc[UR6][R14.64] ;  /* 0x000000060e0e7981 */ /* 0x000ee2000c1e1900 */
[----:B------:R-:W-:-:S02]  /*1fd0*/  IADD3 R0, PT, PT, R0, 0x400, RZ ;  /* 0x0000040000007810 */ /* 0x000fc40007ffe0ff */
[----:B--2---:R-:W-:-:S04]  /*1fe0*/  IADD3 R27, PT, PT, R10, R8, R27 ;  /* 0x000000080a1b7210 */ /* 0x004fc80007ffe01b */
[----:B---3--:R-:W-:-:S07]  /*1ff0*/  IADD3 R27, PT, PT, R14, R12, R27 ;  /* 0x0000000c0e1b7210 */ /* 0x008fce0007ffe01b */
.L_x_201:
[----:B------:R-:W-:Y:S05]  /*2000*/  BSYNC.RECONVERGENT B2 ;  /* 0x0000000000027941 */ /* 0x000fea0003800200 */
.L_x_200:
[----:B------:R-:W-:Y:S05]  /*2010*/  @!P1 BRA `(.L_x_193) ;  /* 0x0000000000309947 */ /* 0x000fea0003800000 */
[----:B------:R-:W-:Y:S01]  /*2020*/  LOP3.LUT R6, R6, 0xffff, RZ, 0xc0, !PT ;  /* 0x0000ffff06067812 */ /* 0x000fe200078ec0ff */
[----:B------:R-:W-:-:S03]  /*2030*/  IMAD.IADD R9, R0, 0x1, R2 ;  /* 0x0000000100097824 */ /* 0x000fc600078e0202 */
[----:B------:R-:W-:-:S04]  /*2040*/  LEA.HI R6, R6, 0x1, RZ, 0x18 ;  /* 0x0000000106067811 */ /* 0x000fc800078fc0ff */
[----:B------:R-:W-:-:S05]  /*2050*/  LOP3.LUT R6, R6, 0x3, RZ, 0xc0, !PT ;  /* 0x0000000306067812 */ /* 0x000fca00078ec0ff */
[----:B------:R-:W-:-:S07]  /*2060*/  IMAD.MOV R0, RZ, RZ, -R6 ;  /* 0x000000ffff007224 */ /* 0x000fce00078e0a06 */
.L_x_202:
[----:B------:R-:W-:-:S06]  /*2070*/  IMAD.WIDE.U32 R6, R9, 0x4, R4 ;  /* 0x0000000409067825 */ /* 0x000fcc00078e0004 */
[----:B------:R-:W2:Y:S01]  /*2080*/  LDG.E R6, desc[UR6][R6.64] ;  /* 0x0000000606067981 */ /* 0x000ea2000c1e1900 */
[----:B------:R-:W-:Y:S02]  /*2090*/  VIADD R0, R0, 0x1 ;  /* 0x0000000100007836 */ /* 0x000fe40000000000 */
[----:B------:R-:W-:-:S03]  /*20a0*/  VIADD R9, R9, 0x100 ;  /* 0x0000010009097836 */ /* 0x000fc60000000000 */
[----:B------:R-:W-:Y:S01]  /*20b0*/  ISETP.NE.AND P0, PT, R0, RZ, PT ;  /* 0x000000ff0000720c */ /* 0x000fe20003f05270 */
[----:B--2---:R-:W-:-:S12]  /*20c0*/  IMAD.IADD R27, R6, 0x1, R27 ;  /* 0x00000001061b7824 */ /* 0x004fd800078e021b */
[----:B------:R-:W-:Y:S05]  /*20d0*/  @P0 BRA `(.L_x_202) ;  /* 0xfffffffc00e40947 */ /* 0x000fea000383ffff */
.L_x_193:
[----:B------:R-:W-:Y:S05]  /*20e0*/  BSYNC.RECONVERGENT B1 ;  /* 0x0000000000017941 */ /* 0x000fea0003800200 */
.L_x_190:
[----:B------:R-:W0:Y:S01]  /*20f0*/  S2R R9, SR_LANEID ;  /* 0x0000000000097919 */ /* 0x000e220000000000 */
[----:B------:R-:W1:Y:S01]  /*2100*/  SHFL.DOWN PT, R0, R27, 0x1, 0x1f ;  /* 0x08201f001b007f89 */ /* 0x000e6200000e0000 */
[----:B------:R-:W2:Y:S01]  /*2110*/  S2R R8, SR_TID.X ;  /* 0x0000000000087919 */ /* 0x000ea20000002100 */
[C---:B0-----:R-:W-:Y:S02]  /*2120*/  ISETP.GT.AND P0, PT, R9.reuse, 0x1e, PT ;  /* 0x0000001e0900780c */ /* 0x041fe40003f04270 */
[C---:B------:R-:W-:Y:S02]  /*2130*/  ISETP.NE.AND P1, PT, R9.reuse, RZ, PT ;  /* 0x000000ff0900720c */ /* 0x040fe40003f25270 */
[----:B-1----:R-:W-:Y:S02]  /*2140*/  SEL R0, R0, RZ, !P0 ;  /* 0x000000ff00007207 */ /* 0x002fe40004000000 */
[----:B------:R-:W-:-:S03]  /*2150*/  ISETP.GT.AND P0, PT, R9, 0x1d, PT ;  /* 0x0000001d0900780c */ /* 0x000fc60003f04270 */
[----:B------:R-:W-:-:S05]  /*2160*/  IMAD.IADD R0, R0, 0x1, R27 ;  /* 0x0000000100007824 */ /* 0x000fca00078e021b */
[----:B------:R-:W0:Y:S01]  /*2170*/  SHFL.DOWN PT, R2, R0, 0x2, 0x1f ;  /* 0x08401f0000027f89 */ /* 0x000e2200000e0000 */
[----:B------:R-:W1:Y:S01]  /*2180*/  @!P1 S2R R6, SR_CgaCtaId ;  /* 0x0000000000069919 */ /* 0x000e620000008800 */
[----:B0-----:R-:W-:Y:S02]  /*2190*/  SEL R5, R2, RZ, !P0 ;  /* 0x000000ff02057207 */ /* 0x001fe40004000000 */
[----:B------:R-:W-:Y:S02]  /*21a0*/  ISETP.GT.AND P0, PT, R9, 0x1b, PT ;  /* 0x0000001b0900780c */ /* 0x000fe40003f04270 */
[----:B------:R-:W-:-:S05]  /*21b0*/  IADD3 R5, PT, PT, R0, R5, RZ ;  /* 0x0000000500057210 */ /* 0x000fca0007ffe0ff */
[----:B------:R-:W0:Y:S02]  /*21c0*/  SHFL.DOWN PT, R2, R5, 0x4, 0x1f ;  /* 0x08801f0005027f89 */ /* 0x000e2400000e0000 */
[----:B0-----:R-:W-:Y:S02]  /*21d0*/  SEL R2, R2, RZ, !P0 ;  /* 0x000000ff02027207 */ /* 0x001fe40004000000 */
[----:B------:R-:W-:-:S03]  /*21e0*/  ISETP.GT.AND P0, PT, R9, 0x17, PT ;  /* 0x000000170900780c */ /* 0x000fc60003f04270 */
[----:B------:R-:W-:Y:S01]  /*21f0*/  IMAD.IADD R2, R5, 0x1, R2 ;  /* 0x0000000105027824 */ /* 0x000fe200078e0202 */
[----:B------:R-:W-:-:S04]  /*2200*/  @!P1 MOV R5, 0x400 ;  /* 0x0000040000059802 */ /* 0x000fc80000000f00 */
[----:B------:R-:W0:Y:S01]  /*2210*/  SHFL.DOWN PT, R4, R2, 0x8, 0x1f ;  /* 0x09001f0002047f89 */ /* 0x000e2200000e0000 */
[----:B-1----:R-:W-:Y:S02]  /*2220*/  @!P1 LEA R5, R6, R5, 0x18 ;  /* 0x0000000506059211 */ /* 0x002fe400078ec0ff */
[----:B0-----:R-:W-:Y:S02]  /*2230*/  SEL R7, R4, RZ, !P0 ;  /* 0x000000ff04077207 */ /* 0x001fe40004000000 */
[----:B------:R-:W-:Y:S02]  /*2240*/  ISETP.GT.AND P0, PT, R9, 0xf, PT ;  /* 0x0000000f0900780c */ /* 0x000fe40003f04270 */
[----:B--2---:R-:W-:Y:S01]  /*2250*/  @!P1 SHF.R.U32.HI R4, RZ, 0x3, R8 ;  /* 0x00000003ff049819 */ /* 0x004fe20000011608 */
[----:B------:R-:W-:-:S03]  /*2260*/  IMAD.IADD R7, R2, 0x1, R7 ;  /* 0x0000000102077824 */ /* 0x000fc600078e0207 */
[----:B------:R-:W-:Y:S02]  /*2270*/  @!P1 LOP3.LUT R4, R4, 0x7c, RZ, 0xc0, !PT ;  /* 0x0000007c04049812 */ /* 0x000fe400078ec0ff */
[----:B------:R-:W0:Y:S03]  /*2280*/  SHFL.DOWN PT, R0, R7, 0x10, 0x1f ;  /* 0x0a001f0007007f89 */ /* 0x000e2600000e0000 */
[----:B------:R-:W-:Y:S01]  /*2290*/  @!P1 IMAD.IADD R4, R4, 0x1, R5 ;  /* 0x0000000104049824 */ /* 0x000fe200078e0205 */
        /* <DEDUP_REMOVED lines=15> */
[----:B------:R-:W-:-:S07]  /*2390*/  IMAD.IADD R11, R0, 0x1, R9 ;  /* 0x00000001000b7824 */ /* 0x000fce00078e0209 */
.L_x_189:
[----:B------:R-:W-:Y:S05]  /*23a0*/  BSYNC.RECONVERGENT B0 ;  /* 0x0000000000007941 */ /* 0x000fea0003800200 */
.L_x_173:
[----:B------:R-:W-:Y:S05]  /*23b0*/  @P0 EXIT ;  /* 0x000000000000094d */ /* 0x000fea0003800000 */
[----:B---3--:R-:W3:Y:S02]  /*23c0*/  LDC.64 R4, c[0x0][0x388] ;  /* 0x0000e200ff047b82 */ /* 0x008ee40000000a00 */
[----:B---3--:R-:W-:-:S05]  /*23d0*/  IMAD.WIDE.U32 R2, R3, 0x4, R4 ;  /* 0x0000000403027825 */ /* 0x008fca00078e0004 */
[----:B------:R-:W-:Y:S01]  /*23e0*/  STG.E desc[UR6][R2.64], R11 ;  /* 0x0000000b02007986 */ /* 0x000fe2000c101906 */
[----:B------:R-:W-:Y:S05]  /*23f0*/  EXIT ;  /* 0x000000000000794d */ /* 0x000fea0003800000 */
.L_x_203:
        /* <DEDUP_REMOVED lines=16> */
.L_x_248:


//--------------------- .text._ZN3cub18CUB_300001_SM_10006detail6reduce28DeviceReduceSingleTileKernelINS2_10policy_hubIijN4cuda3std3__44plusIiEEE10Policy1000EN6thrust24THRUST_300001_SM_1000_NS10device_ptrIiEEPijS9_iiNS7_10__identityEEEvT0_T1_T2_T3_T4_T6_ --------------------------
	.section	.text._ZN3cub18CUB_300001_SM_10006detail6reduce28DeviceReduceSingleTileKernelINS2_10policy_hubIijN4cuda3std3__44plusIiEEE10Policy1000EN6thrust24THRUST_300001_SM_1000_NS10device_ptrIiEEPijS9_iiNS7_10__identityEEEvT0_T1_T2_T3_T4_T6_,"ax",@progbits
	.align	128
        .global         _ZN3cub18CUB_300001_SM_10006detail6reduce28DeviceReduceSingleTileKernelINS2_10policy_hubIijN4cuda3std3__44plusIiEEE10Policy1000EN6thrust24THRUST_300001_SM_1000_NS10device_ptrIiEEPijS9_iiNS7_10__identityEEEvT0_T1_T2_T3_T4_T6_
        .type           _ZN3cub18CUB_300001_SM_10006detail6reduce28DeviceReduceSingleTileKernelINS2_10policy_hubIijN4cuda3std3__44plusIiEEE10Policy1000EN6thrust24THRUST_300001_SM_1000_NS10device_ptrIiEEPijS9_iiNS7_10__identityEEEvT0_T1_T2_T3_T4_T6_,@function
        .size           _ZN3cub18CUB_300001_SM_10006detail6reduce28DeviceReduceSingleTileKernelINS2_10policy_hubIijN4cuda3std3__44plusIiEEE10Policy1000EN6thrust24THRUST_300001_SM_1000_NS10device_ptrIiEEPijS9_iiNS7_10__identityEEEvT0_T1_T2_T3_T4_T6_,(.L_x_249 - _ZN3cub18CUB_300001_SM_10006detail6reduce28DeviceReduceSingleTileKernelINS2_10policy_hubIijN4cuda3std3__44plusIiEEE10Policy1000EN6thrust24THRUST_300001_SM_1000_NS10device_ptrIiEEPijS9_iiNS7_10__identityEEEvT0_T1_T2_T3_T4_T6_)
        .other          _ZN3cub18CUB_300001_SM_10006detail6reduce28DeviceReduceSingleTileKernelINS2_10policy_hubIijN4cuda3std3__44plusIiEEE10Policy1000EN6thrust24THRUST_300001_SM_1000_NS10device_ptrIiEEPijS9_iiNS7_10__identityEEEvT0_T1_T2_T3_T4_T6_,@"STO_CUDA_ENTRY STV_DEFAULT"
_ZN3cub18CUB_300001_SM_10006detail6reduce28DeviceReduceSingleTileKernelINS2_10policy_hubIijN4cuda3std3__44plusIiEEE10Policy1000EN6thrust24THRUST_300001_SM_1000_NS10device_ptrIiEEPijS9_iiNS7_10__identityEEEvT0_T1_T2_T3_T4_T6_:
.text._ZN3cub18CUB_300001_SM_10006detail6reduce28DeviceReduceSingleTileKernelINS2_10policy_hubIijN4cuda3std3__44plusIiEEE10Policy1000EN6thrust24THRUST_300001_SM_1000_NS10device_ptrIiEEPijS9_iiNS7_10__identityEEEvT0_T1_T2_T3_T4_T6_:
        /* <DEDUP_REMOVED lines=13> */
.L_x_204:
[----:B------:R-:W-:Y:S01]  /*00d0*/  ISETP.GT.U32.AND P0, PT, R2, 0xfff, PT ;  /* 0x00000fff0200780c */ /* 0x000fe20003f04070 */
[----:B------:R-:W-:-:S12]  /*00e0*/  BSSY.RECONVERGENT B0, `(.L_x_205) ;  /* 0x00001e7000007945 */ /* 0x000fd80003800200 */
        /* <DEDUP_REMOVED lines=11> */
.L_x_208:
[----:B------:R-:W-:Y:S05]  /*01a0*/  BSYNC.RECONVERGENT B1 ;  /* 0x0000000000017941 */ /* 0x000fea0003800200 */
.L_x_207:
        /* <DEDUP_REMOVED lines=17> */
.L_x_213:
        /* <DEDUP_REMOVED lines=31> */
.L_x_212:
[----:B------:R-:W-:Y:S05]  /*04b0*/  BSYNC.RECONVERGENT B2 ;  /* 0x0000000000027941 */ /* 0x000fea0003800200 */
.L_x_211:
[----:B------:R-:W-:Y:S05]  /*04c0*/  @!P0 BRA `(.L_x_210) ;  /* 0x0000000000c88947 */ /* 0x000fea0003800000 */
[----:B------:R-:W-:Y:S01]  /*04d0*/  ISETP.GE.U32.AND P0, PT, R21, 0x8, PT ;  /* 0x000000081500780c */ /* 0x000fe20003f06070 */
[----:B------:R-:W-:Y:S01]  /*04e0*/  BSSY.RECONVERGENT B2, `(.L_x_214) ;  /* 0x0000013000027945 */ /* 0x000fe20003800200 */
[----:B------:R-:W-:-:S04]  /*04f0*/  LOP3.LUT R16, R4, 0x7, RZ, 0xc0, !PT ;  /* 0x0000000704107812 */ /* 0x000fc800078ec0ff */
[----:B------:R-:W-:-:S07]  /*0500*/  ISETP.NE.AND P1, PT, R16, RZ, PT ;  /* 0x000000ff1000720c */ /* 0x000fce0003f25270 */
[----:B------:R-:W-:Y:S06]  /*0510*/  @!P0 BRA `(.L_x_215) ;  /* 0x00000000003c8947 */ /* 0x000fec0003800000 */
[----:B------:R-:W0:Y:S02]  /*0520*/  LDC.64 R6, c[0x0][0x380] ;  /* 0x0000e000ff067b82 */ /* 0x000e240000000a00 */
[----:B0-----:R-:W-:-:S05]  /*0530*/  IMAD.WIDE.U32 R6, R5, 0x4, R6 ;  /* 0x0000000405067825 */ /* 0x001fca00078e0006 */
        /* <DEDUP_REMOVED lines=13> */
.L_x_215:
[----:B------:R-:W-:Y:S05]  /*0610*/  BSYNC.RECONVERGENT B2 ;  /* 0x0000000000027941 */ /* 0x000fea0003800200 */
.L_x_214:
        /* <DEDUP_REMOVED lines=11> */
[----:B------:R-:W3:Y:S01]  /*06d0*/  LDG.E R10, desc[UR6][R6.64+0xc00] ;  /* 0x000c0006060a7981 */ /* 0x000ee2000c1e1900 */
[----:B------:R-:W-:Y:S01]  /*06e0*/  VIADD R5, R5, 0x400 ;  /* 0x0000040005057836 */ /* 0x000fe20000000000 */
[----:B--2--5:R-:W-:-:S04]  /*06f0*/  IADD3 R0, PT, PT, R4, R9, R0 ;  /* 0x0000000904007210 */ /* 0x024fc80007ffe000 */
[----:B---3--:R-:W-:-:S07]  /*0700*/  IADD3 R0, PT, PT, R10, R11, R0 ;  /* 0x0000000b0a007210 */ /* 0x008fce0007ffe000 */
.L_x_217:
[----:B------:R-:W-:Y:S05]  /*0710*/  BSYNC.RECONVERGENT B2 ;  /* 0x0000000000027941 */ /* 0x000fea0003800200 */
.L_x_216:
[----:B------:R-:W-:Y:S05]  /*0720*/  @!P1 BRA `(.L_x_210) ;  /* 0x0000000000309947 */ /* 0x000fea0003800000 */
[----:B------:R-:W0:Y:S02]  /*0730*/  LDC.64 R6, c[0x0][0x380] ;  /* 0x0000e000ff067b82 */ /* 0x000e240000000a00 */
[----:B0-----:R-:W-:-:S04]  /*0740*/  IMAD.WIDE.U32 R4, R5, 0x4, R6 ;  /* 0x0000000405047825 */ /* 0x001fc800078e0006 */
[----:B------:R-:W-:Y:S02]  /*0750*/  IMAD.MOV R6, RZ, RZ, -R8 ;  /* 0x000000ffff067224 */ /* 0x000fe400078e0a08 */
[----:B------:R-:W-:-:S07]  /*0760*/  IMAD.MOV.U32 R7, RZ, RZ, R5 ;  /* 0x000000ffff077224 */ /* 0x000fce00078e0005 */
.L_x_218:
[----:B------:R-:W-:-:S06]  /*0770*/  IMAD.MOV.U32 R5, RZ, RZ, R7 ;  /* 0x000000ffff057224 */ /* 0x000fcc00078e0007 */
[----:B------:R0:W2:Y:S01]  /*0780*/  LDG.E R5, desc[UR6][R4.64] ;  /* 0x0000000604057981 */ /* 0x0000a2000c1e1900 */
[----:B------:R-:W-:-:S05]  /*0790*/  VIADD R6, R6, 0x1 ;  /* 0x0000000106067836 */ /* 0x000fca0000000000 */
[----:B------:R-:W-:Y:S02]  /*07a0*/  ISETP.NE.AND P0, PT, R6, RZ, PT ;  /* 0x000000ff0600720c */ /* 0x000fe40003f05270 */
[----:B0-----:R-:W-:-:S05]  /*07b0*/  IADD3 R4, P1, PT, R4, 0x400, RZ ;  /* 0x0000040004047810 */ /* 0x001fca0007f3e0ff */
[----:B------:R-:W-:Y:S02]  /*07c0*/  IMAD.X R7, RZ, RZ, R7, P1 ;  /* 0x000000ffff077224 */ /* 0x000fe400008e0607 */
[----:B--2--5:R-:W-:-:S04]  /*07d0*/  IMAD.IADD R0, R5, 0x1, R0 ;  /* 0x0000000105007824 */ /* 0x024fc800078e0200 */
[----:B------:R-:W-:Y:S05]  /*07e0*/  @P0 BRA `(.L_x_218) ;  /* 0xfffffffc00e00947 */ /* 0x000fea000383ffff */
.L_x_210:
[----:B------:R-:W-:Y:S05]  /*07f0*/  BSYNC.RECONVERGENT B1 ;  /* 0x0000000000017941 */ /* 0x000fea0003800200 */
.L_x_209:
[----:B------:R-:W-:-:S13]  /*0800*/  ISETP.GE.U32.AND P0, PT, R2, 0x100, PT ;  /* 0x000001000200780c */ /* 0x000fda0003f06070 */
        /* <DEDUP_REMOVED lines=38> */
[----:B-1----:R-:W1:Y:S01]  /*0a70*/  LDS.64 R2, [UR4+0x20] ;  /* 0x00002004ff027984 */ /* 0x002e620008000a00 */
[----:B0-----:R-:W-:-:S04]  /*0a80*/  IADD3 R0, PT, PT, R4, R0, R9 ;  /* 0x0000000004007210 */ /* 0x001fc80007ffe009 */
[----:B------:R-:W-:-:S04]  /*0a90*/  IADD3 R0, PT, PT, R6, R0, R5 ;  /* 0x0000000006007210 */ /* 0x000fc80007ffe005 */
[----:B-1----:R-:W-:-:S05]  /*0aa0*/  IADD3 R0, PT, PT, R2, R0, R7 ;  /* 0x0000000002007210 */ /* 0x002fca0007ffe007 */
[----:B------:R-:W-:Y:S01]  /*0ab0*/  IMAD.IADD R9, R0, 0x1, R3 ;  /* 0x0000000100097824 */ /* 0x000fe200078e0203 */
[----:B------:R-:W-:Y:S06]  /*0ac0*/  BRA `(.L_x_220) ;  /* 0x0000001400207947 */ /* 0x000fec0003800000 */
.L_x_219:
[----:B------:R-:W-:Y:S01]  /*0ad0*/  LOP3.LUT R4, R3, 0x3e0, RZ, 0xc0, !PT ;  /* 0x000003e003047812 */ /* 0x000fe200078ec0ff */
[----:B------:R-:W1:Y:S03]  /*0ae0*/  S2R R10, SR_LANEID ;  /* 0x00000000000a7919 */ /* 0x000e660000000000 */
[----:B0-----:R-:W-:Y:S01]  /*0af0*/  LOP3.LUT R7, RZ, R4, RZ, 0x33, !PT ;  /* 0x00000004ff077212 */ /* 0x001fe200078e33ff */
[----:B------:R-:W-:-:S04]  /*0b00*/  VIADD R5, R4, 0x20 ;  /* 0x0000002004057836 */ /* 0x000fc80000000000 */
[----:B------:R-:W-:Y:S01]  /*0b10*/  IMAD.IADD R7, R7, 0x1, R2 ;  /* 0x0000000107077824 */ /* 0x000fe200078e0202 */
[----:B------:R-:W-:-:S04]  /*0b20*/  ISETP.GT.U32.AND P0, PT, R5, R2, PT ;  /* 0x000000020500720c */ /* 0x000fc80003f04070 */
        /* <DEDUP_REMOVED lines=40> */
[----:B------:R-:W-:Y:S01]  /*0db0*/  ISETP.GT.U32.AND P3, PT, R2, 0x80, PT ;  /* 0x000000800200780c */ /* 0x000fe20003f64070 */
[----:B-1----:R-:W-:-:S09]  /*0dc0*/  ULEA UR4, UR5, UR4, 0x18 ;  /* 0x0000000405047291 */ /* 0x002fd2000f8ec0ff */
[----:B------:R-:W1:Y:S04]  /*0dd0*/  LDS.128 R4, [UR4+0x10] ;  /* 0x00001004ff047984 */ /* 0x000e680008000c00 */
[----:B------:R-:W2:Y:S04]  /*0de0*/  LDS R0, [UR4+0xc] ;  /* 0x00000c04ff007984 */ /* 0x000ea80008000800 */
[----:B------:R-:W3:Y:S01]  /*0df0*/  LDS.64 R10, [UR4+0x20] ;  /* 0x00002004ff0a7984 */ /* 0x000ee20008000a00 */
[----:B-1----:R-:W-:Y:S02]  /*0e00*/  SEL R4, R4, RZ, P2 ;  /* 0x000000ff04047207 */ /* 0x002fe40001000000 */
[----:B------:R-:W-:-:S02]  /*0e10*/  ISETP.GT.U32.AND P2, PT, R2, 0x60, PT ;  /* 0x000000600200780c */ /* 0x000fc40003f44070 */
[----:B--2---:R-:W-:Y:S02]  /*0e20*/  SEL R0, R0, RZ, P1 ;  /* 0x000000ff00007207 */ /* 0x004fe40000800000 */
        /* <DEDUP_REMOVED lines=8> */
[----:B---3--:R-:W-:Y:S02]  /*0eb0*/  SEL R10, R10, RZ, P2 ;  /* 0x000000ff0a0a7207 */ /* 0x008fe40001000000 */
[----:B------:R-:W-:Y:S02]  /*0ec0*/  SEL R11, R11, RZ, P3 ;  /* 0x000000ff0b0b7207 */ /* 0x000fe40001800000 */
[----:B------:R-:W-:-:S05]  /*0ed0*/  IADD3 R0, PT, PT, R10, R0, R7 ;  /* 0x000000000a007210 */ /* 0x000fca0007ffe007 */
[----:B0-----:R-:W-:Y:S01]  /*0ee0*/  IMAD.IADD R9, R0, 0x1, R11 ;  /* 0x0000000100097824 */ /* 0x001fe200078e020b */
[----:B------:R-:W-:Y:S06]  /*0ef0*/  BRA `(.L_x_220) ;  /* 0x0000001000147947 */ /* 0x000fec0003800000 */
.L_x_206:
[----:B------:R-:W0:Y:S01]  /*0f00*/  S2R R0, SR_TID.X ;  /* 0x0000000000007919 */ /* 0x000e220000002100 */
[----:B------:R-:W1:Y:S02]  /*0f10*/  LDCU.64 UR4, c[0x0][0x380] ;  /* 0x00007000ff0477ac */ /* 0x000e640008000a00 */
[----:B-1----:R-:W-:Y:S02]  /*0f20*/  IMAD.U32 R12, RZ, RZ, UR4 ;  /* 0x00000004ff0c7e24 */ /* 0x002fe4000f8e00ff */
[----:B------:R-:W-:Y:S02]  /*0f30*/  IMAD.U32 R13, RZ, RZ, UR5 ;  /* 0x00000005ff0d7e24 */ /* 0x000fe4000f8e00ff */
        /* <DEDUP_REMOVED lines=17> */
[----:B------:R-:W-:Y:S01]  /*1050*/  UMOV UR4, 0x1000 ;  /* 0x0000100000047882 */ /* 0x000fe20000000000 */
[----:B--2---:R-:W-:-:S04]  /*1060*/  IADD3 R3, PT, PT, R7, R6, R3 ;  /* 0x0000000607037210 */ /* 0x004fc80007ffe003 */
[----:B---3--:R-:W-:-:S04]  /*1070*/  IADD3 R3, PT, PT, R9, R8, R3 ;  /* 0x0000000809037210 */ /* 0x008fc80007ffe003 */
[----:B----4-:R-:W-:-:S04]  /*1080*/  IADD3 R3, PT, PT, R11, R10, R3 ;  /* 0x0000000a0b037210 */ /* 0x010fc80007ffe003 */
[----:B-----5:R-:W-:-:S04]  /*1090*/  IADD3 R3, PT, PT, R15, R14, R3 ;  /* 0x0000000e0f037210 */ /* 0x020fc80007ffe003 */
[----:B------:R-:W-:Y:S01]  /*10a0*/  IADD3 R16, PT, PT, R17, R16, R3 ;  /* 0x0000001011107210 */ /* 0x000fe20007ffe003 */
[----:B------:R-:W-:-:S05]  /*10b0*/  VIADD R3, R2, 0xfffff000 ;  /* 0xfffff00002037836 */ /* 0x000fca0000000000 */
[----:B------:R-:W-:Y:S02]  /*10c0*/  ISETP.GE.U32.AND P0, PT, R3, 0x1000, PT ;  /* 0x000010000300780c */ /* 0x000fe40003f06070 */
[----:B------:R-:W-:-:S04]  /*10d0*/  IADD3 R16, PT, PT, R19, R18, R16 ;  /* 0x0000001213107210 */ /* 0x000fc80007ffe010 */
[----:B------:R-:W-:-:S05]  /*10e0*/  IADD3 R21, PT, PT, R21, R20, R16 ;  /* 0x0000001415157210 */ /* 0x000fca0007ffe010 */
[----:B------:R-:W-:Y:S02]  /*10f0*/  IMAD.IADD R7, R22, 0x1, R21 ;  /* 0x0000000116077824 */ /* 0x000fe400078e0215 */
[----:B------:R-:W-:Y:S05]  /*1100*/  @!P0 BRA `(.L_x_221) ;  /* 0x00000000008c8947 */ /* 0x000fea0003800000 */
[----:B------:R-:W0:Y:S01]  /*1110*/  LDC R2, c[0x0][0x390] ;  /* 0x0000e400ff027b82 */ /* 0x000e220000000800 */
[----:B------:R-:W-:-:S07]  /*1120*/  UMOV UR4, 0x1000 ;  /* 0x0000100000047882 */ /* 0x000fce0000000000 */
[----:B------:R-:W1:Y:S02]  /*1130*/  LDC.64 R12, c[0x0][0x380] ;  /* 0x0000e000ff0c7b82 */ /* 0x000e640000000a00 */
.L_x_223:
[----:B------:R-:W-:-:S04]  /*1140*/  VIADD R5, R0, UR4 ;  /* 0x0000000400057c36 */ /* 0x000fc80008000000 */
        /* <DEDUP_REMOVED lines=17> */
[----:B--2---:R-:W-:Y:S01]  /*1260*/  IADD3 R16, PT, PT, R18, R16, R7 ;  /* 0x0000001012107210 */ /* 0x004fe20007ffe007 */
[----:B0-----:R-:W-:-:S05]  /*1270*/  VIADD R7, R2, -UR4 ;  /* 0x8000000402077c36 */ /* 0x001fca0008000000 */
[----:B------:R-:W-:Y:S02]  /*1280*/  ISETP.GE.U32.AND P0, PT, R7, 0x1000, PT ;  /* 0x000010000700780c */ /* 0x000fe40003f06070 */
        /* <DEDUP_REMOVED lines=8> */
[----:B------:R-:W-:-:S06]  /*1310*/  UIADD3 UR4, UPT, UPT, UR4, 0x1000, URZ ;  /* 0x0000100004047890 */ /* 0x000fcc000fffe0ff */
[----:B------:R-:W-:-:S13]  /*1320*/  ISETP.LT.U32.AND P0, PT, R3, UR4, PT ;  /* 0x0000000403007c0c */ /* 0x000fda000bf01070 */
[----:B------:R-:W-:Y:S05]  /*1330*/  @!P0 BRA `(.L_x_223) ;  /* 0xfffffffc00808947 */ /* 0x000fea000383ffff */
.L_x_221:
[----:B------:R-:W-:Y:S01]  /*1340*/  VIADD R3, R2, -UR4 ;  /* 0x8000000402037c36 */ /* 0x000fe20008000000 */
[----:B------:R-:W-:Y:S04]  /*1350*/  BSSY.RECONVERGENT B1, `(.L_x_222) ;  /* 0x0000095000017945 */ /* 0x000fe80003800200 */
[----:B------:R-:W-:-:S04]  /*1360*/  ISETP.GE.AND P0, PT, R0, R3, PT ;  /* 0x000000030000720c */ /* 0x000fc80003f06270 */
[----:B------:R-:W-:-:S13]  /*1370*/  ISETP.LE.U32.OR P0, PT, R2, UR4, P0 ;  /* 0x0000000402007c0c */ /* 0x000fda0008703470 */
[----:B------:R-:W-:Y:S05]  /*1380*/  @P0 BRA `(.L_x_224) ;  /* 0x0000000800440947 */ /* 0x000fea0003800000 */
[----:B------:R-:W-:Y:S01]  /*1390*/  LOP3.LUT R3, RZ, R0, RZ, 0x33, !PT ;  /* 0x00000000ff037212 */ /* 0x000fe200078e33ff */
[----:B------:R-:W-:Y:S01]  /*13a0*/  BSSY.RECONVERGENT B2, `(.L_x_225) ;  /* 0x000004a000027945 */ /* 0x000fe20003800200 */
[----:B------:R-:W-:Y:S02]  /*13b0*/  IMAD.MOV.U32 R5, RZ, RZ, R0 ;  /* 0x000000ffff057224 */ /* 0x000fe400078e0000 */
[----:B------:R-:W-:-:S04]  /*13c0*/  IADD3 R3, PT, PT, R2, -UR4, R3 ;  /* 0x8000000402037c10 */ /* 0x000fc8000fffe003 */
[C---:B------:R-:W-:Y:S02]  /*13d0*/  ISETP.GE.U32.AND P0, PT, R3.reuse, 0xf00, PT ;  /* 0x00000f000300780c */ /* 0x040fe40003f06070 */
[----:B------:R-:W-:-:S04]  /*13e0*/  LEA.HI R3, R3, 0x1, RZ, 0x18 ;  /* 0x0000000103037811 */ /* 0x000fc800078fc0ff */
[----:B------:R-:W-:-:S07]  /*13f0*/  LOP3.LUT R4, R3, 0xf, RZ, 0xc0, !PT ;  /* 0x0000000f03047812 */ /* 0x000fce00078ec0ff */
[----:B------:R-:W-:Y:S05]  /*1400*/  @!P0 BRA `(.L_x_226) ;  /* 0x00000004000c8947 */ /* 0x000fea0003800000 */
[----:B------:R-:W-:Y:S01]  /*1410*/  LOP3.LUT R6, R3, 0x1fffff0, RZ, 0xc0, !PT ;  /* 0x01fffff003067812 */ /* 0x000fe200078ec0ff */
[----:B------:R-:W-:Y:S01]  /*1420*/  BSSY.RECONVERGENT B3, `(.L_x_227) ;  /* 0x0000040000037945 */ /* 0x000fe20003800200 */
[C---:B------:R-:W-:Y:S01]  /*1430*/  LOP3.LUT R5, R0.reuse, 0x800, RZ, 0xfc, !PT ;  /* 0x0000080000057812 */ /* 0x040fe200078efcff */
[----:B------:R-:W-:Y:S02]  /*1440*/  VIADD R2, R0, UR4 ;  /* 0x0000000400027c36 */ /* 0x000fe40008000000 */
[----:B------:R-:W-:-:S07]  /*1450*/  IMAD.MOV R6, RZ, RZ, -R6 ;  /* 0x000000ffff067224 */ /* 0x000fce00078e0a06 */
.L_x_228:
[----:B------:R-:W-:-:S04]  /*1460*/  IMAD.WIDE.U32 R26, R2, 0x4, R12 ;  /* 0x00000004021a7825 */ /* 0x000fc800078e000c */
[C---:B------:R-:W-:Y:S02]  /*1470*/  VIADD R9, R2.reuse, 0x100 ;  /* 0x0000010002097836 */ /* 0x040fe40000000000 */
[----:B------:R-:W-:Y:S01]  /*1480*/  VIADD R15, R2, 0x400 ;  /* 0x00000400020f7836 */ /* 0x000fe20000000000 */
[----:B------:R0:W2:Y:S01]  /*1490*/  LDG.E R26, desc[UR6][R26.64] ;  /* 0x000000061a1a7981 */ /* 0x0000a2000c1e1900 */
[----:B------:R-:W-:-:S04]  /*14a0*/  IMAD.WIDE.U32 R8, R9, 0x4, R12 ;  /* 0x0000000409087825 */ /* 0x000fc800078e000c */
[C---:B------:R-:W-:Y:S01]  /*14b0*/  VIADD R17, R2.reuse, 0x200 ;  /* 0x0000020002117836 */ /* 0x040fe20000000000 */
[----:B------:R1:W2:Y:S01]  /*14c0*/  LDG.E R25, desc[UR6][R8.64] ;  /* 0x0000000608197981 */ /* 0x0002a2000c1e1900 */
[C---:B------:R-:W-:Y:S02]  /*14d0*/  VIADD R11, R2.reuse, 0x300 ;  /* 0x00000300020b7836 */ /* 0x040fe40000000000 */
[----:B0-----:R-:W-:Y:S02]  /*14e0*/  VIADD R27, R2, 0x700 ;  /* 0x00000700021b7836 */ /* 0x001fe40000000000 */
[----:B------:R-:W-:-:S04]  /*14f0*/  IMAD.WIDE.U32 R14, R15, 0x4, R12 ;  /* 0x000000040f0e7825 */ /* 0x000fc800078e000c */
[--C-:B------:R-:W-:Y:S01]  /*1500*/  IMAD.WIDE.U32 R16, R17, 0x4, R12.reuse ;  /* 0x0000000411107825 */ /* 0x100fe200078e000c */
[----:B------:R0:W3:Y:S03]  /*1510*/  LDG.E R22, desc[UR6][R14.64] ;  /* 0x000000060e167981 */ /* 0x0000e6000c1e1900 */
[----:B------:R-:W-:Y:S01]  /*1520*/  VIADD R29, R2, 0x500 ;  /* 0x00000500021d7836 */ /* 0x000fe20000000000 */
[----:B------:R-:W4:Y:S01]  /*1530*/  LDG.E R24, desc[UR6][R16.64] ;  /* 0x0000000610187981 */ /* 0x000f22000c1e1900 */
[----:B------:R-:W-:-:S04]  /*1540*/  IMAD.WIDE.U32 R10, R11, 0x4, R12 ;  /* 0x000000040b0a7825 */ /* 0x000fc800078e000c */
[--C-:B-1----:R-:W-:Y:S01]  /*1550*/  IMAD.WIDE.U32 R8, R27, 0x4, R12.reuse ;  /* 0x000000041b087825 */ /* 0x102fe200078e000c */
[----:B------:R-:W4:Y:S03]  /*1560*/  LDG.E R23, desc[UR6][R10.64] ;  /* 0x000000060a177981 */ /* 0x000f26000c1e1900 */
[----:B------:R-:W-:Y:S02]  /*1570*/  VIADD R27, R2, 0x900 ;  /* 0x00000900021b7836 */ /* 0x000fe40000000000 */
[----:B------:R-:W-:-:S04]  /*1580*/  IMAD.WIDE.U32 R28, R29, 0x4, R12 ;  /* 0x000000041d1c7825 */ /* 0x000fc800078e000c */
[C---:B------:R-:W-:Y:S01]  /*1590*/  VIADD R19, R2.reuse, 0x600 ;  /* 0x0000060002137836 */ /* 0x040fe20000000000 */
[----:B------:R1:W5:Y:S01]  /*15a0*/  LDG.E R11, desc[UR6][R8.64] ;  /* 0x00000006080b7981 */ /* 0x000362000c1e1900 */
[C---:B0-----:R-:W-:Y:S02]  /*15b0*/  VIADD R15, R2.reuse, 0xa00 ;  /* 0x00000a00020f7836 */ /* 0x041fe40000000000 */
[----:B------:R-:W-:Y:S01]  /*15c0*/  VIADD R20, R2, 0x800 ;  /* 0x0000080002147836 */ /* 0x000fe20000000000 */
[----:B------:R0:W3:Y:S01]  /*15d0*/  LDG.E R21, desc[UR6][R28.64] ;  /* 0x000000061c157981 */ /* 0x0000e2000c1e1900 */
[----:B------:R-:W-:-:S04]  /*15e0*/  IMAD.WIDE.U32 R18, R19, 0x4, R12 ;  /* 0x0000000413127825 */ /* 0x000fc800078e000c */
[----:B-1----:R-:W-:-:S04]  /*15f0*/  IMAD.WIDE.U32 R8, R27, 0x4, R12 ;  /* 0x000000041b087825 */ /* 0x002fc800078e000c */
[--C-:B------:R-:W-:Y:S02]  /*1600*/  IMAD.WIDE.U32 R14, R15, 0x4, R12.reuse ;  /* 0x000000040f0e7825 */ /* 0x100fe400078e000c */
[----:B------:R-:W5:Y:S02]  /*1610*/  LDG.E R9, desc[UR6][R8.64] ;  /* 0x0000000608097981 */ /* 0x000f64000c1e1900 */
[--C-:B------:R-:W-:Y:S02]  /*1620*/  IMAD.WIDE.U32 R16, R20, 0x4, R12.reuse ;  /* 0x0000000414107825 */ /* 0x100fe400078e000c */
[----:B------:R1:W5:Y:S02]  /*1630*/  LDG.E R20, desc[UR6][R18.64] ;  /* 0x0000000612147981 */ /* 0x000364000c1e1900 */
[C---:B0-----:R-:W-:Y:S02]  /*1640*/  VIADD R29, R2.reuse, 0xb00 ;  /* 0x00000b00021d7836 */ /* 0x041fe40000000000 */
[----:B------:R-:W-:Y:S01]  /*1650*/  VIADD R27, R2, 0xc00 ;  /* 0x00000c00021b7836 */ /* 0x000fe20000000000 */
[----:B------:R0:W5:Y:S01]  /*1660*/  LDG.E R10, desc[UR6][R16.64] ;  /* 0x00000006100a7981 */ /* 0x000162000c1e1900 */
[----:B------:R-:W-:-:S03]  /*1670*/  IMAD.WIDE.U32 R28, R29, 0x4, R12 ;  /* 0x000000041d1c7825 */ /* 0x000fc600078e000c */
[----:B------:R0:W5:Y:S01]  /*1680*/  LDG.E R8, desc[UR6][R14.64] ;  /* 0x000000060e087981 */ /* 0x000162000c1e1900 */
[C---:B-1----:R-:W-:Y:S02]  /*1690*/  VIADD R19, R2.reuse, 0xe00 ;  /* 0x00000e0002137836 */ /* 0x042fe40000000000 */
[C---:B------:R-:W-:Y:S02]  /*16a0*/  VIADD R18, R2.reuse, 0xf00 ;  /* 0x00000f0002127836 */ /* 0x040fe40000000000 */
[----:B0-----:R-:W-:Y:S02]  /*16b0*/  IMAD.WIDE.U32 R16, R27, 0x4, R12 ;  /* 0x000000041b107825 */ /* 0x001fe400078e000c */
[----:B------:R-:W5:Y:S02]  /*16c0*/  LDG.E R27, desc[UR6][R28.64] ;  /* 0x000000061c1b7981 */ /* 0x000f64000c1e1900 */
[----:B------:R-:W-:-:S04]  /*16d0*/  VIADD R15, R2, 0xd00 ;  /* 0x00000d00020f7836 */ /* 0x000fc80000000000 */
[--C-:B------:R-:W-:Y:S01]  /*16e0*/  IMAD.WIDE.U32 R14, R15, 0x4, R12.reuse ;  /* 0x000000040f0e7825 */ /* 0x100fe200078e000c */
[----:B------:R0:W5:Y:S05]  /*16f0*/  LDG.E R28, desc[UR6][R16.64] ;  /* 0x00000006101c7981 */ /* 0x00016a000c1e1900 */
[----:B------:R-:W5:Y:S01]  /*1700*/  LDG.E R15, desc[UR6][R14.64] ;  /* 0x000000060e0f7981 */ /* 0x000f62000c1e1900 */
[----:B0-----:R-:W-:-:S04]  /*1710*/  IMAD.WIDE.U32 R16, R19, 0x4, R12 ;  /* 0x0000000413107825 */ /* 0x001fc800078e000c */
[----:B------:R-:W-:Y:S02]  /*1720*/  IMAD.WIDE.U32 R18, R18, 0x4, R12 ;  /* 0x0000000412127825 */ /* 0x000fe400078e000c */
[----:B------:R-:W5:Y:S04]  /*1730*/  LDG.E R16, desc[UR6][R16.64] ;  /* 0x0000000610107981 */ /* 0x000f68000c1e1900 */
[----:B------:R-:W5:Y:S01]  /*1740*/  LDG.E R19, desc[UR6][R18.64] ;  /* 0x0000000612137981 */ /* 0x000f62000c1e1900 */
[----:B------:R-:W-:-:S05]  /*1750*/  VIADD R6, R6, 0x10 ;  /* 0x0000001006067836 */ /* 0x000fca0000000000 */
[----:B------:R-:W-:Y:S01]  /*1760*/  ISETP.NE.AND P0, PT, R6, RZ, PT ;  /* 0x000000ff0600720c */ /* 0x000fe20003f05270 */
[----:B------:R-:W-:Y:S02]  /*1770*/  VIADD R5, R5, 0x1000 ;  /* 0x0000100005057836 */ /* 0x000fe40000000000 */
[----:B------:R-:W-:Y:S01]  /*1780*/  VIADD R2, R2, 0x1000 ;  /* 0x0000100002027836 */ /* 0x000fe20000000000 */
[----:B--2---:R-:W-:-:S04]  /*1790*/  IADD3 R25, PT, PT, R25, R26, R7 ;  /* 0x0000001a19197210 */ /* 0x004fc80007ffe007 */
[----:B----4-:R-:W-:-:S04]  /*17a0*/  IADD3 R23, PT, PT, R23, R24, R25 ;  /* 0x0000001817177210 */ /* 0x010fc80007ffe019 */
[----:B---3--:R-:W-:-:S04]  /*17b0*/  IADD3 R21, PT, PT, R21, R22, R23 ;  /* 0x0000001615157210 */ /* 0x008fc80007ffe017 */
[----:B-----5:R-:W-:-:S04]  /*17c0*/  IADD3 R11, PT, PT, R11, R20, R21 ;  /* 0x000000140b0b7210 */ /* 0x020fc80007ffe015 */
[----:B------:R-:W-:-:S04]  /*17d0*/  IADD3 R9, PT, PT, R9, R10, R11 ;  /* 0x0000000a09097210 */ /* 0x000fc80007ffe00b */
[----:B------:R-:W-:-:S04]  /*17e0*/  IADD3 R8, PT, PT, R27, R8, R9 ;  /* 0x000000081b087210 */ /* 0x000fc80007ffe009 */
[----:B------:R-:W-:-:S04]  /*17f0*/  IADD3 R8, PT, PT, R15, R28, R8 ;  /* 0x0000001c0f087210 */ /* 0x000fc80007ffe008 */
[----:B------:R-:W-:Y:S01]  /*1800*/  IADD3 R7, PT, PT, R19, R16, R8 ;  /* 0x0000001013077210 */ /* 0x000fe20007ffe008 */
[----:B------:R-:W-:Y:S06]  /*1810*/  @P0 BRA `(.L_x_228) ;  /* 0xfffffffc00100947 */ /* 0x000fec000383ffff */
[----:B------:R-:W-:Y:S05]  /*1820*/  BSYNC.RECONVERGENT B3 ;  /* 0x0000000000037941 */ /* 0x000fea0003800200 */
.L_x_227:
[----:B------:R-:W-:-:S07]  /*1830*/  VIADD R5, R5, 0xfffff800 ;  /* 0xfffff80005057836 */ /* 0x000fce0000000000 */
.L_x_226:
[----:B------:R-:W-:Y:S05]  /*1840*/  BSYNC.RECONVERGENT B2 ;  /* 0x0000000000027941 */ /* 0x000fea0003800200 */
.L_x_225:
[----:B------:R-:W-:-:S13]  /*1850*/  ISETP.NE.AND P0, PT, R4, RZ, PT ;  /* 0x000000ff0400720c */ /* 0x000fda0003f05270 */
[----:B------:R-:W-:Y:S05]  /*1860*/  @!P0 BRA `(.L_x_224) ;  /* 0x00000004000c8947 */ /* 0x000fea0003800000 */
[----:B------:R-:W-:Y:S01]  /*1870*/  ISETP.GE.U32.AND P0, PT, R4, 0x8, PT ;  /* 0x000000080400780c */ /* 0x000fe20003f06070 */
[----:B------:R-:W-:Y:S01]  /*1880*/  BSSY.RECONVERGENT B2, `(.L_x_229) ;  /* 0x0000021000027945 */ /* 0x000fe20003800200 */
[----:B------:R-:W-:-:S04]  /*1890*/  LOP3.LUT R24, R3, 0x7, RZ, 0xc0, !PT ;  /* 0x0000000703187812 */ /* 0x000fc800078ec0ff */
[----:B------:R-:W-:-:S07]  /*18a0*/  ISETP.NE.AND P1, PT, R24, RZ, PT ;  /* 0x000000ff1800720c */ /* 0x000fce0003f25270 */
[----:B------:R-:W-:Y:S06]  /*18b0*/  @!P0 BRA `(.L_x_230) ;  /* 0x0000000000748947 */ /* 0x000fec0003800000 */
[----:B------:R-:W-:-:S04]  /*18c0*/  VIADD R9, R5, UR4 ;  /* 0x0000000405097c36 */ /* 0x000fc80008000000 */
[C---:B------:R-:W-:Y:S02]  /*18d0*/  VIADD R21, R9.reuse, 0x100 ;  /* 0x0000010009157836 */ /* 0x040fe40000000000 */
[C---:B------:R-:W-:Y:S02]  /*18e0*/  VIADD R11, R9.reuse, 0x300 ;  /* 0x00000300090b7836 */ /* 0x040fe40000000000 */
[C---:B------:R-:W-:Y:S02]  /*18f0*/  VIADD R23, R9.reuse, 0x200 ;  /* 0x0000020009177836 */ /* 0x040fe40000000000 */
[----:B------:R-:W-:-:S04]  /*1900*/  IMAD.WIDE.U32 R16, R9, 0x4, R12 ;  /* 0x0000000409107825 */ /* 0x000fc800078e000c */
[--C-:B------:R-:W-:Y:S01]  /*1910*/  IMAD.WIDE.U32 R20, R21, 0x4, R12.reuse ;  /* 0x0000000415147825 */ /* 0x100fe200078e000c */
[----:B------:R0:W2:Y:S03]  /*1920*/  LDG.E R2, desc[UR6][R16.64] ;  /* 0x0000000610027981 */ /* 0x0000a6000c1e1900 */
[C---:B------:R-:W-:Y:S01]  /*1930*/  VIADD R15, R9.reuse, 0x400 ;  /* 0x00000400090f7836 */ /* 0x040fe20000000000 */
[----:B------:R-:W2:Y:S01]  /*1940*/  LDG.E R4, desc[UR6][R20.64] ;  /* 0x0000000614047981 */ /* 0x000ea2000c1e1900 */
[----:B------:R-:W-:Y:S02]  /*1950*/  VIADD R19, R9, 0x500 ;  /* 0x0000050009137836 */ /* 0x000fe40000000000 */
[----:B------:R-:W-:-:S04]  /*1960*/  IMAD.WIDE.U32 R10, R11, 0x4, R12 ;  /* 0x000000040b0a7825 */ /* 0x000fc800078e000c */
[--C-:B------:R-:W-:Y:S02]  /*1970*/  IMAD.WIDE.U32 R22, R23, 0x4, R12.reuse ;  /* 0x0000000417167825 */ /* 0x100fe400078e000c */
[----:B------:R-:W3:Y:S02]  /*1980*/  LDG.E R10, desc[UR6][R10.64] ;  /* 0x000000060a0a7981 */ /* 0x000ee4000c1e1900 */
[C---:B------:R-:W-:Y:S02]  /*1990*/  VIADD R25, R9.reuse, 0x600 ;  /* 0x0000060009197836 */ /* 0x040fe40000000000 */
[----:B------:R-:W-:Y:S01]  /*19a0*/  VIADD R27, R9, 0x700 ;  /* 0x00000700091b7836 */ /* 0x000fe20000000000 */
[----:B------:R-:W3:Y:S01]  /*19b0*/  LDG.E R6, desc[UR6][R22.64] ;  /* 0x0000000616067981 */ /* 0x000ee2000c1e1900 */
[----:B------:R-:W-:-:S04]  /*19c0*/  IMAD.WIDE.U32 R14, R15, 0x4, R12 ;  /* 0x000000040f0e7825 */ /* 0x000fc800078e000c */
[--C-:B------:R-:W-:Y:S02]  /*19d0*/  IMAD.WIDE.U32 R8, R19, 0x4, R12.reuse ;  /* 0x0000000413087825 */ /* 0x100fe400078e000c */
[----:B------:R-:W4:Y:S02]  /*19e0*/  LDG.E R15, desc[UR6][R14.64] ;  /* 0x000000060e0f7981 */ /* 0x000f24000c1e1900 */
[--C-:B------:R-:W-:Y:S02]  /*19f0*/  IMAD.WIDE.U32 R18, R25, 0x4, R12.reuse ;  /* 0x0000000419127825 */ /* 0x100fe400078e000c */
[----:B------:R-:W4:Y:S02]  /*1a00*/  LDG.E R8, desc[UR6][R8.64] ;  /* 0x0000000608087981 */ /* 0x000f24000c1e1900 */
[----:B0-----:R-:W-:Y:S02]  /*1a10*/  IMAD.WIDE.U32 R16, R27, 0x4, R12 ;  /* 0x000000041b107825 */ /* 0x001fe400078e000c */
[----:B------:R-:W5:Y:S04]  /*1a20*/  LDG.E R19, desc[UR6][R18.64] ;  /* 0x0000000612137981 */ /* 0x000f68000c1e1900 */
[----:B------:R-:W5:Y:S01]  /*1a30*/  LDG.E R16, desc[UR6][R16.64] ;  /* 0x0000000610107981 */ /* 0x000f62000c1e1900 */
[----:B------:R-:W-:Y:S01]  /*1a40*/  VIADD R5, R5, 0x800 ;  /* 0x0000080005057836 */ /* 0x000fe20000000000 */
[----:B--2---:R-:W-:-:S04]  /*1a50*/  IADD3 R7, PT, PT, R4, R2, R7 ;  /* 0x0000000204077210 */ /* 0x004fc80007ffe007 */
[----:B---3--:R-:W-:-:S04]  /*1a60*/  IADD3 R6, PT, PT, R10, R6, R7 ;  /* 0x000000060a067210 */ /* 0x008fc80007ffe007 */
[----:B----4-:R-:W-:-:S04]  /*1a70*/  IADD3 R6, PT, PT, R8, R15, R6 ;  /* 0x0000000f08067210 */ /* 0x010fc80007ffe006 */
[----:B-----5:R-:W-:-:S07]  /*1a80*/  IADD3 R7, PT, PT, R16, R19, R6 ;  /* 0x0000001310077210 */ /* 0x020fce0007ffe006 */
.L_x_230:
[----:B------:R-:W-:Y:S05]  /*1a90*/  BSYNC.RECONVERGENT B2 ;  /* 0x0000000000027941 */ /* 0x000fea0003800200 */
.L_x_229:
        /* <DEDUP_REMOVED lines=18> */
[----:B------:R-:W-:Y:S01]  /*1bc0*/  VIADD R5, R5, 0x400 ;  /* 0x0000040005057836 */ /* 0x000fe20000000000 */
[----:B--2---:R-:W-:-:S04]  /*1bd0*/  IADD3 R7, PT, PT, R8, R2, R7 ;  /* 0x0000000208077210 */ /* 0x004fc80007ffe007 */
[----:B---3--:R-:W-:-:S07]  /*1be0*/  IADD3 R7, PT, PT, R14, R10, R7 ;  /* 0x0000000a0e077210 */ /* 0x008fce0007ffe007 */
.L_x_232:
[----:B------:R-:W-:Y:S05]  /*1bf0*/  BSYNC.RECONVERGENT B2 ;  /* 0x0000000000027941 */ /* 0x000fea0003800200 */
.L_x_231:
[----:B------:R-:W-:Y:S05]  /*1c00*/  @!P1 BRA `(.L_x_224) ;  /* 0x0000000000249947 */ /* 0x000fea0003800000 */
[----:B------:R-:W-:Y:S02]  /*1c10*/  VIADD R5, R5, UR4 ;  /* 0x0000000405057c36 */ /* 0x000fe40008000000 */
[----:B------:R-:W-:-:S07]  /*1c20*/  IMAD.MOV R4, RZ, RZ, -R4 ;  /* 0x000000ffff047224 */ /* 0x000fce00078e0a04 */
.L_x_233:
[----:B------:R-:W-:-:S06]  /*1c30*/  IMAD.WIDE.U32 R2, R5, 0x4, R12 ;  /* 0x0000000405027825 */ /* 0x000fcc00078e000c */
[----:B------:R-:W2:Y:S01]  /*1c40*/  LDG.E R2, desc[UR6][R2.64] ;  /* 0x0000000602027981 */ /* 0x000ea2000c1e1900 */
[----:B------:R-:W-:Y:S02]  /*1c50*/  VIADD R4, R4, 0x1 ;  /* 0x0000000104047836 */ /* 0x000fe40000000000 */
[----:B------:R-:W-:-:S03]  /*1c60*/  VIADD R5, R5, 0x100 ;  /* 0x0000010005057836 */ /* 0x000fc60000000000 */
[----:B------:R-:W-:Y:S01]  /*1c70*/  ISETP.NE.AND P0, PT, R4, RZ, PT ;  /* 0x000000ff0400720c */ /* 0x000fe20003f05270 */
[----:B--2---:R-:W-:-:S12]  /*1c80*/  IMAD.IADD R7, R2, 0x1, R7 ;  /* 0x0000000102077824 */ /* 0x004fd800078e0207 */
[----:B------:R-:W-:Y:S05]  /*1c90*/  @P0 BRA `(.L_x_233) ;  /* 0xfffffffc00e40947 */ /* 0x000fea000383ffff */
.L_x_224:
[----:B------:R-:W-:Y:S05]  /*1ca0*/  BSYNC.RECONVERGENT B1 ;  /* 0x0000000000017941 */ /* 0x000fea0003800200 */
.L_x_222:
        /* <DEDUP_REMOVED lines=36> */
[----:B--2---:R-:W0:Y:S04]  /*1ef0*/  LDS.128 R4, [UR4+0x10] ;  /* 0x00001004ff047984 */ /* 0x004e280008000c00 */
[----:B------:R-:W1:Y:S01]  /*1f00*/  LDS.64 R2, [UR4+0x20] ;  /* 0x00002004ff027984 */ /* 0x000e620008000a00 */
[----:B0-----:R-:W-:-:S04]  /*1f10*/  IADD3 R0, PT, PT, R4, R0, R9 ;  /* 0x0000000004007210 */ /* 0x001fc80007ffe009 */
[----:B------:R-:W-:-:S04]  /*1f20*/  IADD3 R0, PT, PT, R6, R0, R5 ;  /* 0x0000000006007210 */ /* 0x000fc80007ffe005 */
[----:B-1----:R-:W-:-:S05]  /*1f30*/  IADD3 R0, PT, PT, R2, R0, R7 ;  /* 0x0000000002007210 */ /* 0x002fca0007ffe007 */
[----:B------:R-:W-:-:S07]  /*1f40*/  IMAD.IADD R9, R0, 0x1, R3 ;  /* 0x0000000100097824 */ /* 0x000fce00078e0203 */
.L_x_220:
[----:B------:R-:W-:Y:S05]  /*1f50*/  BSYNC.RECONVERGENT B0 ;  /* 0x0000000000007941 */ /* 0x000fea0003800200 */
.L_x_205:
[----:B------:R-:W-:Y:S05]  /*1f60*/  @P0 EXIT ;  /* 0x000000000000094d */ /* 0x000fea0003800000 */
[----:B-1----:R-:W1:Y:S01]  /*1f70*/  LDC.64 R2, c[0x0][0x388] ;  /* 0x0000e200ff027b82 */ /* 0x002e620000000a00 */
[----:B------:R-:W0:Y:S02]  /*1f80*/  LDCU UR4, c[0x0][0x398] ;  /* 0x00007300ff0477ac */ /* 0x000e240008000800 */
[----:B0-2---:R-:W-:-:S05]  /*1f90*/  VIADD R9, R9, UR4 ;  /* 0x0000000409097c36 */ /* 0x005fca0008000000 */
[----:B-1----:R-:W-:Y:S01]  /*1fa0*/  STG.E desc[UR6][R2.64], R9 ;  /* 0x0000000902007986 */ /* 0x002fe2000c101906 */
[----:B------:R-:W-:Y:S05]  /*1fb0*/  EXIT ;  /* 0x000000000000794d */ /* 0x000fea0003800000 */
.L_x_234:
        /* <DEDUP_REMOVED lines=12> */
.L_x_249:


//--------------------- .text._ZN3cub18CUB_300001_SM_10006detail11EmptyKernelIvEEvv --------------------------
	.section	.text._ZN3cub18CUB_300001_SM_10006detail11EmptyKernelIvEEvv,"ax",@progbits
	.align	128
        .global         _ZN3cub18CUB_300001_SM_10006detail11EmptyKernelIvEEvv
        .type           _ZN3cub18CUB_300001_SM_10006detail11EmptyKernelIvEEvv,@function
        .size           _ZN3cub18CUB_300001_SM_10006detail11EmptyKernelIvEEvv,(.L_x_250 - _ZN3cub18CUB_300001_SM_10006detail11EmptyKernelIvEEvv)
        .other          _ZN3cub18CUB_300001_SM_10006detail11EmptyKernelIvEEvv,@"STO_CUDA_ENTRY STV_DEFAULT"
_ZN3cub18CUB_300001_SM_10006detail11EmptyKernelIvEEvv:
.text._ZN3cub18CUB_300001_SM_10006detail11EmptyKernelIvEEvv:
[----:B------:R-:W-:Y:S01]  /*0000*/  LDC R1, c[0x0][0x37c] ;  /* 0x0000df00ff017b82 */ /* 0x000fe20000000800 */
[----:B------:R-:W-:Y:S05]  /*0010*/  EXIT ;  /* 0x000000000000794d */ /* 0x000fea0003800000 */
.L_x_235:
        /* <DEDUP_REMOVED lines=14> */
.L_x_250:


//--------------------- .text._Z15intialize_arrayPiii --------------------------
	.section	.text._Z15intialize_arrayPiii,"ax",@progbits
	.align	128
        .global         _Z15intialize_arrayPiii
        .type           _Z15intialize_arrayPiii,@function
        .size           _Z15intialize_arrayPiii,(.L_x_251 - _Z15intialize_arrayPiii)
        .other          _Z15intialize_arrayPiii,@"STO_CUDA_ENTRY STV_DEFAULT"
_Z15intialize_arrayPiii:
.text._Z15intialize_arrayPiii:
[----:B------:R-:W-:Y:S01]  /*0000*/  LDC R1, c[0x0][0x37c] ;  /* 0x0000df00ff017b82 */ /* 0x000fe20000000800 */
[----:B------:R-:W0:Y:S07]  /*0010*/  S2R R5, SR_TID.X ;  /* 0x0000000000057919 */ /* 0x000e2e0000002100 */
[----:B------:R-:W0:Y:S01]  /*0020*/  LDC.64 R2, c[0x0][0x380] ;  /* 0x0000e000ff027b82 */ /* 0x000e220000000a00 */
[----:B------:R-:W1:Y:S07]  /*0030*/  LDCU.64 UR4, c[0x0][0x358] ;  /* 0x00006b00ff0477ac */ /* 0x000e6e0008000a00 */
[----:B------:R-:W1:Y:S01]  /*0040*/  LDC R7, c[0x0][0x388] ;  /* 0x0000e200ff077b82 */ /* 0x000e620000000800 */
[----:B0-----:R-:W-:-:S05]  /*0050*/  IMAD.WIDE.U32 R2, R5, 0x4, R2 ;  /* 0x0000000405027825 */ /* 0x001fca00078e0002 */
[----:B-1----:R-:W-:Y:S01]  /*0060*/  STG.E desc[UR4][R2.64], R7 ;  /* 0x0000000702007986 */ /* 0x002fe2000c101904 */
[----:B------:R-:W-:Y:S05]  /*0070*/  EXIT ;  /* 0x000000000000794d */ /* 0x000fea0003800000 */
.L_x_236:
        /* <DEDUP_REMOVED lines=16> */
.L_x_251:


//--------------------- .text._Z11is_end_gamePiS_ --------------------------
	.section	.text._Z11is_end_gamePiS_,"ax",@progbits
	.align	128
        .global         _Z11is_end_gamePiS_
        .type           _Z11is_end_gamePiS_,@function
        .size           _Z11is_end_gamePiS_,(.L_x_252 - _Z11is_end_gamePiS_)
        .other          _Z11is_end_gamePiS_,@"STO_CUDA_ENTRY STV_DEFAULT"
_Z11is_end_gamePiS_:
.text._Z11is_end_gamePiS_:
[----:B------:R-:W-:Y:S01]  /*0000*/  LDC R1, c[0x0][0x37c] ;  /* 0x0000df00ff017b82 */ /* 0x000fe20000000800 */
[----:B------:R-:W0:Y:S07]  /*0010*/  S2R R5, SR_TID.X ;  /* 0x0000000000057919 */ /* 0x000e2e0000002100 */
[----:B------:R-:W0:Y:S01]  /*0020*/  LDC.64 R2, c[0x0][0x380] ;  /* 0x0000e000ff027b82 */ /* 0x000e220000000a00 */
[----:B------:R-:W1:Y:S01]  /*0030*/  LDCU.64 UR4, c[0x0][0x358] ;  /* 0x00006b00ff0477ac */ /* 0x000e620008000a00 */
[----:B0-----:R-:W-:-:S06]  /*0040*/  IMAD.WIDE.U32 R2, R5, 0x4, R2 ;  /* 0x0000000405027825 */ /* 0x001fcc00078e0002 */
[----:B-1----:R-:W2:Y:S02]  /*0050*/  LDG.E R2, desc[UR4][R2.64] ;  /* 0x0000000402027981 */ /* 0x002ea4000c1e1900 */
[----:B--2---:R-:W-:-:S13]  /*0060*/  ISETP.GT.AND P0, PT, R2, RZ, PT ;  /* 0x000000ff0200720c */ /* 0x004fda0003f04270 */
[----:B------:R-:W-:Y:S05]  /*0070*/  @P0 EXIT ;  /* 0x000000000000094d */ /* 0x000fea0003800000 */
[----:B------:R-:W0:Y:S02]  /*0080*/  LDC.64 R2, c[0x0][0x388] ;  /* 0x0000e200ff027b82 */ /* 0x000e240000000a00 */
[----:B0-----:R-:W-:-:S05]  /*0090*/  IMAD.WIDE.U32 R2, R5, 0x4, R2 ;  /* 0x0000000405027825 */ /* 0x001fca00078e0002 */
[----:B------:R-:W-:Y:S01]  /*00a0*/  STG.E desc[UR4][R2.64], RZ ;  /* 0x000000ff02007986 */ /* 0x000fe2000c101904 */
[----:B------:R-:W-:Y:S05]  /*00b0*/  EXIT ;  /* 0x000000000000794d */ /* 0x000fea0003800000 */
.L_x_237:
        /* <DEDUP_REMOVED lines=12> */
.L_x_252:


//--------------------- .text._Z12battle_roundPiS_S_S_S_ii --------------------------
	.section	.text._Z12battle_roundPiS_S_S_S_ii,"ax",@progbits
	.align	128
        .global         _Z12battle_roundPiS_S_S_S_ii
        .type           _Z12battle_roundPiS_S_S_S_ii,@function
        .size           _Z12battle_roundPiS_S_S_S_ii,(.L_x_253 - _Z12battle_roundPiS_S_S_S_ii)
        .other          _Z12battle_roundPiS_S_S_S_ii,@"STO_CUDA_ENTRY STV_DEFAULT"
_Z12battle_roundPiS_S_S_S_ii:
.text._Z12battle_roundPiS_S_S_S_ii:
[----:B------:R-:W-:Y:S08]  /*0000*/  LDC R1, c[0x0][0x37c] ;  /* 0x0000df00ff017b82 */ /* 0x000ff00000000800 */
[----:B------:R-:W0:Y:S02]  /*0010*/  LDC.64 R2, c[0x0][0x3a8] ;  /* 0x0000ea00ff027b82 */ /* 0x000e240000000a00 */
[----:B0-----:R-:W-:-:S02]  /*0020*/  IABS R4, R3 ;  /* 0x0000000300047213 */ /* 0x001fc40000000000 */
[----:B------:R-:W-:Y:S02]  /*0030*/  IABS R8, R2 ;  /* 0x0000000200087213 */ /* 0x000fe40000000000 */
[----:B------:R-:W0:Y:S01]  /*0040*/  I2F.RP R0, R4 ;  /* 0x0000000400007306 */ /* 0x000e220000209400 */
[----:B------:R-:W-:Y:S02]  /*0050*/  ISETP.GE.AND P2, PT, R2, RZ, PT ;  /* 0x000000ff0200720c */ /* 0x000fe40003f46270 */
[----:B------:R-:W-:-:S05]  /*0060*/  ISETP.NE.AND P1, PT, R3, RZ, PT ;  /* 0x000000ff0300720c */ /* 0x000fca0003f25270 */
[----:B0-----:R-:W0:Y:S02]  /*0070*/  MUFU.RCP R0, R0 ;  /* 0x0000000000007308 */ /* 0x001e240000001000 */
[----:B0-----:R-:W-:-:S06]  /*0080*/  VIADD R6, R0, 0xffffffe ;  /* 0x0ffffffe00067836 */ /* 0x001fcc0000000000 */
[----:B------:R0:W1:Y:S02]  /*0090*/  F2I.FTZ.U32.TRUNC.NTZ R7, R6 ;  /* 0x0000000600077305 */ /* 0x000064000021f000 */
[----:B0-----:R-:W-:Y:S02]  /*00a0*/  IMAD.MOV.U32 R6, RZ, RZ, RZ ;  /* 0x000000ffff067224 */ /* 0x001fe400078e00ff */
[----:B-1----:R-:W-:-:S04]  /*00b0*/  IMAD.MOV R5, RZ, RZ, -R7 ;  /* 0x000000ffff057224 */ /* 0x002fc800078e0a07 */
[----:B------:R-:W-:-:S04]  /*00c0*/  IMAD R5, R5, R4, RZ ;  /* 0x0000000405057224 */ /* 0x000fc800078e02ff */
[----:B------:R-:W-:Y:S01]  /*00d0*/  IMAD.HI.U32 R5, R7, R5, R6 ;  /* 0x0000000507057227 */ /* 0x000fe200078e0006 */
[----:B------:R-:W-:-:S05]  /*00e0*/  LOP3.LUT R6, RZ, R3, RZ, 0x33, !PT ;  /* 0x00000003ff067212 */ /* 0x000fca00078e33ff */
[----:B------:R-:W-:-:S04]  /*00f0*/  IMAD.HI.U32 R7, R5, R8, RZ ;  /* 0x0000000805077227 */ /* 0x000fc800078e00ff */
[----:B------:R-:W-:-:S04]  /*0100*/  IMAD.MOV R7, RZ, RZ, -R7 ;  /* 0x000000ffff077224 */ /* 0x000fc800078e0a07 */
[----:B------:R-:W-:-:S05]  /*0110*/  IMAD R7, R4, R7, R8 ;  /* 0x0000000704077224 */ /* 0x000fca00078e0208 */
[----:B------:R-:W-:-:S13]  /*0120*/  ISETP.GT.U32.AND P0, PT, R4, R7, PT ;  /* 0x000000070400720c */ /* 0x000fda0003f04070 */
[----:B------:R-:W-:-:S05]  /*0130*/  @!P0 IMAD.IADD R7, R7, 0x1, -R4 ;  /* 0x0000000107078824 */ /* 0x000fca00078e0a04 */
[----:B------:R-:W-:-:S13]  /*0140*/  ISETP.GT.U32.AND P0, PT, R4, R7, PT ;  /* 0x000000070400720c */ /* 0x000fda0003f04070 */
[----:B------:R-:W-:-:S05]  /*0150*/  @!P0 IADD3 R7, PT, PT, R7, -R4, RZ ;  /* 0x8000000407078210 */ /* 0x000fca0007ffe0ff */
[----:B------:R-:W-:-:S05]  /*0160*/  @!P2 IMAD.MOV R7, RZ, RZ, -R7 ;  /* 0x000000ffff07a224 */ /* 0x000fca00078e0a07 */
[----:B------:R-:W-:-:S04]  /*0170*/  SEL R7, R6, R7, !P1 ;  /* 0x0000000706077207 */ /* 0x000fc80004800000 */
[----:B------:R-:W-:-:S13]  /*0180*/  ISETP.NE.AND P0, PT, R7, RZ, PT ;  /* 0x000000ff0700720c */ /* 0x000fda0003f05270 */
[----:B------:R-:W-:Y:S05]  /*0190*/  @!P0 EXIT ;  /* 0x000000000000894d */ /* 0x000fea0003800000 */
[----:B------:R-:W0:Y:S01]  /*01a0*/  S2R R0, SR_TID.X ;  /* 0x0000000000007919 */ /* 0x000e220000002100 */
[----:B------:R-:W1:Y:S01]  /*01b0*/  LDC.64 R10, c[0x0][0x390] ;  /* 0x0000e400ff0a7b82 */ /* 0x000e620000000a00 */
[----:B------:R-:W2:Y:S01]  /*01c0*/  LDCU.64 UR8, c[0x0][0x358] ;  /* 0x00006b00ff0877ac */ /* 0x000ea20008000a00 */
[----:B------:R-:W1:Y:S01]  /*01d0*/  S2R R3, SR_CTAID.X ;  /* 0x0000000000037919 */ /* 0x000e620000002500 */
[----:B0-----:R-:W-:-:S13]  /*01e0*/  ISETP.NE.AND P0, PT, R0, RZ, PT ;  /* 0x000000ff0000720c */ /* 0x001fda0003f05270 */
[----:B------:R-:W0:Y:S01]  /*01f0*/  @!P0 S2R R8, SR_CgaCtaId ;  /* 0x0000000000088919 */ /* 0x000e220000008800 */
[----:B------:R-:W-:Y:S01]  /*0200*/  @!P0 MOV R7, 0x400 ;  /* 0x0000040000078802 */ /* 0x000fe20000000f00 */
[----:B------:R-:W-:Y:S02]  /*0210*/  @!P0 IMAD.MOV.U32 R12, RZ, RZ, -0x1 ;  /* 0xffffffffff0c8424 */ /* 0x000fe400078e00ff */
[----:B------:R-:W-:Y:S01]  /*0220*/  @!P0 IMAD.MOV.U32 R13, RZ, RZ, -0x1 ;  /* 0xffffffffff0d8424 */ /* 0x000fe200078e00ff */
[----:B0-----:R-:W-:Y:S01]  /*0230*/  @!P0 LEA R7, R8, R7, 0x18 ;  /* 0x0000000708078211 */ /* 0x001fe200078ec0ff */
[----:B-1----:R-:W-:-:S04]  /*0240*/  IMAD.WIDE.U32 R8, R3, 0x4, R10 ;  /* 0x0000000403087825 */ /* 0x002fc800078e000a */
[----:B------:R0:W-:Y:S01]  /*0250*/  @!P0 STS.64 [R7], R12 ;  /* 0x0000000c07008388 */ /* 0x0001e20000000a00 */
[----:B------:R-:W-:Y:S06]  /*0260*/  BAR.SYNC.DEFER_BLOCKING 0x0 ;  /* 0x0000000000007b1d */ /* 0x000fec0000010000 */
[----:B--2---:R-:W2:Y:S01]  /*0270*/  LDG.E R8, desc[UR8][R8.64] ;  /* 0x0000000808087981 */ /* 0x004ea2000c1e1900 */
[----:B------:R-:W-:Y:S01]  /*0280*/  IMAD.IADD R2, R3, 0x1, R2 ;  /* 0x0000000103027824 */ /* 0x000fe200078e0202 */
[----:B--2---:R-:W-:-:S13]  /*0290*/  ISETP.NE.AND P0, PT, R8, RZ, PT ;  /* 0x000000ff0800720c */ /* 0x004fda0003f05270 */
[----:B------:R-:W-:-:S06]  /*02a0*/  @P0 IMAD.WIDE.U32 R10, R0, 0x4, R10 ;  /* 0x00000004000a0825 */ /* 0x000fcc00078e000a */
[----:B------:R-:W2:Y:S01]  /*02b0*/  @P0 LDG.E R10, desc[UR8][R10.64] ;  /* 0x000000080a0a0981 */ /* 0x000ea2000c1e1900 */
[----:B------:R-:W-:-:S05]  /*02c0*/  IABS R14, R2 ;  /* 0x00000002000e7213 */ /* 0x000fca0000000000 */
[----:B------:R-:W-:-:S05]  /*02d0*/  IMAD.HI.U32 R5, R5, R14, RZ ;  /* 0x0000000e05057227 */ /* 0x000fca00078e00ff */
[----:B------:R-:W-:-:S05]  /*02e0*/  IADD3 R5, PT, PT, -R5, RZ, RZ ;  /* 0x000000ff05057210 */ /* 0x000fca0007ffe1ff */
[----:B0-----:R-:W-:-:S05]  /*02f0*/  IMAD R7, R4, R5, R14 ;  /* 0x0000000504077224 */ /* 0x001fca00078e020e */
[----:B------:R-:W-:-:S13]  /*0300*/  ISETP.GT.U32.AND P2, PT, R4, R7, PT ;  /* 0x000000070400720c */ /* 0x000fda0003f44070 */
[----:B------:R-:W-:-:S05]  /*0310*/  @!P2 IMAD.IADD R7, R7, 0x1, -R4 ;  /* 0x000000010707a824 */ /* 0x000fca00078e0a04 */
[----:B------:R-:W-:Y:S02]  /*0320*/  ISETP.GT.U32.AND P2, PT, R4, R7, PT ;  /* 0x000000070400720c */ /* 0x000fe40003f44070 */
[----:B--2---:R-:W-:-:S04]  /*0330*/  ISETP.NE.AND P0, PT, R10, RZ, P0 ;  /* 0x000000ff0a00720c */ /* 0x004fc80000705270 */
[----:B------:R-:W-:-:S13]  /*0340*/  ISETP.EQ.OR P0, PT, R3, R0, !P0 ;  /* 0x000000000300720c */ /* 0x000fda0004702670 */
[----:B------:R-:W-:Y:S05]  /*0350*/  @P0 EXIT ;  /* 0x000000000000094d */ /* 0x000fea0003800000 */
[----:B------:R-:W0:Y:S01]  /*0360*/  LDC.64 R14, c[0x0][0x388] ;  /* 0x0000e200ff0e7b82 */ /* 0x000e220000000a00 */
[----:B------:R-:W-:Y:S01]  /*0370*/  ISETP.GE.AND P0, PT, R2, RZ, PT ;  /* 0x000000ff0200720c */ /* 0x000fe20003f06270 */
[----:B------:R-:W-:-:S06]  /*0380*/  @!P2 IMAD.IADD R7, R7, 0x1, -R4 ;  /* 0x000000010707a824 */ /* 0x000fcc00078e0a04 */
[----:B------:R-:W1:Y:S06]  /*0390*/  LDC.64 R4, c[0x0][0x380] ;  /* 0x0000e000ff047b82 */ /* 0x000e6c0000000a00 */
[----:B------:R-:W-:-:S05]  /*03a0*/  @!P0 IMAD.MOV R7, RZ, RZ, -R7 ;  /* 0x000000ffff078224 */ /* 0x000fca00078e0a07 */
[----:B------:R-:W-:-:S05]  /*03b0*/  SEL R7, R6, R7, !P1 ;  /* 0x0000000706077207 */ /* 0x000fca0004800000 */
[----:B0-----:R-:W-:-:S04]  /*03c0*/  IMAD.WIDE R10, R7, 0x4, R14 ;  /* 0x00000004070a7825 */ /* 0x001fc800078e020e */
[--C-:B------:R-:W-:Y:S02]  /*03d0*/  IMAD.WIDE.U32 R12, R3, 0x4, R14.reuse ;  /* 0x00000004030c7825 */ /* 0x100fe400078e000e */
[----:B------:R-:W2:Y:S02]  /*03e0*/  LDG.E R10, desc[UR8][R10.64] ;  /* 0x000000080a0a7981 */ /* 0x000ea4000c1e1900 */
[----:B------:R-:W-:Y:S02]  /*03f0*/  IMAD.WIDE.U32 R14, R0, 0x4, R14 ;  /* 0x00000004000e7825 */ /* 0x000fe400078e000e */
[----:B------:R-:W2:Y:S02]  /*0400*/  LDG.E R13, desc[UR8][R12.64] ;  /* 0x000000080c0d7981 */ /* 0x000ea4000c1e1900 */
[--C-:B-1----:R-:W-:Y:S02]  /*0410*/  IMAD.WIDE R6, R7, 0x4, R4.reuse ;  /* 0x0000000407067825 */ /* 0x102fe400078e0204 */
[----:B------:R-:W3:Y:S02]  /*0420*/  LDG.E R14, desc[UR8][R14.64] ;  /* 0x000000080e0e7981 */ /* 0x000ee4000c1e1900 */
[----:B------:R-:W-:-:S02]  /*0430*/  IMAD.WIDE.U32 R8, R3, 0x4, R4 ;  /* 0x0000000403087825 */ /* 0x000fc400078e0004 */
[----:B------:R-:W4:Y:S02]  /*0440*/  LDG.E R6, desc[UR8][R6.64] ;  /* 0x0000000806067981 */ /* 0x000f24000c1e1900 */
[----:B------:R-:W-:Y:S02]  /*0450*/  IMAD.WIDE.U32 R4, R0, 0x4, R4 ;  /* 0x0000000400047825 */ /* 0x000fe400078e0004 */
[----:B------:R-:W4:Y:S04]  /*0460*/  LDG.E R9, desc[UR8][R8.64] ;  /* 0x0000000808097981 */ /* 0x000f28000c1e1900 */
[----:B------:R-:W5:Y:S01]  /*0470*/  LDG.E R4, desc[UR8][R4.64] ;  /* 0x0000000804047981 */ /* 0x000f62000c1e1900 */
[----:B------:R-:W-:Y:S01]  /*0480*/  BSSY.RECONVERGENT B0, `(.L_x_238) ;  /* 0x000001a000007945 */ /* 0x000fe20003800200 */
[----:B--2---:R-:W-:Y:S01]  /*0490*/  IADD3 R16, PT, PT, R10, -R13, RZ ;  /* 0x8000000d0a107210 */ /* 0x004fe20007ffe0ff */
[----:B---3--:R-:W-:-:S04]  /*04a0*/  IMAD.IADD R17, R14, 0x1, -R13 ;  /* 0x000000010e117824 */ /* 0x008fc800078e0a0d */
[----:B------:R-:W-:-:S04]  /*04b0*/  IMAD.WIDE R10, R17, R16, RZ ;  /* 0x00000010110a7225 */ /* 0x000fc800078e02ff */
[--C-:B----4-:R-:W-:Y:S01]  /*04c0*/  IMAD.IADD R13, R6, 0x1, -R9.reuse ;  /* 0x00000001060d7824 */ /* 0x110fe200078e0a09 */
[----:B------:R-:W-:Y:S01]  /*04d0*/  ISETP.GT.U32.AND P0, PT, R10, RZ, PT ;  /* 0x000000ff0a00720c */ /* 0x000fe20003f04070 */
[----:B-----5:R-:W-:-:S03]  /*04e0*/  IMAD.IADD R2, R4, 0x1, -R9 ;  /* 0x0000000104027824 */ /* 0x020fc600078e0a09 */
[----:B------:R-:W-:Y:S02]  /*04f0*/  ISETP.GT.AND.EX P0, PT, R11, RZ, PT, P0 ;  /* 0x000000ff0b00720c */ /* 0x000fe40003f04300 */
[----:B------:R-:W-:-:S13]  /*0500*/  LOP3.LUT P1, RZ, R2, R13, RZ, 0xfc, !PT ;  /* 0x0000000d02ff7212 */ /* 0x000fda000782fcff */
[----:B------:R-:W-:Y:S05]  /*0510*/  @!P1 BRA P0, `(.L_x_239) ;  /* 0x0000000000409947 */ /* 0x000fea0000000000 */
[----:B------:R-:W-:Y:S01]  /*0520*/  IMAD.WIDE R8, R2, R13, RZ ;  /* 0x0000000d02087225 */ /* 0x000fe200078e02ff */
[----:B------:R-:W-:Y:S02]  /*0530*/  LOP3.LUT P1, RZ, R17, R16, RZ, 0xfc, !PT ;  /* 0x0000001011ff7212 */ /* 0x000fe4000782fcff */
[----:B------:R-:W-:-:S04]  /*0540*/  ISETP.GT.U32.AND P0, PT, R8, RZ, PT ;  /* 0x000000ff0800720c */ /* 0x000fc80003f04070 */
[----:B------:R-:W-:-:S13]  /*0550*/  ISETP.GT.AND.EX P0, PT, R9, RZ, PT, P0 ;  /* 0x000000ff0900720c */ /* 0x000fda0003f04300 */
[----:B------:R-:W-:Y:S05]  /*0560*/  @!P1 BRA P0, `(.L_x_239) ;  /* 0x00000000002c9947 */ /* 0x000fea0000000000 */
[----:B------:R-:W-:Y:S01]  /*0570*/  ISETP.LT.U32.AND P1, PT, R8, R10, PT ;  /* 0x0000000a0800720c */ /* 0x000fe20003f21070 */
[----:B------:R-:W-:-:S03]  /*0580*/  IMAD.WIDE R4, R2, R16, RZ ;  /* 0x0000001002047225 */ /* 0x000fc600078e02ff */
[----:B------:R-:W-:Y:S01]  /*0590*/  ISETP.LT.AND.EX P1, PT, R9, R11, PT, P1 ;  /* 0x0000000b0900720c */ /* 0x000fe20003f21310 */
[----:B------:R-:W-:-:S03]  /*05a0*/  IMAD.WIDE R6, R17, R13, RZ ;  /* 0x0000000d11067225 */ /* 0x000fc600078e02ff */
[----:B------:R-:W-:Y:S02]  /*05b0*/  ISETP.NE.U32.AND P0, PT, R4, R6, PT ;  /* 0x000000060400720c */ /* 0x000fe40003f05070 */
[----:B------:R-:W-:Y:S02]  /*05c0*/  SEL R4, R8, R10, P1 ;  /* 0x0000000a08047207 */ /* 0x000fe40000800000 */
[----:B------:R-:W-:Y:S02]  /*05d0*/  SEL R8, R9, R11, P1 ;  /* 0x0000000b09087207 */ /* 0x000fe40000800000 */
[----:B------:R-:W-:Y:S02]  /*05e0*/  ISETP.NE.AND.EX P0, PT, R5, R7, PT, P0 ;  /* 0x000000070500720c */ /* 0x000fe40003f05300 */
[----:B------:R-:W-:-:S04]  /*05f0*/  ISETP.LT.U32.AND P1, PT, R4, 0x1, PT ;  /* 0x000000010400780c */ /* 0x000fc80003f21070 */
[----:B------:R-:W-:-:S13]  /*0600*/  ISETP.LT.OR.EX P0, PT, R8, RZ, P0, P1 ;  /* 0x000000ff0800720c */ /* 0x000fda0000701710 */
[----:B------:R-:W-:Y:S05]  /*0610*/  @P0 EXIT ;  /* 0x000000000000094d */ /* 0x000fea0003800000 */
.L_x_239:
[----:B------:R-:W-:Y:S05]  /*0620*/  BSYNC.RECONVERGENT B0 ;  /* 0x0000000000007941 */ /* 0x000fea0003800200 */
.L_x_238:
[----:B------:R-:W0:Y:S01]  /*0630*/  S2UR UR5, SR_CgaCtaId ;  /* 0x00000000000579c3 */ /* 0x000e220000008800 */
[----:B------:R-:W-:Y:S01]  /*0640*/  IMAD.WIDE R4, R2, R2, RZ ;  /* 0x0000000202047225 */ /* 0x000fe200078e02ff */
[----:B------:R-:W-:Y:S01]  /*0650*/  BSSY.RECONVERGENT B0, `(.L_x_240) ;  /* 0x000000b000007945 */ /* 0x000fe20003800200 */
[----:B------:R-:W-:Y:S02]  /*0660*/  UMOV UR4, 0x400 ;  /* 0x0000040000047882 */ /* 0x000fe40000000000 */
[----:B------:R-:W-:Y:S01]  /*0670*/  IMAD.WIDE R6, R17, R17, R4 ;  /* 0x0000001111067225 */ /* 0x000fe200078e0204 */
[----:B0-----:R-:W-:-:S12]  /*0680*/  ULEA UR4, UR5, UR4, 0x18 ;  /* 0x0000000405047291 */ /* 0x001fd8000f8ec0ff */
.L_x_242:
[----:B------:R-:W0:Y:S02]  /*0690*/  LDS.64 R4, [UR4] ;  /* 0x00000004ff047984 */ /* 0x000e240008000a00 */
[----:B0-----:R-:W-:-:S04]  /*06a0*/  ISETP.GE.U32.AND P0, PT, R6, R4, PT ;  /* 0x000000040600720c */ /* 0x001fc80003f06070 */
[----:B------:R-:W-:-:S13]  /*06b0*/  ISETP.GE.U32.AND.EX P0, PT, R7, R5, PT, P0 ;  /* 0x000000050700720c */ /* 0x000fda0003f06100 */
[----:B------:R-:W-:Y:S05]  /*06c0*/  @P0 BRA `(.L_x_241) ;  /* 0x00000000000c0947 */ /* 0x000fea0003800000 */
[----:B------:R-:W-:-:S05]  /*06d0*/  MOV R9, UR4 ;  /* 0x0000000400097c02 */ /* 0x000fca0008000f00 */
[----:B------:R-:W0:Y:S02]  /*06e0*/  ATOMS.CAST.SPIN.64 P0, [R9], R4, R6 ;  /* 0x000000040900758d */ /* 0x000e240001800406 */
[----:B0-----:R-:W-:Y:S05]  /*06f0*/  @!P0 BRA `(.L_x_242) ;  /* 0xfffffffc00e48947 */ /* 0x001fea000383ffff */
.L_x_241:
[----:B------:R-:W-:Y:S05]  /*0700*/  BSYNC.RECONVERGENT B0 ;  /* 0x0000000000007941 */ /* 0x000fea0003800200 */
.L_x_240:
[----:B------:R-:W0:Y:S08]  /*0710*/  S2UR UR6, SR_CgaCtaId ;  /* 0x00000000000679c3 */ /* 0x000e300000008800 */
[----:B------:R-:W-:Y:S06]  /*0720*/  BAR.SYNC.DEFER_BLOCKING 0x0 ;  /* 0x0000000000007b1d */ /* 0x000fec0000010000 */
[----:B------:R-:W-:-:S02]  /*0730*/  UMOV UR5, 0x400 ;  /* 0x0000040000057882 */ /* 0x000fc40000000000 */
[----:B0-----:R-:W-:-:S09]  /*0740*/  ULEA UR5, UR6, UR5, 0x18 ;  /* 0x0000000506057291 */ /* 0x001fd2000f8ec0ff */
[----:B------:R-:W0:Y:S02]  /*0750*/  LDS.64 R4, [UR5] ;  /* 0x00000005ff047984 */ /* 0x000e240008000a00 */
[----:B0-----:R-:W-:-:S04]  /*0760*/  ISETP.NE.U32.AND P0, PT, R6, R4, PT ;  /* 0x000000040600720c */ /* 0x001fc80003f05070 */
[----:B------:R-:W-:-:S13]  /*0770*/  ISETP.NE.AND.EX P0, PT, R7, R5, PT, P0 ;  /* 0x000000050700720c */ /* 0x000fda0003f05300 */
[----:B------:R-:W-:Y:S05]  /*0780*/  @P0 EXIT ;  /* 0x000000000000094d */ /* 0x000fea0003800000 */
[----:B------:R-:W0:Y:S02]  /*0790*/  LDC.64 R4, c[0x0][0x398] ;  /* 0x0000e600ff047b82 */ /* 0x000e240000000a00 */
[----:B0-----:R-:W-:-:S06]  /*07a0*/  IMAD.WIDE.U32 R2, R3, 0x4, R4 ;  /* 0x0000000403027825 */ /* 0x001fcc00078e0004 */
[----:B------:R-:W0:Y:S01]  /*07b0*/  LDC.64 R4, c[0x0][0x3a0] ;  /* 0x0000e800ff047b82 */ /* 0x000e220000000a00 */
[----:B------:R-:W2:Y:S01]  /*07c0*/  LDG.E R6, desc[UR8][R2.64] ;  /* 0x0000000802067981 */ /* 0x000ea2000c1e1900 */
[----:B------:R-:W-:Y:S02]  /*07d0*/  IMAD.MOV.U32 R9, RZ, RZ, -0x1 ;  /* 0xffffffffff097424 */ /* 0x000fe400078e00ff */
[----:B0-----:R-:W-:-:S04]  /*07e0*/  IMAD.WIDE.U32 R4, R0, 0x4, R4 ;  /* 0x0000000400047825 */ /* 0x001fc800078e0004 */
[----:B--2---:R-:W-:-:S05]  /*07f0*/  VIADD R7, R6, 0x1 ;  /* 0x0000000106077836 */ /* 0x004fca0000000000 */
[----:B------:R-:W-:Y:S04]  /*0800*/  STG.E desc[UR8][R2.64], R7 ;  /* 0x0000000702007986 */ /* 0x000fe8000c101908 */
[----:B------:R-:W-:Y:S01]  /*0810*/  REDG.E.ADD.STRONG.GPU desc[UR8][R4.64], R9 ;  /* 0x000000090400798e */ /* 0x000fe2000c12e108 */
[----:B------:R-:W-:Y:S05]  /*0820*/  EXIT ;  /* 0x000000000000794d */ /* 0x000fea0003800000 */
.L_x_243:
        /* <DEDUP_REMOVED lines=13> */
.L_x_253:


//--------------------- .nv.shared._ZN3cub18CUB_300001_SM_10006detail6reduce28DeviceReduceSingleTileKernelINS2_10policy_hubIiyN4cuda3std3__44plusIiEEE10Policy1000EPiSC_iS9_iiNS7_10__identityEEEvT0_T1_T2_T3_T4_T6_ --------------------------
	.section	.nv.shared._ZN3cub18CUB_300001_SM_10006detail6reduce28DeviceReduceSingleTileKernelINS2_10policy_hubIiyN4cuda3std3__44plusIiEEE10Policy1000EPiSC_iS9_iiNS7_10__identityEEEvT0_T1_T2_T3_T4_T6_,"aw",@nobits
	.sectionflags	@""
	.align	4
.nv.shared._ZN3cub18CUB_300001_SM_10006detail6reduce28DeviceReduceSingleTileKernelINS2_10policy_hubIiyN4cuda3std3__44plusIiEEE10Policy1000EPiSC_iS9_iiNS7_10__identityEEEvT0_T1_T2_T3_T4_T6_:
	.zero		1068


//--------------------- .nv.shared.reserved.0     --------------------------
	.section	.nv.shared.reserved.0,"aw",@nobits
	.weak		__nv_reservedSMEM_offset_0_alias
	.size		__nv_reservedSMEM_offset_0_alias, 0, 64
	.other		__nv_reservedSMEM_offset_0_alias,@"STO_CUDA_RESERVED_SHARED STV_DEFAULT"
__nv_reservedSMEM_offset_0_alias:
	.zero		0
	.zero		64


//--------------------- .nv.global                --------------------------
	.section	.nv.global,"aw",@nobits
.nv.global:
	.type		_ZN34_INTERNAL_353a65b3_4_k_cu_2e7f1f256thrust24THRUST_300001_SM_1000_NS3seqE,@object
	.size		_ZN34_INTERNAL_353a65b3_4_k_cu_2e7f1f256thrust24THRUST_300001_SM_1000_NS3seqE,(_ZN34_INTERNAL_353a65b3_4_k_cu_2e7f1f254cuda3std3__48in_placeE - _ZN34_INTERNAL_353a65b3_4_k_cu_2e7f1f256thrust24THRUST_300001_SM_1000_NS3seqE)
_ZN34_INTERNAL_353a65b3_4_k_cu_2e7f1f256thrust24THRUST_300001_SM_1000_NS3seqE:
	.zero		1
	.type		_ZN34_INTERNAL_353a65b3_4_k_cu_2e7f1f254cuda3std3__48in_placeE,@object
	.size		_ZN34_INTERNAL_353a65b3_4_k_cu_2e7f1f254cuda3std3__48in_placeE,(_ZN34_INTERNAL_353a65b3_4_k_cu_2e7f1f254cuda3std6ranges3__45__cpo4sizeE - _ZN34_INTERNAL_353a65b3_4_k_cu_2e7f1f254cuda3std3__48in_placeE)
_ZN34_INTERNAL_353a65b3_4_k_cu_2e7f1f254cuda3std3__48in_placeE:
	.zero		1
	.type		_ZN34_INTERNAL_353a65b3_4_k_cu_2e7f1f254cuda3std6ranges3__45__cpo4sizeE,@object
	.size		_ZN34_INTERNAL_353a65b3_4_k_cu_2e7f1f254cuda3std6ranges3__45__cpo4sizeE,(_ZN34_INTERNAL_353a65b3_4_k_cu_2e7f1f256thrust24THRUST_300001_SM_1000_NS12placeholders2_3E - _ZN34_INTERNAL_353a65b3_4_k_cu_2e7f1f254cuda3std6ranges3__45__cpo4sizeE)
_ZN34_INTERNAL_353a65b3_4_k_cu_2e7f1f254cuda3std6ranges3__45__cpo4sizeE:
	.zero		1
	.type		_ZN34_INTERNAL_353a65b3_4_k_cu_2e7f1f256thrust24THRUST_300001_SM_1000_NS12placeholders2_3E,@object
	.size		_ZN34_INTERNAL_353a65b3_4_k_cu_2e7f1f256thrust24THRUST_300001_SM_1000_NS12placeholders2_3E,(_ZN34_INTERNAL_353a65b3_4_k_cu_2e7f1f254cuda3std3__45__cpo6cbeginE - _ZN34_INTERNAL_353a65b3_4_k_cu_2e7f1f256thrust24THRUST_300001_SM_1000_NS12placeholders2_3E)
_ZN34_INTERNAL_353a65b3_4_k_cu_2e7f1f256thrust24THRUST_300001_SM_1000_NS12placeholders2_3E:
	.zero		1
	.type		_ZN34_INTERNAL_353a65b3_4_k_cu_2e7f1f254cuda3std3__45__cpo6cbeginE,@object
	.size		_ZN34_INTERNAL_353a65b3_4_k_cu_2e7f1f254cuda3std3__45__cpo6cbeginE,(_ZN34_INTERNAL_353a65b3_4_k_cu_2e7f1f254cuda3std6ranges3__45__cpo6cbeginE - _ZN34_INTERNAL_353a65b3_4_k_cu_2e7f1f254cuda3std3__45__cpo6cbeginE)
_ZN34_INTERNAL_353a65b3_4_k_cu_2e7f1f254cuda3std3__45__cpo6cbeginE:
	.zero		1
	.type		_ZN34_INTERNAL_353a65b3_4_k_cu_2e7f1f254cuda3std6ranges3__45__cpo6cbeginE,@object
	.size		_ZN34_INTERNAL_353a65b3_4_k_cu_2e7f1f254cuda3std6ranges3__45__cpo6cbeginE,(_ZN34_INTERNAL_353a65b3_4_k_cu_2e7f1f256thrust24THRUST_300001_SM_1000_NS12placeholders2_7E - _ZN34_INTERNAL_353a65b3_4_k_cu_2e7f1f254cuda3std6ranges3__45__cpo6cbeginE)
_ZN34_INTERNAL_353a65b3_4_k_cu_2e7f1f254cuda3std6ranges3__45__cpo6cbeginE:
	.zero		1
	.type		_ZN34_INTERNAL_353a65b3_4_k_cu_2e7f1f256thrust24THRUST_300001_SM_1000_NS12placeholders2_7E,@object
	.size		_ZN34_INTERNAL_353a65b3_4_k_cu_2e7f1f256thrust24THRUST_300001_SM_1000_NS12placeholders2_7E,(_ZN34_INTERNAL_353a65b3_4_k_cu_2e7f1f254cuda3std3__45__cpo7crbeginE - _ZN34_INTERNAL_353a65b3_4_k_cu_2e7f1f256thrust24THRUST_300001_SM_1000_NS12placeholders2_7E)
_ZN34_INTERNAL_353a65b3_4_k_cu_2e7f1f256thrust24THRUST_300001_SM_1000_NS12placeholders2_7E:
	.zero		1
	.type		_ZN34_INTERNAL_353a65b3_4_k_cu_2e7f1f254cuda3std3__45__cpo7crbeginE,@object
	.size		_ZN34_INTERNAL_353a65b3_4_k_cu_2e7f1f254cuda3std3__45__cpo7crbeginE,(_ZN34_INTERNAL_353a65b3_4_k_cu_2e7f1f254cuda3std6ranges3__45__cpo4nextE - _ZN34_INTERNAL_353a65b3_4_k_cu_2e7f1f254cuda3std3__45__cpo7crbeginE)
_ZN34_INTERNAL_353a65b3_4_k_cu_2e7f1f254cuda3std3__45__cpo7crbeginE:
	.zero		1
	.type		_ZN34_INTERNAL_353a65b3_4_k_cu_2e7f1f254cuda3std6ranges3__45__cpo4nextE,@object
	.size		_ZN34_INTERNAL_353a65b3_4_k_cu_2e7f1f254cuda3std6ranges3__45__cpo4nextE,(_ZN34_INTERNAL_353a65b3_4_k_cu_2e7f1f254cuda3std6ranges3__45__cpo4swapE - _ZN34_INTERNAL_353a65b3_4_k_cu_2e7f1f254cuda3std6ranges3__45__cpo4nextE)
_ZN34_INTERNAL_353a65b3_4_k_cu_2e7f1f254cuda3std6ranges3__45__cpo4nextE:
	.zero		1
	.type		_ZN34_INTERNAL_353a65b3_4_k_cu_2e7f1f254cuda3std6ranges3__45__cpo4swapE,@object
	.size		_ZN34_INTERNAL_353a65b3_4_k_cu_2e7f1f254cuda3std6ranges3__45__cpo4swapE,(_ZN34_INTERNAL_353a65b3_4_k_cu_2e7f1f256thrust24THRUST_300001_SM_1000_NS8cuda_cub10par_nosyncE - _ZN34_INTERNAL_353a65b3_4_k_cu_2e7f1f254cuda3std6ranges3__45__cpo4swapE)
_ZN34_INTERNAL_353a65b3_4_k_cu_2e7f1f254cuda3std6ranges3__45__cpo4swapE:
	.zero		1
	.type		_ZN34_INTERNAL_353a65b3_4_k_cu_2e7f1f256thrust24THRUST_300001_SM_1000_NS8cuda_cub10par_nosyncE,@object
	.size		_ZN34_INTERNAL_353a65b3_4_k_cu_2e7f1f256thrust24THRUST_300001_SM_1000_NS8cuda_cub10par_nosyncE,(_ZN34_INTERNAL_353a65b3_4_k_cu_2e7f1f256thrust24THRUST_300001_SM_1000_NS12placeholders2_9E - _ZN34_INTERNAL_353a65b3_4_k_cu_2e7f1f256thrust24THRUST_300001_SM_1000_NS8cuda_cub10par_nosyncE)
_ZN34_INTERNAL_353a65b3_4_k_cu_2e7f1f256thrust24THRUST_300001_SM_1000_NS8cuda_cub10par_nosyncE:
	.zero		1
	.type		_ZN34_INTERNAL_353a65b3_4_k_cu_2e7f1f256thrust24THRUST_300001_SM_1000_NS12placeholders2_9E,@object
	.size		_ZN34_INTERNAL_353a65b3_4_k_cu_2e7f1f256thrust24THRUST_300001_SM_1000_NS12placeholders2_9E,(_ZN34_INTERNAL_353a65b3_4_k_cu_2e7f1f254cuda3std3__436_GLOBAL__N__353a65b3_4_k_cu_2e7f1f256ignoreE - _ZN34_INTERNAL_353a65b3_4_k_cu_2e7f1f256thrust24THRUST_300001_SM_1000_NS12placeholders2_9E)
_ZN34_INTERNAL_353a65b3_4_k_cu_2e7f1f256thrust24THRUST_300001_SM_1000_NS12placeholders2_9E:
	.zero		1
	.type		_ZN34_INTERNAL_353a65b3_4_k_cu_2e7f1f254cuda3std3__436_GLOBAL__N__353a65b3_4_k_cu_2e7f1f256ignoreE,@object
	.size		_ZN34_INTERNAL_353a65b3_4_k_cu_2e7f1f254cuda3std3__436_GLOBAL__N__353a65b3_4_k_cu_2e7f1f256ignoreE,(_ZN34_INTERNAL_353a65b3_4_k_cu_2e7f1f254cuda3std6ranges3__45__cpo4dataE - _ZN34_INTERNAL_353a65b3_4_k_cu_2e7f1f254cuda3std3__436_GLOBAL__N__353a65b3_4_k_cu_2e7f1f256ignoreE)
_ZN34_INTERNAL_353a65b3_4_k_cu_2e7f1f254cuda3std3__436_GLOBAL__N__353a65b3_4_k_cu_2e7f1f256ignoreE:
	.zero		1
	.type		_ZN34_INTERNAL_353a65b3_4_k_cu_2e7f1f254cuda3std6ranges3__45__cpo4dataE,@object
	.size		_ZN34_INTERNAL_353a65b3_4_k_cu_2e7f1f254cuda3std6ranges3__45__cpo4dataE,(_ZN34_INTERNAL_353a65b3_4_k_cu_2e7f1f256thrust24THRUST_300001_SM_1000_NS12placeholders2_1E - _ZN34_INTERNAL_353a65b3_4_k_cu_2e7f1f254cuda3std6ranges3__45__cpo4dataE)
_ZN34_INTERNAL_353a65b3_4_k_cu_2e7f1f254cuda3std6ranges3__45__cpo4dataE:
	.zero		1
	.type		_ZN34_INTERNAL_353a65b3_4_k_cu_2e7f1f256thrust24THRUST_300001_SM_1000_NS12placeholders2_1E,@object
	.size		_ZN34_INTERNAL_353a65b3_4_k_cu_2e7f1f256thrust24THRUST_300001_SM_1000_NS12placeholders2_1E,(_ZN34_INTERNAL_353a65b3_4_k_cu_2e7f1f254cuda3std3__45__cpo5beginE - _ZN34_INTERNAL_353a65b3_4_k_cu_2e7f1f256thrust24THRUST_300001_SM_1000_NS12placeholders2_1E)
_ZN34_INTERNAL_353a65b3_4_k_cu_2e7f1f256thrust24THRUST_300001_SM_1000_NS12placeholders2_1E:
	.zero		1
	.type		_ZN34_INTERNAL_353a65b3_4_k_cu_2e7f1f254cuda3std3__45__cpo5beginE,@object
	.size		_ZN34_INTERNAL_353a65b3_4_k_cu_2e7f1f254cuda3std3__45__cpo5beginE,(_ZN34_INTERNAL_353a65b3_4_k_cu_2e7f1f254cuda3std6ranges3__45__cpo5beginE - _ZN34_INTERNAL_353a65b3_4_k_cu_2e7f1f254cuda3std3__45__cpo5beginE)
_ZN34_INTERNAL_353a65b3_4_k_cu_2e7f1f254cuda3std3__45__cpo5beginE:
	.zero		1
	.type		_ZN34_INTERNAL_353a65b3_4_k_cu_2e7f1f254cuda3std6ranges3__45__cpo5beginE,@object
	.size		_ZN34_INTERNAL_353a65b3_4_k_cu_2e7f1f254cuda3std6ranges3__45__cpo5beginE,(_ZN34_INTERNAL_353a65b3_4_k_cu_2e7f1f256thrust24THRUST_300001_SM_1000_NS12placeholders2_5E - _ZN34_INTERNAL_353a65b3_4_k_cu_2e7f1f254cuda3std6ranges3__45__cpo5beginE)
_ZN34_INTERNAL_353a65b3_4_k_cu_2e7f1f254cuda3std6ranges3__45__cpo5beginE:
	.zero		1
	.type		_ZN34_INTERNAL_353a65b3_4_k_cu_2e7f1f256thrust24THRUST_300001_SM_1000_NS12placeholders2_5E,@object
	.size		_ZN34_INTERNAL_353a65b3_4_k_cu_2e7f1f256thrust24THRUST_300001_SM_1000_NS12placeholders2_5E,(_ZN34_INTERNAL_353a65b3_4_k_cu_2e7f1f254cuda3std3__45__cpo6rbeginE - _ZN34_INTERNAL_353a65b3_4_k_cu_2e7f1f256thrust24THRUST_300001_SM_1000_NS12placeholders2_5E)
_ZN34_INTERNAL_353a65b3_4_k_cu_2e7f1f256thrust24THRUST_300001_SM_1000_NS12placeholders2_5E:
	.zero		1
	.type		_ZN34_INTERNAL_353a65b3_4_k_cu_2e7f1f254cuda3std3__45__cpo6rbeginE,@object
	.size		_ZN34_INTERNAL_353a65b3_4_k_cu_2e7f1f254cuda3std3__45__cpo6rbeginE,(_ZN34_INTERNAL_353a65b3_4_k_cu_2e7f1f254cuda3std6ranges3__45__cpo7advanceE - _ZN34_INTERNAL_353a65b3_4_k_cu_2e7f1f254cuda3std3__45__cpo6rbeginE)
_ZN34_INTERNAL_353a65b3_4_k_cu_2e7f1f254cuda3std3__45__cpo6rbeginE:
	.zero		1
	.type		_ZN34_INTERNAL_353a65b3_4_k_cu_2e7f1f254cuda3std6ranges3__45__cpo7advanceE,@object
	.size		_ZN34_INTERNAL_353a65b3_4_k_cu_2e7f1f254cuda3std6ranges3__45__cpo7advanceE,(_ZN34_INTERNAL_353a65b3_4_k_cu_2e7f1f254cuda3std3__47nulloptE - _ZN34_INTERNAL_353a65b3_4_k_cu_2e7f1f254cuda3std6ranges3__45__cpo7advanceE)
_ZN34_INTERNAL_353a65b3_4_k_cu_2e7f1f254cuda3std6ranges3__45__cpo7advanceE:
	.zero		1
	.type		_ZN34_INTERNAL_353a65b3_4_k_cu_2e7f1f254cuda3std3__47nulloptE,@object
	.size		_ZN34_INTERNAL_353a65b3_4_k_cu_2e7f1f254cuda3std3__47nulloptE,(_ZN34_INTERNAL_353a65b3_4_k_cu_2e7f1f254cuda3std6ranges3__45__cpo8distanceE - _ZN34_INTERNAL_353a65b3_4_k_cu_2e7f1f254cuda3std3__47nulloptE)
_ZN34_INTERNAL_353a65b3_4_k_cu_2e7f1f254cuda3std3__47nulloptE:
	.zero		1
	.type		_ZN34_INTERNAL_353a65b3_4_k_cu_2e7f1f254cuda3std6ranges3__45__cpo8distanceE,@object
	.size		_ZN34_INTERNAL_353a65b3_4_k_cu_2e7f1f254cuda3std6ranges3__45__cpo8distanceE,(_ZN34_INTERNAL_353a65b3_4_k_cu_2e7f1f256thrust24THRUST_300001_SM_1000_NS12placeholders3_10E - _ZN34_INTERNAL_353a65b3_4_k_cu_2e7f1f254cuda3std6ranges3__45__cpo8distanceE)
_ZN34_INTERNAL_353a65b3_4_k_cu_2e7f1f254cuda3std6ranges3__45__cpo8distanceE:
	.zero		1
	.type		_ZN34_INTERNAL_353a65b3_4_k_cu_2e7f1f256thrust24THRUST_300001_SM_1000_NS12placeholders3_10E,@object
	.size		_ZN34_INTERNAL_353a65b3_4_k_cu_2e7f1f256thrust24THRUST_300001_SM_1000_NS12placeholders3_10E,(_ZN34_INTERNAL_353a65b3_4_k_cu_2e7f1f254cuda3std3__419piecewise_constructE - _ZN34_INTERNAL_353a65b3_4_k_cu_2e7f1f256thrust24THRUST_300001_SM_1000_NS12placeholders3_10E)
_ZN34_INTERNAL_353a65b3_4_k_cu_2e7f1f256thrust24THRUST_300001_SM_1000_NS12placeholders3_10E:
	.zero		1
	.type		_ZN34_INTERNAL_353a65b3_4_k_cu_2e7f1f254cuda3std3__419piecewise_constructE,@object
	.size		_ZN34_INTERNAL_353a65b3_4_k_cu_2e7f1f254cuda3std3__419piecewise_constructE,(_ZN34_INTERNAL_353a65b3_4_k_cu_2e7f1f254cuda3std6ranges3__45__cpo5cdataE - _ZN34_INTERNAL_353a65b3_4_k_cu_2e7f1f254cuda3std3__419piecewise_constructE)
_ZN34_INTERNAL_353a65b3_4_k_cu_2e7f1f254cuda3std3__419piecewise_constructE:
	.zero		1
	.type		_ZN34_INTERNAL_353a65b3_4_k_cu_2e7f1f254cuda3std6ranges3__45__cpo5cdataE,@object
	.size		_ZN34_INTERNAL_353a65b3_4_k_cu_2e7f1f254cuda3std6ranges3__45__cpo5cdataE,(_ZN34_INTERNAL_353a65b3_4_k_cu_2e7f1f256thrust24THRUST_300001_SM_1000_NS12placeholders2_2E - _ZN34_INTERNAL_353a65b3_4_k_cu_2e7f1f254cuda3std6ranges3__45__cpo5cdataE)
_ZN34_INTERNAL_353a65b3_4_k_cu_2e7f1f254cuda3std6ranges3__45__cpo5cdataE:
	.zero		1
	.type		_ZN34_INTERNAL_353a65b3_4_k_cu_2e7f1f256thrust24THRUST_300001_SM_1000_NS12placeholders2_2E,@object
	.size		_ZN34_INTERNAL_353a65b3_4_k_cu_2e7f1f256thrust24THRUST_300001_SM_1000_NS12placeholders2_2E,(_ZN34_INTERNAL_353a65b3_4_k_cu_2e7f1f254cuda3std3__45__cpo3endE - _ZN34_INTERNAL_353a65b3_4_k_cu_2e7f1f256thrust24THRUST_300001_SM_1000_NS12placeholders2_2E)
_ZN34_INTERNAL_353a65b3_4_k_cu_2e7f1f256thrust24THRUST_300001_SM_1000_NS12placeholders2_2E:
	.zero		1
	.type		_ZN34_INTERNAL_353a65b3_4_k_cu_2e7f1f254cuda3std3__45__cpo3endE,@object
	.size		_ZN34_INTERNAL_353a65b3_4_k_cu_2e7f1f254cuda3std3__45__cpo3endE,(_ZN34_INTERNAL_353a65b3_4_k_cu_2e7f1f254cuda3std6ranges3__45__cpo3endE - _ZN34_INTERNAL_353a65b3_4_k_cu_2e7f1f254cuda3std3__45__cpo3endE)
_ZN34_INTERNAL_353a65b3_4_k_cu_2e7f1f254cuda3std3__45__cpo3endE:
	.zero		1
	.type		_ZN34_INTERNAL_353a65b3_4_k_cu_2e7f1f254cuda3std6ranges3__45__cpo3endE,@object
	.size		_ZN34_INTERNAL_353a65b3_4_k_cu_2e7f1f254cuda3std6ranges3__45__cpo3endE,(_ZN34_INTERNAL_353a65b3_4_k_cu_2e7f1f256thrust24THRUST_300001_SM_1000_NS12placeholders2_6E - _ZN34_INTERNAL_353a65b3_4_k_cu_2e7f1f254cuda3std6ranges3__45__cpo3endE)
_ZN34_INTERNAL_353a65b3_4_k_cu_2e7f1f254cuda3std6ranges3__45__cpo3endE:
	.zero		1
	.type		_ZN34_INTERNAL_353a65b3_4_k_cu_2e7f1f256thrust24THRUST_300001_SM_1000_NS12placeholders2_6E,@object
	.size		_ZN34_INTERNAL_353a65b3_4_k_cu_2e7f1f256thrust24THRUST_300001_SM_1000_NS12placeholders2_6E,(_ZN34_INTERNAL_353a65b3_4_k_cu_2e7f1f254cuda3std3__45__cpo4rendE - _ZN34_INTERNAL_353a65b3_4_k_cu_2e7f1f256thrust24THRUST_300001_SM_1000_NS12placeholders2_6E)
_ZN34_INTERNAL_353a65b3_4_k_cu_2e7f1f256thrust24THRUST_300001_SM_1000_NS12placeholders2_6E:
	.zero		1
	.type		_ZN34_INTERNAL_353a65b3_4_k_cu_2e7f1f254cuda3std3__45__cpo4rendE,@object
	.size		_ZN34_INTERNAL_353a65b3_4_k_cu_2e7f1f254cuda3std3__45__cpo4rendE,(_ZN34_INTERNAL_353a65b3_4_k_cu_2e7f1f254cuda3std6ranges3__45__cpo9iter_swapE - _ZN34_INTERNAL_353a65b3_4_k_cu_2e7f1f254cuda3std3__45__cpo4rendE)
_ZN34_INTERNAL_353a65b3_4_k_cu_2e7f1f254cuda3std3__45__cpo4rendE:
	.zero		1
	.type		_ZN34_INTERNAL_353a65b3_4_k_cu_2e7f1f254cuda3std6ranges3__45__cpo9iter_swapE,@object
	.size		_ZN34_INTERNAL_353a65b3_4_k_cu_2e7f1f254cuda3std6ranges3__45__cpo9iter_swapE,(_ZN34_INTERNAL_353a65b3_4_k_cu_2e7f1f254cuda3std3__48unexpectE - _ZN34_INTERNAL_353a65b3_4_k_cu_2e7f1f254cuda3std6ranges3__45__cpo9iter_swapE)
_ZN34_INTERNAL_353a65b3_4_k_cu_2e7f1f254cuda3std6ranges3__45__cpo9iter_swapE:
	.zero		1
	.type		_ZN34_INTERNAL_353a65b3_4_k_cu_2e7f1f254cuda3std3__48unexpectE,@object
	.size		_ZN34_INTERNAL_353a65b3_4_k_cu_2e7f1f254cuda3std3__48unexpectE,(_ZN34_INTERNAL_353a65b3_4_k_cu_2e7f1f256thrust24THRUST_300001_SM_1000_NS8cuda_cub3parE - _ZN34_INTERNAL_353a65b3_4_k_cu_2e7f1f254cuda3std3__48unexpectE)
_ZN34_INTERNAL_353a65b3_4_k_cu_2e7f1f254cuda3std3__48unexpectE:
	.zero		1
	.type		_ZN34_INTERNAL_353a65b3_4_k_cu_2e7f1f256thrust24THRUST_300001_SM_1000_NS8cuda_cub3parE,@object
	.size		_ZN34_INTERNAL_353a65b3_4_k_cu_2e7f1f256thrust24THRUST_300001_SM_1000_NS8cuda_cub3parE,(_ZN34_INTERNAL_353a65b3_4_k_cu_2e7f1f256thrust24THRUST_300001_SM_1000_NS12placeholders2_4E - _ZN34_INTERNAL_353a65b3_4_k_cu_2e7f1f256thrust24THRUST_300001_SM_1000_NS8cuda_cub3parE)
_ZN34_INTERNAL_353a65b3_4_k_cu_2e7f1f256thrust24THRUST_300001_SM_1000_NS8cuda_cub3parE:
	.zero		1
	.type		_ZN34_INTERNAL_353a65b3_4_k_cu_2e7f1f256thrust24THRUST_300001_SM_1000_NS12placeholders2_4E,@object
	.size		_ZN34_INTERNAL_353a65b3_4_k_cu_2e7f1f256thrust24THRUST_300001_SM_1000_NS12placeholders2_4E,(_ZN34_INTERNAL_353a65b3_4_k_cu_2e7f1f254cuda3std3__45__cpo4cendE - _ZN34_INTERNAL_353a65b3_4_k_cu_2e7f1f256thrust24THRUST_300001_SM_1000_NS12placeholders2_4E)
_ZN34_INTERNAL_353a65b3_4_k_cu_2e7f1f256thrust24THRUST_300001_SM_1000_NS12placeholders2_4E:
	.zero		1
	.type		_ZN34_INTERNAL_353a65b3_4_k_cu_2e7f1f254cuda3std3__45__cpo4cendE,@object
	.size		_ZN34_INTERNAL_353a65b3_4_k_cu_2e7f1f254cuda3std3__45__cpo4cendE,(_ZN34_INTERNAL_353a65b3_4_k_cu_2e7f1f254cuda3std6ranges3__45__cpo4cendE - _ZN34_INTERNAL_353a65b3_4_k_cu_2e7f1f254cuda3std3__45__cpo4cendE)
_ZN34_INTERNAL_353a65b3_4_k_cu_2e7f1f254cuda3std3__45__cpo4cendE:
	.zero		1
	.type		_ZN34_INTERNAL_353a65b3_4_k_cu_2e7f1f254cuda3std6ranges3__45__cpo4cendE,@object
	.size		_ZN34_INTERNAL_353a65b3_4_k_cu_2e7f1f254cuda3std6ranges3__45__cpo4cendE,(_ZN34_INTERNAL_353a65b3_4_k_cu_2e7f1f254cuda3std3__420unreachable_sentinelE - _ZN34_INTERNAL_353a65b3_4_k_cu_2e7f1f254cuda3std6ranges3__45__cpo4cendE)
_ZN34_INTERNAL_353a65b3_4_k_cu_2e7f1f254cuda3std6ranges3__45__cpo4cendE:
	.zero		1
	.type		_ZN34_INTERNAL_353a65b3_4_k_cu_2e7f1f254cuda3std3__420unreachable_sentinelE,@object
	.size		_ZN34_INTERNAL_353a65b3_4_k_cu_2e7f1f254cuda3std3__420unreachable_sentinelE,(_ZN34_INTERNAL_353a65b3_4_k_cu_2e7f1f254cuda3std6ranges3__45__cpo5ssizeE - _ZN34_INTERNAL_353a65b3_4_k_cu_2e7f1f254cuda3std3__420unreachable_sentinelE)
_ZN34_INTERNAL_353a65b3_4_k_cu_2e7f1f254cuda3std3__420unreachable_sentinelE:
	.zero		1
	.type		_ZN34_INTERNAL_353a65b3_4_k_cu_2e7f1f254cuda3std6ranges3__45__cpo5ssizeE,@object
	.size		_ZN34_INTERNAL_353a65b3_4_k_cu_2e7f1f254cuda3std6ranges3__45__cpo5ssizeE,(_ZN34_INTERNAL_353a65b3_4_k_cu_2e7f1f256thrust24THRUST_300001_SM_1000_NS12placeholders2_8E - _ZN34_INTERNAL_353a65b3_4_k_cu_2e7f1f254cuda3std6ranges3__45__cpo5ssizeE)
_ZN34_INTERNAL_353a65b3_4_k_cu_2e7f1f254cuda3std6ranges3__45__cpo5ssizeE:
	.zero		1
	.type		_ZN34_INTERNAL_353a65b3_4_k_cu_2e7f1f256thrust24THRUST_300001_SM_1000_NS12placeholders2_8E,@object
	.size		_ZN34_INTERNAL_353a65b3_4_k_cu_2e7f1f256thrust24THRUST_300001_SM_1000_NS12placeholders2_8E,(_ZN34_INTERNAL_353a65b3_4_k_cu_2e7f1f254cuda3std3__45__cpo5crendE - _ZN34_INTERNAL_353a65b3_4_k_cu_2e7f1f256thrust24THRUST_300001_SM_1000_NS12placeholders2_8E)
_ZN34_INTERNAL_353a65b3_4_k_cu_2e7f1f256thrust24THRUST_300001_SM_1000_NS12placeholders2_8E:
	.zero		1
	.type		_ZN34_INTERNAL_353a65b3_4_k_cu_2e7f1f254cuda3std3__45__cpo5crendE,@object
	.size		_ZN34_INTERNAL_353a65b3_4_k_cu_2e7f1f254cuda3std3__45__cpo5crendE,(_ZN34_INTERNAL_353a65b3_4_k_cu_2e7f1f254cuda3std6ranges3__45__cpo4prevE - _ZN34_INTERNAL_353a65b3_4_k_cu_2e7f1f254cuda3std3__45__cpo5crendE)
_ZN34_INTERNAL_353a65b3_4_k_cu_2e7f1f254cuda3std3__45__cpo5crendE:
	.zero		1
	.type		_ZN34_INTERNAL_353a65b3_4_k_cu_2e7f1f254cuda3std6ranges3__45__cpo4prevE,@object
	.size		_ZN34_INTERNAL_353a65b3_4_k_cu_2e7f1f254cuda3std6ranges3__45__cpo4prevE,(_ZN34_INTERNAL_353a65b3_4_k_cu_2e7f1f254cuda3std6ranges3__45__cpo9iter_moveE - _ZN34_INTERNAL_353a65b3_4_k_cu_2e7f1f254cuda3std6ranges3__45__cpo4prevE)
_ZN34_INTERNAL_353a65b3_4_k_cu_2e7f1f254cuda3std6ranges3__45__cpo4prevE:
	.zero		1
	.type		_ZN34_INTERNAL_353a65b3_4_k_cu_2e7f1f254cuda3std6ranges3__45__cpo9iter_moveE,@object
	.size		_ZN34_INTERNAL_353a65b3_4_k_cu_2e7f1f254cuda3std6ranges3__45__cpo9iter_moveE,(_ZN34_INTERNAL_353a65b3_4_k_cu_2e7f1f256thrust24THRUST_300001_SM_1000_NS6system6detail10sequential3seqE - _ZN34_INTERNAL_353a65b3_4_k_cu_2e7f1f254cuda3std6ranges3__45__cpo9iter_moveE)
_ZN34_INTERNAL_353a65b3_4_k_cu_2e7f1f254cuda3std6ranges3__45__cpo9iter_moveE:
	.zero		1
	.type		_ZN34_INTERNAL_353a65b3_4_k_cu_2e7f1f256thrust24THRUST_300001_SM_1000_NS6system6detail10sequential3seqE,@object
	.size		_ZN34_INTERNAL_353a65b3_4_k_cu_2e7f1f256thrust24THRUST_300001_SM_1000_NS6system6detail10sequential3seqE,(.L_31 - _ZN34_INTERNAL_353a65b3_4_k_cu_2e7f1f256thrust24THRUST_300001_SM_1000_NS6system6detail10sequential3seqE)
_ZN34_INTERNAL_353a65b3_4_k_cu_2e7f1f256thrust24THRUST_300001_SM_1000_NS6system6detail10sequential3seqE:
	.zero		1
.L_31:


//--------------------- .nv.shared._ZN3cub18CUB_300001_SM_10006detail6reduce18DeviceReduceKernelINS2_10policy_hubIiyN4cuda3std3__44plusIiEEE10Policy1000EN6thrust24THRUST_300001_SM_1000_NS10device_ptrIiEEyS9_iNS7_10__identityEEEvT0_PT3_T1_NS0_13GridEvenShareISK_EET2_T4_ --------------------------
	.section	.nv.shared._ZN3cub18CUB_300001_SM_10006detail6reduce18DeviceReduceKernelINS2_10policy_hubIiyN4cuda3std3__44plusIiEEE10Policy1000EN6thrust24THRUST_300001_SM_1000_NS10device_ptrIiEEyS9_iNS7_10__identityEEEvT0_PT3_T1_NS0_13GridEvenShareISK_EET2_T4_,"aw",@nobits
	.sectionflags	@""
	.align	4
.nv.shared._ZN3cub18CUB_300001_SM_10006detail6reduce18DeviceReduceKernelINS2_10policy_hubIiyN4cuda3std3__44plusIiEEE10Policy1000EN6thrust24THRUST_300001_SM_1000_NS10device_ptrIiEEyS9_iNS7_10__identityEEEvT0_PT3_T1_NS0_13GridEvenShareISK_EET2_T4_:
	.zero		1068


//--------------------- .nv.shared._ZN3cub18CUB_300001_SM_10006detail6reduce28DeviceReduceSingleTileKernelINS2_10policy_hubIiyN4cuda3std3__44plusIiEEE10Policy1000EN6thrust24THRUST_300001_SM_1000_NS10device_ptrIiEEPiyS9_iiNS7_10__identityEEEvT0_T1_T2_T3_T4_T6_ --------------------------
	.section	.nv.shared._ZN3cub18CUB_300001_SM_10006detail6reduce28DeviceReduceSingleTileKernelINS2_10policy_hubIiyN4cuda3std3__44plusIiEEE10Policy1000EN6thrust24THRUST_300001_SM_1000_NS10device_ptrIiEEPiyS9_iiNS7_10__identityEEEvT0_T1_T2_T3_T4_T6_,"aw",@nobits
	.sectionflags	@""
	.align	4
.nv.shared._ZN3cub18CUB_300001_SM_10006detail6reduce28DeviceReduceSingleTileKernelINS2_10policy_hubIiyN4cuda3std3__44plusIiEEE10Policy1000EN6thrust24THRUST_300001_SM_1000_NS10device_ptrIiEEPiyS9_iiNS7_10__identityEEEvT0_T1_T2_T3_T4_T6_:
	.zero		1068


//--------------------- .nv.shared._ZN3cub18CUB_300001_SM_10006detail6reduce28DeviceReduceSingleTileKernelINS2_10policy_hubIijN4cuda3std3__44plusIiEEE10Policy1000EPiSC_iS9_iiNS7_10__identityEEEvT0_T1_T2_T3_T4_T6_ --------------------------
	.section	.nv.shared._ZN3cub18CUB_300001_SM_10006detail6reduce28DeviceReduceSingleTileKernelINS2_10policy_hubIijN4cuda3std3__44plusIiEEE10Policy1000EPiSC_iS9_iiNS7_10__identityEEEvT0_T1_T2_T3_T4_T6_,"aw",@nobits
	.sectionflags	@""
	.align	4
.nv.shared._ZN3cub18CUB_300001_SM_10006detail6reduce28DeviceReduceSingleTileKernelINS2_10policy_hubIijN4cuda3std3__44plusIiEEE10Policy1000EPiSC_iS9_iiNS7_10__identityEEEvT0_T1_T2_T3_T4_T6_:
	.zero		1068


//--------------------- .nv.shared._ZN3cub18CUB_300001_SM_10006detail6reduce18DeviceReduceKernelINS2_10policy_hubIijN4cuda3std3__44plusIiEEE10Policy1000EN6thrust24THRUST_300001_SM_1000_NS10device_ptrIiEEjS9_iNS7_10__identityEEEvT0_PT3_T1_NS0_13GridEvenShareISK_EET2_T4_ --------------------------
	.section	.nv.shared._ZN3cub18CUB_300001_SM_10006detail6reduce18DeviceReduceKernelINS2_10policy_hubIijN4cuda3std3__44plusIiEEE10Policy1000EN6thrust24THRUST_300001_SM_1000_NS10device_ptrIiEEjS9_iNS7_10__identityEEEvT0_PT3_T1_NS0_13GridEvenShareISK_EET2_T4_,"aw",@nobits
	.sectionflags	@""
	.align	4
.nv.shared._ZN3cub18CUB_300001_SM_10006detail6reduce18DeviceReduceKernelINS2_10policy_hubIijN4cuda3std3__44plusIiEEE10Policy1000EN6thrust24THRUST_300001_SM_1000_NS10device_ptrIiEEjS9_iNS7_10__identityEEEvT0_PT3_T1_NS0_13GridEvenShareISK_EET2_T4_:
	.zero		1068


//--------------------- .nv.shared._ZN3cub18CUB_300001_SM_10006detail6reduce28DeviceReduceSingleTileKernelINS2_10policy_hubIijN4cuda3std3__44plusIiEEE10Policy1000EN6thrust24THRUST_300001_SM_1000_NS10device_ptrIiEEPijS9_iiNS7_10__identityEEEvT0_T1_T2_T3_T4_T6_ --------------------------
	.section	.nv.shared._ZN3cub18CUB_300001_SM_10006detail6reduce28DeviceReduceSingleTileKernelINS2_10policy_hubIijN4cuda3std3__44plusIiEEE10Policy1000EN6thrust24THRUST_300001_SM_1000_NS10device_ptrIiEEPijS9_iiNS7_10__identityEEEvT0_T1_T2_T3_T4_T6_,"aw",@nobits
	.sectionflags	@""
	.align	4
.nv.shared._ZN3cub18CUB_300001_SM_10006detail6reduce28DeviceReduceSingleTileKernelINS2_10policy_hubIijN4cuda3std3__44plusIiEEE10Policy1000EN6thrust24THRUST_300001_SM_1000_NS10device_ptrIiEEPijS9_iiNS7_10__identityEEEvT0_T1_T2_T3_T4_T6_:
	.zero		1068


//--------------------- .nv.shared._Z12battle_roundPiS_S_S_S_ii --------------------------
	.section	.nv.shared._Z12battle_roundPiS_S_S_S_ii,"aw",@nobits
	.sectionflags	@""
	.align	8
.nv.shared._Z12battle_roundPiS_S_S_S_ii:
	.zero		1032


//--------------------- .nv.constant0._ZN3cub18CUB_300001_SM_10006detail6reduce28DeviceReduceSingleTileKernelINS2_10policy_hubIiyN4cuda3std3__44plusIiEEE10Policy1000EPiSC_iS9_iiNS7_10__identityEEEvT0_T1_T2_T3_T4_T6_ --------------------------
	.section	.nv.constant0._ZN3cub18CUB_300001_SM_10006detail6reduce28DeviceReduceSingleTileKernelINS2_10policy_hubIiyN4cuda3std3__44plusIiEEE10Policy1000EPiSC_iS9_iiNS7_10__identityEEEvT0_T1_T2_T3_T4_T6_,"a",@progbits
	.sectionflags	@""
	.align	4
.nv.constant0._ZN3cub18CUB_300001_SM_10006detail6reduce28DeviceReduceSingleTileKernelINS2_10policy_hubIiyN4cuda3std3__44plusIiEEE10Policy1000EPiSC_iS9_iiNS7_10__identityEEEvT0_T1_T2_T3_T4_T6_:
	.zero		925


//--------------------- .nv.constant0._ZN3cub18CUB_300001_SM_10006detail6reduce18DeviceReduceKernelINS2_10policy_hubIiyN4cuda3std3__44plusIiEEE10Policy1000EN6thrust24THRUST_300001_SM_1000_NS10device_ptrIiEEyS9_iNS7_10__identityEEEvT0_PT3_T1_NS0_13GridEvenShareISK_EET2_T4_ --------------------------
	.section	.nv.constant0._ZN3cub18CUB_300001_SM_10006detail6reduce18DeviceReduceKernelINS2_10policy_hubIiyN4cuda3std3__44plusIiEEE10Policy1000EN6thrust24THRUST_300001_SM_1000_NS10device_ptrIiEEyS9_iNS7_10__identityEEEvT0_PT3_T1_NS0_13GridEvenShareISK_EET2_T4_,"a",@progbits
	.sectionflags	@""
	.align	4
.nv.constant0._ZN3cub18CUB_300001_SM_10006detail6reduce18DeviceReduceKernelINS2_10policy_hubIiyN4cuda3std3__44plusIiEEE10Policy1000EN6thrust24THRUST_300001_SM_1000_NS10device_ptrIiEEyS9_iNS7_10__identityEEEvT0_PT3_T1_NS0_13GridEvenShareISK_EET2_T4_:
	.zero		994


//--------------------- .nv.constant0._ZN3cub18CUB_300001_SM_10006detail6reduce28DeviceReduceSingleTileKernelINS2_10policy_hubIiyN4cuda3std3__44plusIiEEE10Policy1000EN6thrust24THRUST_300001_SM_1000_NS10device_ptrIiEEPiyS9_iiNS7_10__identityEEEvT0_T1_T2_T3_T4_T6_ --------------------------
	.section	.nv.constant0._ZN3cub18CUB_300001_SM_10006detail6reduce28DeviceReduceSingleTileKernelINS2_10policy_hubIiyN4cuda3std3__44plusIiEEE10Policy1000EN6thrust24THRUST_300001_SM_1000_NS10device_ptrIiEEPiyS9_iiNS7_10__identityEEEvT0_T1_T2_T3_T4_T6_,"a",@progbits
	.sectionflags	@""
	.align	4
.nv.constant0._ZN3cub18CUB_300001_SM_10006detail6reduce28DeviceReduceSingleTileKernelINS2_10policy_hubIiyN4cuda3std3__44plusIiEEE10Policy1000EN6thrust24THRUST_300001_SM_1000_NS10device_ptrIiEEPiyS9_iiNS7_10__identityEEEvT0_T1_T2_T3_T4_T6_:
	.zero		929


//--------------------- .nv.constant0._ZN3cub18CUB_300001_SM_10006detail6reduce28DeviceReduceSingleTileKernelINS2_10policy_hubIijN4cuda3std3__44plusIiEEE10Policy1000EPiSC_iS9_iiNS7_10__identityEEEvT0_T1_T2_T3_T4_T6_ --------------------------
	.section	.nv.constant0._ZN3cub18CUB_300001_SM_10006detail6reduce28DeviceReduceSingleTileKernelINS2_10policy_hubIijN4cuda3std3__44plusIiEEE10Policy1000EPiSC_iS9_iiNS7_10__identityEEEvT0_T1_T2_T3_T4_T6_,"a",@progbits
	.sectionflags	@""
	.align	4
.nv.constant0._ZN3cub18CUB_300001_SM_10006detail6reduce28DeviceReduceSingleTileKernelINS2_10policy_hubIijN4cuda3std3__44plusIiEEE10Policy1000EPiSC_iS9_iiNS7_10__identityEEEvT0_T1_T2_T3_T4_T6_:
	.zero		925


//--------------------- .nv.constant0._ZN3cub18CUB_300001_SM_10006detail6reduce18DeviceReduceKernelINS2_10policy_hubIijN4cuda3std3__44plusIiEEE10Policy1000EN6thrust24THRUST_300001_SM_1000_NS10device_ptrIiEEjS9_iNS7_10__identityEEEvT0_PT3_T1_NS0_13GridEvenShareISK_EET2_T4_ --------------------------
	.section	.nv.constant0._ZN3cub18CUB_300001_SM_10006detail6reduce18DeviceReduceKernelINS2_10policy_hubIijN4cuda3std3__44plusIiEEE10Policy1000EN6thrust24THRUST_300001_SM_1000_NS10device_ptrIiEEjS9_iNS7_10__identityEEEvT0_PT3_T1_NS0_13GridEvenShareISK_EET2_T4_,"a",@progbits
	.sectionflags	@""
	.align	4
.nv.constant0._ZN3cub18CUB_300001_SM_10006detail6reduce18DeviceReduceKernelINS2_10policy_hubIijN4cuda3std3__44plusIiEEE10Policy1000EN6thrust24THRUST_300001_SM_1000_NS10device_ptrIiEEjS9_iNS7_10__identityEEEvT0_PT3_T1_NS0_13GridEvenShareISK_EET2_T4_:
	.zero		958


//--------------------- .nv.constant0._ZN3cub18CUB_300001_SM_10006detail6reduce28DeviceReduceSingleTileKernelINS2_10policy_hubIijN4cuda3std3__44plusIiEEE10Policy1000EN6thrust24THRUST_300001_SM_1000_NS10device_ptrIiEEPijS9_iiNS7_10__identityEEEvT0_T1_T2_T3_T4_T6_ --------------------------
	.section	.nv.constant0._ZN3cub18CUB_300001_SM_10006detail6reduce28DeviceReduceSingleTileKernelINS2_10policy_hubIijN4cuda3std3__44plusIiEEE10Policy1000EN6thrust24THRUST_300001_SM_1000_NS10device_ptrIiEEPijS9_iiNS7_10__identityEEEvT0_T1_T2_T3_T4_T6_,"a",@progbits
	.sectionflags	@""
	.align	4
.nv.constant0._ZN3cub18CUB_300001_SM_10006detail6reduce28DeviceReduceSingleTileKernelINS2_10policy_hubIijN4cuda3std3__44plusIiEEE10Policy1000EN6thrust24THRUST_300001_SM_1000_NS10device_ptrIiEEPijS9_iiNS7_10__identityEEEvT0_T1_T2_T3_T4_T6_:
	.zero		925


//--------------------- .nv.constant0._ZN3cub18CUB_300001_SM_10006detail11EmptyKernelIvEEvv --------------------------
	.section	.nv.constant0._ZN3cub18CUB_300001_SM_10006detail11EmptyKernelIvEEvv,"a",@progbits
	.sectionflags	@""
	.align	4
.nv.constant0._ZN3cub18CUB_300001_SM_10006detail11EmptyKernelIvEEvv:
	.zero		896


//--------------------- .nv.constant0._Z15intialize_arrayPiii --------------------------
	.section	.nv.constant0._Z15intialize_arrayPiii,"a",@progbits
	.sectionflags	@""
	.align	4
.nv.constant0._Z15intialize_arrayPiii:
	.zero		912


//--------------------- .nv.constant0._Z11is_end_gamePiS_ --------------------------
	.section	.nv.constant0._Z11is_end_gamePiS_,"a",@progbits
	.sectionflags	@""
	.align	4
.nv.constant0._Z11is_end_gamePiS_:
	.zero		912


//--------------------- .nv.constant0._Z12battle_roundPiS_S_S_S_ii --------------------------
	.section	.nv.constant0._Z12battle_roundPiS_S_S_S_ii,"a",@progbits
	.sectionflags	@""
	.align	4
.nv.constant0._Z12battle_roundPiS_S_S_S_ii:
	.zero		944


//--------------------- SYMBOLS --------------------------

	.type		.nv.reservedSmem.offset0,@object
	.size		.nv.reservedSmem.offset0,0x4
	.type		.nv.reservedSmem.cap,@object
	.size		.nv.reservedSmem.cap,0x4
